	.target	sm_90a

	.elftype	@"ET_EXEC"


//--------------------- .note.nv.tkinfo           --------------------------
	.section	.note.nv.tkinfo,"",@"SHT_NOTE"
	.sectionflags	@"SHF_NOTE_NV_TKINFO"
	.tkinfo
        /*0018*/ 	.word	0x00000002
        /*0030*/ 	.string	""
        /*0030*/ 	.string	"ptxas"
        /*0030*/ 	.string	"Cuda compilation tools, release 13.0, V13.0.88"
        /*0030*/ 	.string	"Build cuda_13.0.r13.0/compiler.36424714_0"
        /*0030*/ 	.string	"-v  -suppress-debug-info  -lineinfo  -arch sm_90a "



//--------------------- .note.nv.cuinfo           --------------------------
	.section	.note.nv.cuinfo,"",@"SHT_NOTE"
	.sectionflags	@"SHF_NOTE_NV_CUINFO"
        /*0018*/ 	.short	0x0002
        /*001a*/ 	.short	0x005a
        /*001c*/ 	.short	0x0082
	.zero		2


//--------------------- .nv.info                  --------------------------
	.section	.nv.info,"",@"SHT_CUDA_INFO"
	.align	4


	//----- nvinfo : EIATTR_REGCOUNT
	.align		4
        /*0000*/ 	.byte	0x04, 0x2f
        /*0002*/ 	.short	(.L_1 - .L_0)
	.align		4
.L_0:
        /*0004*/ 	.word	index@(matmul_kernel)
        /*0008*/ 	.word	0x000000ff


	//----- nvinfo : EIATTR_FRAME_SIZE
	.align		4
.L_1:
        /*000c*/ 	.byte	0x04, 0x11
        /*000e*/ 	.short	(.L_3 - .L_2)
	.align		4
.L_2:
        /*0010*/ 	.word	index@(matmul_kernel)
        /*0014*/ 	.word	0x00001208


	//----- nvinfo : EIATTR_MIN_STACK_SIZE
	.align		4
.L_3:
        /*0018*/ 	.byte	0x04, 0x12
        /*001a*/ 	.short	(.L_5 - .L_4)
	.align		4
.L_4:
        /*001c*/ 	.word	index@(matmul_kernel)
        /*0020*/ 	.word	0x00001208
.L_5:


//--------------------- .nv.compat                --------------------------
	.section	.nv.compat,"",@"SHT_CUDA_COMPAT_INFO"
	.align	4
        /*0000*/ 	.byte	0x02, 0x09, 0x01, 0x00, 0x02, 0x02, 0x01, 0x00, 0x02, 0x05, 0x05, 0x00, 0x03, 0x07, 0x01, 0x01
        /*0010*/ 	.byte	0x02, 0x03, 0x00, 0x00, 0x02, 0x06, 0x01, 0x00, 0x04, 0x0b, 0x08, 0x00, 0x00, 0x00, 0x00, 0x00
        /*0020*/ 	.byte	0x00, 0x00, 0x00, 0x00


//--------------------- .nv.info.matmul_kernel    --------------------------
	.section	.nv.info.matmul_kernel,"",@"SHT_CUDA_INFO"
	.sectionflags	@""
	.align	4


	//----- nvinfo : EIATTR_CUDA_API_VERSION
	.align		4
        /*0000*/ 	.byte	0x04, 0x37
        /*0002*/ 	.short	(.L_7 - .L_6)
.L_6:
        /*0004*/ 	.word	0x00000082


	//----- nvinfo : EIATTR_KPARAM_INFO
	.align		4
.L_7:
        /*0008*/ 	.byte	0x04, 0x17
        /*000a*/ 	.short	(.L_9 - .L_8)
.L_8:
        /*000c*/ 	.word	0x00000000
        /*0010*/ 	.short	0x000d
        /*0012*/ 	.short	0x0048
        /*0014*/ 	.byte	0x00, 0xf4, 0x21, 0x00


	//----- nvinfo : EIATTR_KPARAM_INFO
	.align		4
.L_9:
        /*0018*/ 	.byte	0x04, 0x17
        /*001a*/ 	.short	(.L_11 - .L_10)
.L_10:
        /*001c*/ 	.word	0x00000000
        /*0020*/ 	.short	0x000c
        /*0022*/ 	.short	0x0040
        /*0024*/ 	.byte	0x00, 0xf4, 0x21, 0x00


	//----- nvinfo : EIATTR_KPARAM_INFO
	.align		4
.L_11:
        /*0028*/ 	.byte	0x04, 0x17
        /*002a*/ 	.short	(.L_13 - .L_12)
.L_12:
        /*002c*/ 	.word	0x00000000
        /*0030*/ 	.short	0x000b
        /*0032*/ 	.short	0x0038
        /*0034*/ 	.byte	0x00, 0xf0, 0x11, 0x00


	//----- nvinfo : EIATTR_KPARAM_INFO
	.align		4
.L_13:
        /*0038*/ 	.byte	0x04, 0x17
        /*003a*/ 	.short	(.L_15 - .L_14)
.L_14:
        /*003c*/ 	.word	0x00000000
        /*0040*/ 	.short	0x000a
        /*0042*/ 	.short	0x0034
        /*0044*/ 	.byte	0x00, 0xf0, 0x11, 0x00


	//----- nvinfo : EIATTR_KPARAM_INFO
	.align		4
.L_15:
        /*0048*/ 	.byte	0x04, 0x17
        /*004a*/ 	.short	(.L_17 - .L_16)
.L_16:
        /*004c*/ 	.word	0x00000000
        /*0050*/ 	.short	0x0009
        /*0052*/ 	.short	0x0030
        /*0054*/ 	.byte	0x00, 0xf0, 0x11, 0x00


	//----- nvinfo : EIATTR_KPARAM_INFO
	.align		4
.L_17:
        /*0058*/ 	.byte	0x04, 0x17
        /*005a*/ 	.short	(.L_19 - .L_18)
.L_18:
        /*005c*/ 	.word	0x00000000
        /*0060*/ 	.short	0x0008
        /*0062*/ 	.short	0x002c
        /*0064*/ 	.byte	0x00, 0xf0, 0x11, 0x00


	//----- nvinfo : EIATTR_KPARAM_INFO
	.align		4
.L_19:
        /*0068*/ 	.byte	0x04, 0x17
        /*006a*/ 	.short	(.L_21 - .L_20)
.L_20:
        /*006c*/ 	.word	0x00000000
        /*0070*/ 	.short	0x0007
        /*0072*/ 	.short	0x0028
        /*0074*/ 	.byte	0x00, 0xf0, 0x11, 0x00


	//----- nvinfo : EIATTR_KPARAM_INFO
	.align		4
.L_21:
        /*0078*/ 	.byte	0x04, 0x17
        /*007a*/ 	.short	(.L_23 - .L_22)
.L_22:
        /*007c*/ 	.word	0x00000000
        /*0080*/ 	.short	0x0006
        /*0082*/ 	.short	0x0024
        /*0084*/ 	.byte	0x00, 0xf0, 0x11, 0x00


	//----- nvinfo : EIATTR_KPARAM_INFO
	.align		4
.L_23:
        /*0088*/ 	.byte	0x04, 0x17
        /*008a*/ 	.short	(.L_25 - .L_24)
.L_24:
        /*008c*/ 	.word	0x00000000
        /*0090*/ 	.short	0x0005
        /*0092*/ 	.short	0x0020
        /*0094*/ 	.byte	0x00, 0xf0, 0x11, 0x00


	//----- nvinfo : EIATTR_KPARAM_INFO
	.align		4
.L_25:
        /*0098*/ 	.byte	0x04, 0x17
        /*009a*/ 	.short	(.L_27 - .L_26)
.L_26:
        /*009c*/ 	.word	0x00000000
        /*00a0*/ 	.short	0x0004
        /*00a2*/ 	.short	0x001c
        /*00a4*/ 	.byte	0x00, 0xf0, 0x11, 0x00


	//----- nvinfo : EIATTR_KPARAM_INFO
	.align		4
.L_27:
        /*00a8*/ 	.byte	0x04, 0x17
        /*00aa*/ 	.short	(.L_29 - .L_28)
.L_28:
        /*00ac*/ 	.word	0x00000000
        /*00b0*/ 	.short	0x0003
        /*00b2*/ 	.short	0x0018
        /*00b4*/ 	.byte	0x00, 0xf0, 0x11, 0x00


	//----- nvinfo : EIATTR_KPARAM_INFO
	.align		4
.L_29:
        /*00b8*/ 	.byte	0x04, 0x17
        /*00ba*/ 	.short	(.L_31 - .L_30)
.L_30:
        /*00bc*/ 	.word	0x00000000
        /*00c0*/ 	.short	0x0002
        /*00c2*/ 	.short	0x0010
        /*00c4*/ 	.byte	0x00, 0xf4, 0x21, 0x00


	//----- nvinfo : EIATTR_KPARAM_INFO
	.align		4
.L_31:
        /*00c8*/ 	.byte	0x04, 0x17
        /*00ca*/ 	.short	(.L_33 - .L_32)
.L_32:
        /*00cc*/ 	.word	0x00000000
        /*00d0*/ 	.short	0x0001
        /*00d2*/ 	.short	0x0008
        /*00d4*/ 	.byte	0x00, 0xf4, 0x21, 0x00


	//----- nvinfo : EIATTR_KPARAM_INFO
	.align		4
.L_33:
        /*00d8*/ 	.byte	0x04, 0x17
        /*00da*/ 	.short	(.L_35 - .L_34)
.L_34:
        /*00dc*/ 	.word	0x00000000
        /*00e0*/ 	.short	0x0000
        /*00e2*/ 	.short	0x0000
        /*00e4*/ 	.byte	0x00, 0xf4, 0x21, 0x00


	//----- nvinfo : EIATTR_SPARSE_MMA_MASK
	.align		4
.L_35:
        /*00e8*/ 	.byte	0x03, 0x50
        /*00ea*/ 	.short	0x0000


	//----- nvinfo : EIATTR_MAXREG_COUNT
	.align		4
        /*00ec*/ 	.byte	0x03, 0x1b
        /*00ee*/ 	.short	0x00ff


	//----- nvinfo : EIATTR_NUM_BARRIERS
	.align		4
        /*00f0*/ 	.byte	0x02, 0x4c
        /*00f2*/ 	.byte	0x01
	.zero		1


	//----- nvinfo : EIATTR_ANNOTATIONS
	.align		4
        /*00f4*/ 	.byte	0x04, 0x55
        /*00f6*/ 	.short	(.L_37 - .L_36)


	//   ....[0]....
.L_36:
        /*00f8*/ 	.word	0x00000001
        /*00fc*/ 	.byte	0x90, 0x00, 0x00, 0x00, 0x01, 0x00, 0x00, 0x00, 0x50, 0x06, 0x00, 0x00, 0x01, 0x00, 0x00, 0x00
        /* <DEDUP_REMOVED lines=2037> */
        /*805c*/ 	.byte	0xc0, 0xdf, 0x02, 0x00


	//----- nvinfo : EIATTR_MERCURY_ISA_VERSION
	.align		4
.L_37:
        /*8060*/ 	.byte	0x03, 0x5f
        /*8062*/ 	.short	0x0101


	//----- nvinfo : EIATTR_EXIT_INSTR_OFFSETS
	.align		4
        /*8064*/ 	.byte	0x04, 0x1c
        /*8066*/ 	.short	(.L_39 - .L_38)


	//   ....[0]....
.L_38:
        /*8068*/ 	.word	0x00033f50


	//   ....[1]....
        /*806c*/ 	.word	0x00033f70


	//----- nvinfo : EIATTR_REQNTID
	.align		4
.L_39:
        /*8070*/ 	.byte	0x04, 0x10
        /*8072*/ 	.short	(.L_41 - .L_40)
.L_40:
        /*8074*/ 	.word	0x00000040
        /*8078*/ 	.word	0x00000001
        /*807c*/ 	.word	0x00000001


	//----- nvinfo : EIATTR_CBANK_PARAM_SIZE
	.align		4
.L_41:
        /*8080*/ 	.byte	0x03, 0x19
        /*8082*/ 	.short	0x0050


	//----- nvinfo : EIATTR_PARAM_CBANK
	.align		4
        /*8084*/ 	.byte	0x04, 0x0a
        /*8086*/ 	.short	(.L_43 - .L_42)
	.align		4
.L_42:
        /*8088*/ 	.word	index@(.nv.constant0.matmul_kernel)
        /*808c*/ 	.short	0x0210
        /*808e*/ 	.short	0x0050


	//----- nvinfo : EIATTR_SW_WAR
	.align		4
.L_43:
        /*8090*/ 	.byte	0x04, 0x36
        /*8092*/ 	.short	(.L_45 - .L_44)
.L_44:
        /*8094*/ 	.word	0x00000008
.L_45:


//--------------------- .nv.callgraph             --------------------------
	.section	.nv.callgraph,"",@"SHT_CUDA_CALLGRAPH"
	.align	4
	.sectionentsize	8
	.align		4
        /*0000*/ 	.word	0x00000000
	.align		4
        /*0004*/ 	.word	0xffffffff
	.align		4
        /*0008*/ 	.word	0x00000000
	.align		4
        /*000c*/ 	.word	0xfffffffe
	.align		4
        /*0010*/ 	.word	0x00000000
	.align		4
        /*0014*/ 	.word	0xfffffffd
	.align		4
        /*0018*/ 	.word	0x00000000
	.align		4
        /*001c*/ 	.word	0xfffffffc


//--------------------- .text.matmul_kernel       --------------------------
	.section	.text.matmul_kernel,"ax",@progbits
	.align	128
        .global         matmul_kernel
        .type           matmul_kernel,@function
        .size           matmul_kernel,(.L_x_3 - matmul_kernel)
        .other          matmul_kernel,@"STO_CUDA_ENTRY STV_DEFAULT"
matmul_kernel:
.text.matmul_kernel:
[----:B------:R-:W1:Y:S08]  /*0000*/  LDC R1, c[0x0][0x28] ;  /* 0x00000a00ff017b82 */ /* 0x000e700000000800 */
[----:B------:R-:W2:Y:S01]  /*0010*/  LDC.64 R2, c[0x0][0x228] ;  /* 0x00008a00ff027b82 */ /* 0x000ea20000000a00 */
[----:B-1----:R-:W-:Y:S01]  /*0020*/  VIADD R1, R1, 0xffffedf8 ;  /* 0xffffedf801017836 */ /* 0x002fe20000000000 */
[----:B------:R-:W1:Y:S01]  /*0030*/  S2R R5, SR_CTAID.X ;  /* 0x0000000000057919 */ /* 0x000e620000002500 */
[----:B------:R-:W-:Y:S01]  /*0040*/  ULDC.64 UR4, c[0x0][0x218] ;  /* 0x0000860000047ab9 */ /* 0x000fe20000000a00 */
[----:B------:R-:W-:Y:S01]  /*0050*/  ULDC.64 UR6, c[0x0][0x210] ;  /* 0x0000840000067ab9 */ /* 0x000fe20000000a00 */
[----:B------:R-:W3:Y:S03]  /*0060*/  S2R R14, SR_TID.X ;  /* 0x00000000000e7919 */ /* 0x000ee60000002100 */
[----:B------:R-:W4:Y:S01]  /*0070*/  LDC.64 R242, c[0x0][0x230] ;  /* 0x00008c00fff27b82 */ /* 0x000f220000000a00 */
[----:B--2---:R-:W-:Y:S01]  /*0080*/  IMAD.MOV.U32 R57, RZ, RZ, R3 ;  /* 0x000000ffff397224 */ /* 0x004fe200078e0003 */
[----:B------:R2:W-:Y:S01]  /*0090*/  STL.64 [R1+0xc00], R2 ;  /* 0x000c000201007387 */ /* 0x0005e20000100a00 */
[----:B------:R-:W-:-:S02]  /*00a0*/  MOV R55, R2 ;  /* 0x0000000200377202 */ /* 0x000fc40000000f00 */
[----:B------:R-:W-:Y:S01]  /*00b0*/  VIADD R0, R57, 0x7f ;  /* 0x0000007f39007836 */ /* 0x000fe20000000000 */
[----:B------:R-:W-:Y:S02]  /*00c0*/  LOP3.LUT R205, RZ, R57, RZ, 0x33, !PT ;  /* 0x00000039ffcd7212 */ /* 0x000fe400078e33ff */
[----:B------:R-:W-:Y:S01]  /*00d0*/  LOP3.LUT R120, RZ, R55, RZ, 0x33, !PT ;  /* 0x00000037ff787212 */ /* 0x000fe200078e33ff */
[----:B----4-:R-:W-:Y:S01]  /*00e0*/  VIADD R247, R242, 0xfffffffb ;  /* 0xfffffffbf2f77836 */ /* 0x010fe20000000000 */
[----:B-1----:R-:W-:Y:S02]  /*00f0*/  IABS R8, R5 ;  /* 0x0000000500087213 */ /* 0x002fe40000000000 */
[----:B--2---:R-:W-:Y:S02]  /*0100*/  SHF.R.S32.HI R3, RZ, 0x1f, R0 ;  /* 0x0000001fff037819 */ /* 0x004fe40000011400 */
[----:B---3--:R-:W-:Y:S02]  /*0110*/  LOP3.LUT R59, R14, 0x3f, RZ, 0xc0, !PT ;  /* 0x0000003f0e3b7812 */ /* 0x008fe400078ec0ff */
[----:B------:R-:W-:-:S04]  /*0120*/  LEA.HI R3, R3, R0, RZ, 0x7 ;  /* 0x0000000003037211 */ /* 0x000fc800078f38ff */
[----:B------:R-:W-:-:S05]  /*0130*/  SHF.R.S32.HI R3, RZ, 0x7, R3 ;  /* 0x00000007ff037819 */ /* 0x000fca0000011403 */
[----:B------:R-:W-:-:S05]  /*0140*/  IMAD.SHL.U32 R4, R3, 0x8, RZ ;  /* 0x0000000803047824 */ /* 0x000fca00078e00ff */
[-C--:B------:R-:W-:Y:S02]  /*0150*/  IABS R7, R4.reuse ;  /* 0x0000000400077213 */ /* 0x080fe40000000000 */
[----:B------:R-:W-:Y:S02]  /*0160*/  IABS R10, R4 ;  /* 0x00000004000a7213 */ /* 0x000fe40000000000 */
[----:B------:R-:W1:Y:S08]  /*0170*/  I2F.RP R0, R7 ;  /* 0x0000000700007306 */ /* 0x000e700000209400 */
[----:B-1----:R-:W1:Y:S02]  /*0180*/  MUFU.RCP R0, R0 ;  /* 0x0000000000007308 */ /* 0x002e640000001000 */
[----:B-1----:R-:W-:Y:S01]  /*0190*/  IADD3 R2, R0, 0xffffffe, RZ ;  /* 0x0ffffffe00027810 */ /* 0x002fe20007ffe0ff */
[----:B------:R-:W-:-:S05]  /*01a0*/  IMAD.MOV R0, RZ, RZ, -R10 ;  /* 0x000000ffff007224 */ /* 0x000fca00078e0a0a */
[----:B------:R1:W2:Y:S02]  /*01b0*/  F2I.FTZ.U32.TRUNC.NTZ R3, R2 ;  /* 0x0000000200037305 */ /* 0x0002a4000021f000 */
[----:B-1----:R-:W-:Y:S01]  /*01c0*/  MOV R2, RZ ;  /* 0x000000ff00027202 */ /* 0x002fe20000000f00 */
[----:B--2---:R-:W-:-:S04]  /*01d0*/  IMAD.MOV R6, RZ, RZ, -R3 ;  /* 0x000000ffff067224 */ /* 0x004fc800078e0a03 */
[----:B------:R-:W-:Y:S02]  /*01e0*/  IMAD R9, R6, R7, RZ ;  /* 0x0000000706097224 */ /* 0x000fe400078e02ff */
[----:B------:R-:W-:Y:S02]  /*01f0*/  IMAD.MOV.U32 R6, RZ, RZ, R8 ;  /* 0x000000ffff067224 */ /* 0x000fe400078e0008 */
[----:B------:R-:W-:-:S06]  /*0200*/  IMAD.HI.U32 R3, R3, R9, R2 ;  /* 0x0000000903037227 */ /* 0x000fcc00078e0002 */
[----:B------:R-:W-:-:S04]  /*0210*/  IMAD.HI.U32 R3, R3, R6, RZ ;  /* 0x0000000603037227 */ /* 0x000fc800078e00ff */
[----:B------:R-:W-:-:S05]  /*0220*/  IMAD R0, R3, R0, R6 ;  /* 0x0000000003007224 */ /* 0x000fca00078e0206 */
[----:B------:R-:W-:-:S13]  /*0230*/  ISETP.GT.U32.AND P1, PT, R7, R0, PT ;  /* 0x000000000700720c */ /* 0x000fda0003f24070 */
[----:B------:R-:W-:Y:S01]  /*0240*/  @!P1 IMAD.IADD R0, R0, 0x1, -R7 ;  /* 0x0000000100009824 */ /* 0x000fe200078e0a07 */
[----:B------:R-:W-:Y:S02]  /*0250*/  @!P1 IADD3 R3, R3, 0x1, RZ ;  /* 0x0000000103039810 */ /* 0x000fe40007ffe0ff */
[----:B------:R-:W-:Y:S02]  /*0260*/  ISETP.NE.AND P1, PT, R4, RZ, PT ;  /* 0x000000ff0400720c */ /* 0x000fe40003f25270 */
[----:B------:R-:W-:Y:S02]  /*0270*/  ISETP.GE.U32.AND P0, PT, R0, R7, PT ;  /* 0x000000070000720c */ /* 0x000fe40003f06070 */
[----:B------:R-:W-:-:S04]  /*0280*/  LOP3.LUT R0, R5, R4, RZ, 0x3c, !PT ;  /* 0x0000000405007212 */ /* 0x000fc800078e3cff */
[----:B------:R-:W-:Y:S02]  /*0290*/  ISETP.GE.AND P2, PT, R0, RZ, PT ;  /* 0x000000ff0000720c */ /* 0x000fe40003f46270 */
[----:B------:R-:W-:-:S05]  /*02a0*/  IADD3 R0, R55, 0x7f, RZ ;  /* 0x0000007f37007810 */ /* 0x000fca0007ffe0ff */
[----:B------:R-:W-:-:S04]  /*02b0*/  @P0 VIADD R3, R3, 0x1 ;  /* 0x0000000103030836 */ /* 0x000fc80000000000 */
[----:B------:R-:W-:Y:S01]  /*02c0*/  IMAD.MOV.U32 R2, RZ, RZ, R3 ;  /* 0x000000ffff027224 */ /* 0x000fe200078e0003 */
[----:B------:R-:W-:-:S03]  /*02d0*/  SHF.R.S32.HI R3, RZ, 0x1f, R0 ;  /* 0x0000001fff037819 */ /* 0x000fc60000011400 */
[----:B------:R-:W-:Y:S01]  /*02e0*/  @!P2 IMAD.MOV R2, RZ, RZ, -R2 ;  /* 0x000000ffff02a224 */ /* 0x000fe200078e0a02 */
[----:B------:R-:W-:Y:S02]  /*02f0*/  @!P1 LOP3.LUT R2, RZ, R4, RZ, 0x33, !PT ;  /* 0x00000004ff029212 */ /* 0x000fe400078e33ff */
[----:B------:R-:W-:-:S03]  /*0300*/  LEA.HI R3, R3, R0, RZ, 0x7 ;  /* 0x0000000003037211 */ /* 0x000fc600078f38ff */
[----:B------:R-:W-:Y:S02]  /*0310*/  IMAD.SHL.U32 R8, R2, 0x8, RZ ;  /* 0x0000000802087824 */ /* 0x000fe400078e00ff */
[----:B------:R-:W-:-:S03]  /*0320*/  IMAD.MOV R2, RZ, RZ, -R2 ;  /* 0x000000ffff027224 */ /* 0x000fc600078e0a02 */
[----:B------:R-:W-:Y:S01]  /*0330*/  LEA.HI.SX32 R3, R3, -R8, 0x19 ;  /* 0x8000000803037211 */ /* 0x000fe200078fcaff */
[----:B------:R-:W-:Y:S01]  /*0340*/  IMAD R10, R4, R2, R5 ;  /* 0x00000002040a7224 */ /* 0x000fe200078e0205 */
[----:B------:R-:W-:Y:S02]  /*0350*/  MOV R2, RZ ;  /* 0x000000ff00027202 */ /* 0x000fe40000000f00 */
[----:B------:R-:W-:Y:S02]  /*0360*/  VIMNMX R13, R3, 0x8, PT ;  /* 0x00000008030d7848 */ /* 0x000fe40003fe0100 */
[----:B------:R-:W-:Y:S02]  /*0370*/  IABS R4, R10 ;  /* 0x0000000a00047213 */ /* 0x000fe40000000000 */
[----:B------:R-:W-:-:S04]  /*0380*/  IABS R6, R13 ;  /* 0x0000000d00067213 */ /* 0x000fc80000000000 */
[----:B------:R-:W1:Y:S08]  /*0390*/  I2F.RP R0, R6 ;  /* 0x0000000600007306 */ /* 0x000e700000209400 */
[----:B-1----:R-:W1:Y:S02]  /*03a0*/  MUFU.RCP R0, R0 ;  /* 0x0000000000007308 */ /* 0x002e640000001000 */
[----:B-1----:R-:W-:-:S02]  /*03b0*/  IADD3 R3, R0, 0xffffffe, RZ ;  /* 0x0ffffffe00037810 */ /* 0x002fc40007ffe0ff */
[----:B------:R-:W-:-:S04]  /*03c0*/  IABS R0, R57 ;  /* 0x0000003900007213 */ /* 0x000fc80000000000 */
[----:B------:R-:W1:Y:S02]  /*03d0*/  F2I.FTZ.U32.TRUNC.NTZ R3, R3 ;  /* 0x0000000300037305 */ /* 0x000e64000021f000 */
[----:B-1----:R-:W-:-:S04]  /*03e0*/  IMAD.MOV R7, RZ, RZ, -R3 ;  /* 0x000000ffff077224 */ /* 0x002fc800078e0a03 */
[----:B------:R-:W-:Y:S01]  /*03f0*/  IMAD R5, R7, R6, RZ ;  /* 0x0000000607057224 */ /* 0x000fe200078e02ff */
[----:B------:R-:W-:-:S03]  /*0400*/  IABS R7, R13 ;  /* 0x0000000d00077213 */ /* 0x000fc60000000000 */
[----:B------:R-:W-:Y:S02]  /*0410*/  IMAD.HI.U32 R2, R3, R5, R2 ;  /* 0x0000000503027227 */ /* 0x000fe400078e0002 */
[----:B------:R-:W1:Y:S02]  /*0420*/  I2F.RP R5, R0 ;  /* 0x0000000000057306 */ /* 0x000e640000209400 */
[----:B------:R-:W-:Y:S02]  /*0430*/  IMAD.MOV.U32 R3, RZ, RZ, R4 ;  /* 0x000000ffff037224 */ /* 0x000fe400078e0004 */
[----:B------:R-:W-:Y:S01]  /*0440*/  IMAD.MOV R4, RZ, RZ, -R7 ;  /* 0x000000ffff047224 */ /* 0x000fe200078e0a07 */
[----:B------:R-:W-:Y:S01]  /*0450*/  IABS R7, R55 ;  /* 0x0000003700077213 */ /* 0x000fe20000000000 */
[----:B------:R-:W-:-:S04]  /*0460*/  IMAD.HI.U32 R2, R2, R3, RZ ;  /* 0x0000000302027227 */ /* 0x000fc800078e00ff */
[----:B------:R-:W-:Y:S02]  /*0470*/  IMAD R3, R2, R4, R3 ;  /* 0x0000000402037224 */ /* 0x000fe400078e0203 */
[----:B------:R-:W2:Y:S03]  /*0480*/  I2F.RP R4, R7 ;  /* 0x0000000700047306 */ /* 0x000ea60000209400 */
[----:B------:R-:W-:-:S05]  /*0490*/  ISETP.GT.U32.AND P1, PT, R6, R3, PT ;  /* 0x000000030600720c */ /* 0x000fca0003f24070 */
[----:B-1----:R-:W1:Y:S08]  /*04a0*/  MUFU.RCP R5, R5 ;  /* 0x0000000500057308 */ /* 0x002e700000001000 */
[----:B--2---:R-:W2:Y:S01]  /*04b0*/  MUFU.RCP R4, R4 ;  /* 0x0000000400047308 */ /* 0x004ea20000001000 */
[----:B------:R-:W-:Y:S01]  /*04c0*/  @!P1 IADD3 R3, R3, -R6, RZ ;  /* 0x8000000603039210 */ /* 0x000fe20007ffe0ff */
[----:B------:R-:W-:Y:S01]  /*04d0*/  @!P1 VIADD R2, R2, 0x1 ;  /* 0x0000000102029836 */ /* 0x000fe20000000000 */
[----:B------:R-:W-:-:S02]  /*04e0*/  ISETP.NE.AND P1, PT, R13, RZ, PT ;  /* 0x000000ff0d00720c */ /* 0x000fc40003f25270 */
[----:B------:R-:W-:Y:S02]  /*04f0*/  ISETP.GE.U32.AND P0, PT, R3, R6, PT ;  /* 0x000000060300720c */ /* 0x000fe40003f06070 */
[----:B------:R-:W-:Y:S01]  /*0500*/  LOP3.LUT R3, R10, R13, RZ, 0x3c, !PT ;  /* 0x0000000d0a037212 */ /* 0x000fe200078e3cff */
[----:B-1----:R-:W-:-:S03]  /*0510*/  VIADD R6, R5, 0xffffffe ;  /* 0x0ffffffe05067836 */ /* 0x002fc60000000000 */
[----:B------:R-:W-:Y:S02]  /*0520*/  ISETP.GE.AND P2, PT, R3, RZ, PT ;  /* 0x000000ff0300720c */ /* 0x000fe40003f46270 */
[----:B------:R-:W1:Y:S01]  /*0530*/  F2I.FTZ.U32.TRUNC.NTZ R3, R6 ;  /* 0x0000000600037305 */ /* 0x000e62000021f000 */
[----:B--2---:R-:W-:-:S04]  /*0540*/  VIADD R5, R4, 0xffffffe ;  /* 0x0ffffffe04057836 */ /* 0x004fc80000000000 */
[----:B------:R-:W-:-:S03]  /*0550*/  @P0 IADD3 R2, R2, 0x1, RZ ;  /* 0x0000000102020810 */ /* 0x000fc60007ffe0ff */
[----:B------:R-:W2:Y:S03]  /*0560*/  F2I.FTZ.U32.TRUNC.NTZ R5, R5 ;  /* 0x0000000500057305 */ /* 0x000ea6000021f000 */
[----:B------:R-:W-:Y:S01]  /*0570*/  @!P2 IMAD.MOV R2, RZ, RZ, -R2 ;  /* 0x000000ffff02a224 */ /* 0x000fe200078e0a02 */
[----:B------:R-:W-:Y:S02]  /*0580*/  @!P1 LOP3.LUT R2, RZ, R13, RZ, 0x33, !PT ;  /* 0x0000000dff029212 */ /* 0x000fe400078e33ff */
[----:B-1----:R-:W-:-:S03]  /*0590*/  IADD3 R9, RZ, -R3, RZ ;  /* 0x80000003ff097210 */ /* 0x002fc60007ffe0ff */
[C---:B------:R-:W-:Y:S01]  /*05a0*/  IMAD.SHL.U32 R61, R2.reuse, 0x80, RZ ;  /* 0x00000080023d7824 */ /* 0x040fe200078e00ff */
[----:B------:R-:W-:Y:S01]  /*05b0*/  IADD3 R4, -R2, RZ, RZ ;  /* 0x000000ff02047210 */ /* 0x000fe20007ffe1ff */
[----:B------:R-:W-:Y:S02]  /*05c0*/  IMAD.MOV.U32 R2, RZ, RZ, RZ ;  /* 0x000000ffff027224 */ /* 0x000fe400078e00ff */
[----:B------:R-:W-:Y:S01]  /*05d0*/  IMAD R9, R9, R0, RZ ;  /* 0x0000000009097224 */ /* 0x000fe200078e02ff */
[C---:B------:R-:W-:Y:S01]  /*05e0*/  IADD3 R27, R61.reuse, 0x73, RZ ;  /* 0x000000733d1b7810 */ /* 0x040fe20007ffe0ff */
[C---:B------:R-:W-:Y:S01]  /*05f0*/  VIADD R12, R61.reuse, 0x7f ;  /* 0x0000007f3d0c7836 */ /* 0x040fe20000000000 */
[C---:B------:R-:W-:Y:S01]  /*0600*/  IADD3 R33, R61.reuse, 0x76, RZ ;  /* 0x000000763d217810 */ /* 0x040fe20007ffe0ff */
[----:B--2---:R-:W-:Y:S01]  /*0610*/  IMAD.MOV R6, RZ, RZ, -R5 ;  /* 0x000000ffff067224 */ /* 0x004fe200078e0a05 */
[----:B------:R-:W-:Y:S01]  /*0620*/  IADD3 R37, R61, 0x78, RZ ;  /* 0x000000783d257810 */ /* 0x000fe20007ffe0ff */
[----:B------:R-:W-:Y:S01]  /*0630*/  IMAD.HI.U32 R2, R3, R9, R2 ;  /* 0x0000000903027227 */ /* 0x000fe200078e0002 */
[----:B------:R-:W-:Y:S01]  /*0640*/  IABS R11, R12 ;  /* 0x0000000c000b7213 */ /* 0x000fe20000000000 */
[----:B------:R-:W-:Y:S01]  /*0650*/  STL [R1+0x3e0], R61 ;  /* 0x0003e03d01007387 */ /* 0x000fe20000100800 */
[----:B------:R-:W-:Y:S01]  /*0660*/  ISETP.GE.AND P1, PT, R12, RZ, PT ;  /* 0x000000ff0c00720c */ /* 0x000fe20003f26270 */
[----:B------:R-:W-:Y:S01]  /*0670*/  IMAD R3, R13, R4, R10 ;  /* 0x000000040d037224 */ /* 0x000fe200078e020a */
[----:B------:R-:W-:Y:S01]  /*0680*/  MOV R4, R6 ;  /* 0x0000000600047202 */ /* 0x000fe20000000f00 */
[----:B------:R-:W-:Y:S01]  /*0690*/  IMAD.HI.U32 R6, R2, R11, RZ ;  /* 0x0000000b02067227 */ /* 0x000fe200078e00ff */
[----:B------:R-:W-:-:S02]  /*06a0*/  IADD3 R12, R61, 0x2, RZ ;  /* 0x000000023d0c7810 */ /* 0x000fc40007ffe0ff */
[C---:B------:R-:W-:Y:S01]  /*06b0*/  IADD3 R41, R61.reuse, 0x7a, RZ ;  /* 0x0000007a3d297810 */ /* 0x040fe20007ffe0ff */
[----:B------:R-:W-:Y:S01]  /*06c0*/  IMAD.IADD R3, R8, 0x1, R3 ;  /* 0x0000000108037824 */ /* 0x000fe200078e0203 */
[----:B------:R-:W-:Y:S01]  /*06d0*/  IADD3 R6, -R6, RZ, RZ ;  /* 0x000000ff06067210 */ /* 0x000fe20007ffe1ff */
[----:B------:R-:W-:Y:S01]  /*06e0*/  IMAD R9, R4, R7, RZ ;  /* 0x0000000704097224 */ /* 0x000fe200078e02ff */
[----:B------:R-:W-:Y:S01]  /*06f0*/  IADD3 R47, R61, 0x7d, RZ ;  /* 0x0000007d3d2f7810 */ /* 0x000fe20007ffe0ff */
[----:B------:R-:W-:Y:S02]  /*0700*/  IMAD.MOV.U32 R4, RZ, RZ, RZ ;  /* 0x000000ffff047224 */ /* 0x000fe400078e00ff */
[----:B------:R-:W-:Y:S02]  /*0710*/  IMAD R53, R3, 0x80, R59 ;  /* 0x0000008003357824 */ /* 0x000fe400078e023b */
[----:B------:R-:W-:-:S03]  /*0720*/  IMAD.HI.U32 R4, R5, R9, R4 ;  /* 0x0000000905047227 */ /* 0x000fc600078e0004 */
[----:B------:R-:W-:Y:S01]  /*0730*/  IABS R121, R53 ;  /* 0x0000003500797213 */ /* 0x000fe20000000000 */
[----:B------:R-:W-:Y:S01]  /*0740*/  IMAD R18, R0, R6, R11 ;  /* 0x0000000600127224 */ /* 0x000fe200078e020b */
[----:B------:R-:W-:Y:S01]  /*0750*/  IABS R11, R12 ;  /* 0x0000000c000b7213 */ /* 0x000fe20000000000 */
[----:B------:R-:W-:Y:S01]  /*0760*/  VIADD R10, R61, 0x1 ;  /* 0x000000013d0a7836 */ /* 0x000fe20000000000 */
[----:B------:R1:W-:Y:S01]  /*0770*/  STL [R1+0x3e4], R53 ;  /* 0x0003e43501007387 */ /* 0x0003e20000100800 */
[----:B------:R-:W-:Y:S01]  /*0780*/  IMAD.HI.U32 R3, R4, R121, RZ ;  /* 0x0000007904037227 */ /* 0x000fe200078e00ff */
[----:B------:R-:W-:Y:S02]  /*0790*/  ISETP.GT.U32.AND P0, PT, R0, R18, PT ;  /* 0x000000120000720c */ /* 0x000fe40003f04070 */
[----:B------:R-:W-:Y:S01]  /*07a0*/  IABS R9, R10 ;  /* 0x0000000a00097213 */ /* 0x000fe20000000000 */
[----:B------:R-:W-:Y:S01]  /*07b0*/  IMAD.MOV R6, RZ, RZ, -R3 ;  /* 0x000000ffff067224 */ /* 0x000fe200078e0a03 */
[----:B------:R-:W-:Y:S01]  /*07c0*/  ISETP.GE.AND P5, PT, R10, RZ, PT ;  /* 0x000000ff0a00720c */ /* 0x000fe20003fa6270 */
[----:B------:R-:W-:-:S04]  /*07d0*/  IMAD.HI.U32 R3, R2, R11, RZ ;  /* 0x0000000b02037227 */ /* 0x000fc800078e00ff */
[----:B------:R-:W-:Y:S01]  /*07e0*/  VIADD R51, R53, 0x40 ;  /* 0x0000004035337836 */ /* 0x000fe20000000000 */
[----:B------:R-:W-:Y:S01]  /*07f0*/  IADD3 R54, -R3, RZ, RZ ;  /* 0x000000ff03367210 */ /* 0x000fe20007ffe1ff */
[----:B------:R-:W-:-:S03]  /*0800*/  IMAD.HI.U32 R5, R2, R9, RZ ;  /* 0x0000000902057227 */ /* 0x000fc600078e00ff */
[----:B------:R-:W-:Y:S01]  /*0810*/  IABS R8, R51 ;  /* 0x0000003300087213 */ /* 0x000fe20000000000 */
[----:B------:R-:W-:Y:S01]  /*0820*/  IMAD R54, R0, R54, R11 ;  /* 0x0000003600367224 */ /* 0x000fe200078e020b */
[----:B------:R-:W-:Y:S01]  /*0830*/  IADD3 R5, -R5, RZ, RZ ;  /* 0x000000ff05057210 */ /* 0x000fe20007ffe1ff */
[----:B------:R-:W-:Y:S01]  /*0840*/  VIADD R14, R61, 0x3 ;  /* 0x000000033d0e7836 */ /* 0x000fe20000000000 */
[----:B------:R2:W-:Y:S01]  /*0850*/  STL [R1+0x3e8], R51 ;  /* 0x0003e83301007387 */ /* 0x0005e20000100800 */
[----:B------:R-:W-:Y:S01]  /*0860*/  IMAD.HI.U32 R4, R4, R8, RZ ;  /* 0x0000000804047227 */ /* 0x000fe200078e00ff */
[C---:B------:R-:W-:Y:S02]  /*0870*/  ISETP.GT.U32.AND P2, PT, R0.reuse, R54, PT ;  /* 0x000000360000720c */ /* 0x040fe40003f44070 */
[----:B------:R-:W-:Y:S01]  /*0880*/  IABS R13, R14 ;  /* 0x0000000e000d7213 */ /* 0x000fe20000000000 */
[----:B------:R-:W-:Y:S02]  /*0890*/  IMAD R36, R0, R5, R9 ;  /* 0x0000000500247224 */ /* 0x000fe400078e0209 */
[----:B------:R-:W-:Y:S01]  /*08a0*/  IMAD R121, R7, R6, R121 ;  /* 0x0000000607797224 */ /* 0x000fe200078e0279 */
[----:B------:R-:W-:Y:S01]  /*08b0*/  IADD3 R6, R61, 0x4, RZ ;  /* 0x000000043d067810 */ /* 0x000fe20007ffe0ff */
[----:B------:R-:W-:-:S02]  /*08c0*/  IMAD.MOV R4, RZ, RZ, -R4 ;  /* 0x000000ffff047224 */ /* 0x000fc400078e0a04 */
[----:B------:R-:W-:Y:S01]  /*08d0*/  IMAD.HI.U32 R3, R2, R13, RZ ;  /* 0x0000000d02037227 */ /* 0x000fe200078e00ff */
[C---:B------:R-:W-:Y:S02]  /*08e0*/  ISETP.GT.U32.AND P3, PT, R7.reuse, R121, PT ;  /* 0x000000790700720c */ /* 0x040fe40003f64070 */
[----:B------:R-:W-:Y:S01]  /*08f0*/  IABS R5, R6 ;  /* 0x0000000600057213 */ /* 0x000fe20000000000 */
[----:B------:R-:W-:Y:S01]  /*0900*/  @!P0 IMAD.IADD R18, R18, 0x1, -R0 ;  /* 0x0000000112128824 */ /* 0x000fe200078e0a00 */
[----:B------:R-:W-:Y:S01]  /*0910*/  ISETP.GT.U32.AND P0, PT, R0, R36, PT ;  /* 0x000000240000720c */ /* 0x000fe20003f04070 */
[----:B------:R-:W-:Y:S01]  /*0920*/  IMAD R8, R7, R4, R8 ;  /* 0x0000000407087224 */ /* 0x000fe200078e0208 */
[----:B------:R-:W-:Y:S01]  /*0930*/  @!P2 IADD3 R54, R54, -R0, RZ ;  /* 0x800000003636a210 */ /* 0x000fe20007ffe0ff */
[----:B------:R-:W-:Y:S01]  /*0940*/  IMAD.MOV R3, RZ, RZ, -R3 ;  /* 0x000000ffff037224 */ /* 0x000fe200078e0a03 */
[C---:B------:R-:W-:Y:S01]  /*0950*/  ISETP.GT.U32.AND P6, PT, R0.reuse, R18, PT ;  /* 0x000000120000720c */ /* 0x040fe20003fc4070 */
[----:B------:R-:W-:Y:S01]  /*0960*/  VIADD R10, R61, 0x5 ;  /* 0x000000053d0a7836 */ /* 0x000fe20000000000 */
[C---:B------:R-:W-:Y:S01]  /*0970*/  ISETP.GT.U32.AND P2, PT, R0.reuse, R54, PT ;  /* 0x000000360000720c */ /* 0x040fe20003f44070 */
[----:B------:R-:W-:Y:S01]  /*0980*/  IMAD R58, R0, R3, R13 ;  /* 0x00000003003a7224 */ /* 0x000fe200078e020d */
[----:B------:R-:W-:Y:S01]  /*0990*/  ISETP.GT.U32.AND P4, PT, R7, R8, PT ;  /* 0x000000080700720c */ /* 0x000fe20003f84070 */
[----:B------:R-:W-:Y:S01]  /*09a0*/  IMAD.HI.U32 R3, R2, R5, RZ ;  /* 0x0000000502037227 */ /* 0x000fe200078e00ff */
[----:B------:R-:W-:-:S03]  /*09b0*/  IABS R9, R10 ;  /* 0x0000000a00097213 */ /* 0x000fc60000000000 */
[----:B------:R-:W-:Y:S02]  /*09c0*/  IMAD.MOV R3, RZ, RZ, -R3 ;  /* 0x000000ffff037224 */ /* 0x000fe400078e0a03 */
[----:B------:R-:W-:Y:S01]  /*09d0*/  @!P3 IMAD.IADD R121, R121, 0x1, -R7 ;  /* 0x000000017979b824 */ /* 0x000fe200078e0a07 */
[----:B------:R-:W-:Y:S01]  /*09e0*/  ISETP.GT.U32.AND P3, PT, R0, R58, PT ;  /* 0x0000003a0000720c */ /* 0x000fe20003f64070 */
[--C-:B------:R-:W-:Y:S02]  /*09f0*/  @!P0 IMAD.IADD R36, R36, 0x1, -R0.reuse ;  /* 0x0000000124248824 */ /* 0x100fe400078e0a00 */
[----:B------:R-:W-:Y:S01]  /*0a00*/  IMAD R60, R0, R3, R5 ;  /* 0x00000003003c7224 */ /* 0x000fe200078e0205 */
[----:B------:R-:W-:Y:S01]  /*0a10*/  @!P2 IADD3 R54, R54, -R0, RZ ;  /* 0x800000003636a210 */ /* 0x000fe20007ffe0ff */
[----:B------:R-:W-:Y:S01]  /*0a20*/  @!P6 IMAD.IADD R18, R18, 0x1, -R0 ;  /* 0x000000011212e824 */ /* 0x000fe200078e0a00 */
[----:B------:R-:W-:Y:S01]  /*0a30*/  ISETP.GT.U32.AND P0, PT, R0, R36, PT ;  /* 0x000000240000720c */ /* 0x000fe20003f04070 */
[----:B------:R-:W-:Y:S01]  /*0a40*/  IMAD.HI.U32 R4, R2, R9, RZ ;  /* 0x0000000902047227 */ /* 0x000fe200078e00ff */
[----:B------:R-:W-:-:S02]  /*0a50*/  @!P4 IADD3 R8, R8, -R7, RZ ;  /* 0x800000070808c210 */ /* 0x000fc40007ffe0ff */
[----:B------:R-:W-:Y:S01]  /*0a60*/  ISETP.GT.U32.AND P2, PT, R0, R60, PT ;  /* 0x0000003c0000720c */ /* 0x000fe20003f44070 */
[----:B------:R-:W-:Y:S01]  /*0a70*/  @!P1 IMAD.MOV R18, RZ, RZ, -R18 ;  /* 0x000000ffff129224 */ /* 0x000fe200078e0a12 */
[C---:B------:R-:W-:Y:S01]  /*0a80*/  ISETP.GT.U32.AND P6, PT, R7.reuse, R121, PT ;  /* 0x000000790700720c */ /* 0x040fe20003fc4070 */
[----:B------:R-:W-:Y:S01]  /*0a90*/  @!P3 IMAD.IADD R58, R58, 0x1, -R0 ;  /* 0x000000013a3ab824 */ /* 0x000fe200078e0a00 */
[----:B------:R-:W-:Y:S01]  /*0aa0*/  ISETP.GT.U32.AND P4, PT, R7, R8, PT ;  /* 0x000000080700720c */ /* 0x000fe20003f84070 */
[----:B------:R-:W-:Y:S01]  /*0ab0*/  IMAD.MOV R4, RZ, RZ, -R4 ;  /* 0x000000ffff047224 */ /* 0x000fe200078e0a04 */
[----:B------:R-:W-:Y:S01]  /*0ac0*/  ISETP.GE.AND P1, PT, R12, RZ, PT ;  /* 0x000000ff0c00720c */ /* 0x000fe20003f26270 */
[C---:B------:R-:W-:Y:S01]  /*0ad0*/  VIADD R3, R61.reuse, 0x6 ;  /* 0x000000063d037836 */ /* 0x040fe20000000000 */
[C---:B------:R-:W-:Y:S01]  /*0ae0*/  ISETP.GT.U32.AND P3, PT, R0.reuse, R58, PT ;  /* 0x0000003a0000720c */ /* 0x040fe20003f64070 */
[----:B------:R-:W-:Y:S01]  /*0af0*/  IMAD R62, R0, R4, R9 ;  /* 0x00000004003e7224 */ /* 0x000fe200078e0209 */
[-C--:B------:R-:W-:Y:S01]  /*0b00*/  @!P0 IADD3 R36, R36, -R0.reuse, RZ ;  /* 0x8000000024248210 */ /* 0x080fe20007ffe0ff */
[C---:B------:R-:W-:Y:S01]  /*0b10*/  VIADD R4, R61.reuse, 0x7 ;  /* 0x000000073d047836 */ /* 0x040fe20000000000 */
[----:B------:R-:W-:Y:S01]  /*0b20*/  IABS R5, R3 ;  /* 0x0000000300057213 */ /* 0x000fe20000000000 */
[----:B------:R-:W-:Y:S01]  /*0b30*/  VIADD R12, R61, 0xc ;  /* 0x0000000c3d0c7836 */ /* 0x000fe20000000000 */
[----:B------:R-:W-:Y:S01]  /*0b40*/  @!P2 IADD3 R60, R60, -R0, RZ ;  /* 0x800000003c3ca210 */ /* 0x000fe20007ffe0ff */
[----:B------:R-:W-:Y:S01]  /*0b50*/  @!P5 IMAD.MOV R36, RZ, RZ, -R36 ;  /* 0x000000ffff24d224 */ /* 0x000fe200078e0a24 */
[----:B------:R-:W-:Y:S01]  /*0b60*/  ISETP.GE.AND P5, PT, R3, RZ, PT ;  /* 0x000000ff0300720c */ /* 0x000fe20003fa6270 */
[----:B------:R-:W-:Y:S01]  /*0b70*/  @!P6 IMAD.IADD R121, R121, 0x1, -R7 ;  /* 0x000000017979e824 */ /* 0x000fe200078e0a07 */
[----:B------:R-:W-:Y:S01]  /*0b80*/  @!P4 IADD3 R8, R8, -R7, RZ ;  /* 0x800000070808c210 */ /* 0x000fe20007ffe0ff */
[----:B------:R-:W-:Y:S01]  /*0b90*/  IMAD.HI.U32 R3, R2, R5, RZ ;  /* 0x0000000502037227 */ /* 0x000fe200078e00ff */
[----:B------:R-:W-:-:S02]  /*0ba0*/  ISETP.GT.U32.AND P2, PT, R0, R60, PT ;  /* 0x0000003c0000720c */ /* 0x000fc40003f44070 */
[----:B------:R-:W-:Y:S01]  /*0bb0*/  IABS R7, R4 ;  /* 0x0000000400077213 */ /* 0x000fe20000000000 */
[----:B------:R-:W-:Y:S01]  /*0bc0*/  IMAD.MOV R3, RZ, RZ, -R3 ;  /* 0x000000ffff037224 */ /* 0x000fe200078e0a03 */
[----:B------:R-:W-:Y:S01]  /*0bd0*/  @!P1 IADD3 R54, -R54, RZ, RZ ;  /* 0x000000ff36369210 */ /* 0x000fe20007ffe1ff */
[--C-:B------:R-:W-:Y:S01]  /*0be0*/  @!P3 IMAD.IADD R58, R58, 0x1, -R0.reuse ;  /* 0x000000013a3ab824 */ /* 0x100fe200078e0a00 */
[----:B------:R-:W-:Y:S01]  /*0bf0*/  ISETP.GE.AND P1, PT, R4, RZ, PT ;  /* 0x000000ff0400720c */ /* 0x000fe20003f26270 */
[----:B------:R-:W-:Y:S01]  /*0c00*/  IMAD.HI.U32 R4, R2, R7, RZ ;  /* 0x0000000702047227 */ /* 0x000fe200078e00ff */
[----:B------:R-:W-:Y:S02]  /*0c10*/  ISETP.GE.AND P6, PT, R14, RZ, PT ;  /* 0x000000ff0e00720c */ /* 0x000fe40003fc6270 */
[C---:B------:R-:W-:Y:S01]  /*0c20*/  ISETP.GT.U32.AND P3, PT, R0.reuse, R62, PT ;  /* 0x0000003e0000720c */ /* 0x040fe20003f64070 */
[----:B------:R-:W-:Y:S01]  /*0c30*/  IMAD R64, R0, R3, R5 ;  /* 0x0000000300407224 */ /* 0x000fe200078e0205 */
[----:B------:R-:W-:Y:S01]  /*0c40*/  IADD3 R4, -R4, RZ, RZ ;  /* 0x000000ff04047210 */ /* 0x000fe20007ffe1ff */
[----:B------:R-:W-:Y:S01]  /*0c50*/  @!P2 IMAD.IADD R60, R60, 0x1, -R0 ;  /* 0x000000013c3ca824 */ /* 0x000fe200078e0a00 */
[----:B------:R-:W-:Y:S01]  /*0c60*/  ISETP.GE.AND P4, PT, R6, RZ, PT ;  /* 0x000000ff0600720c */ /* 0x000fe20003f86270 */
[C---:B------:R-:W-:Y:S01]  /*0c70*/  VIADD R6, R61.reuse, 0x8 ;  /* 0x000000083d067836 */ /* 0x040fe20000000000 */
[C---:B------:R-:W-:Y:S01]  /*0c80*/  ISETP.GT.U32.AND P2, PT, R0.reuse, R64, PT ;  /* 0x000000400000720c */ /* 0x040fe20003f44070 */
[----:B------:R-:W-:Y:S01]  /*0c90*/  IMAD R66, R0, R4, R7 ;  /* 0x0000000400427224 */ /* 0x000fe200078e0207 */
[----:B------:R-:W-:Y:S01]  /*0ca0*/  ISETP.GE.AND P0, PT, R10, RZ, PT ;  /* 0x000000ff0a00720c */ /* 0x000fe20003f06270 */
[C---:B------:R-:W-:Y:S01]  /*0cb0*/  VIADD R10, R61.reuse, 0x9 ;  /* 0x000000093d0a7836 */ /* 0x040fe20000000000 */
[----:B------:R-:W-:Y:S01]  /*0cc0*/  IABS R9, R6 ;  /* 0x0000000600097213 */ /* 0x000fe20000000000 */
[----:B------:R-:W-:Y:S01]  /*0cd0*/  @!P6 IMAD.MOV R58, RZ, RZ, -R58 ;  /* 0x000000ffff3ae224 */ /* 0x000fe200078e0a3a */
[----:B------:R-:W-:Y:S01]  /*0ce0*/  ISETP.GT.U32.AND P6, PT, R0, R66, PT ;  /* 0x000000420000720c */ /* 0x000fe20003fc4070 */
[----:B------:R-:W-:Y:S01]  /*0cf0*/  @!P3 IMAD.IADD R62, R62, 0x1, -R0 ;  /* 0x000000013e3eb824 */ /* 0x000fe200078e0a00 */
[----:B------:R-:W-:Y:S01]  /*0d00*/  IABS R11, R10 ;  /* 0x0000000a000b7213 */ /* 0x000fe20000000000 */
[----:B------:R-:W-:Y:S01]  /*0d10*/  IMAD.HI.U32 R3, R2, R9, RZ ;  /* 0x0000000902037227 */ /* 0x000fe200078e00ff */
[----:B------:R-:W-:-:S02]  /*0d20*/  IADD3 R14, R61, 0xd, RZ ;  /* 0x0000000d3d0e7810 */ /* 0x000fc40007ffe0ff */
[----:B------:R-:W-:Y:S01]  /*0d30*/  ISETP.GT.U32.AND P3, PT, R0, R62, PT ;  /* 0x0000003e0000720c */ /* 0x000fe20003f64070 */
[----:B------:R-:W-:Y:S01]  /*0d40*/  IMAD.HI.U32 R4, R2, R11, RZ ;  /* 0x0000000b02047227 */ /* 0x000fe200078e00ff */
[----:B------:R-:W-:Y:S02]  /*0d50*/  @!P2 IADD3 R64, R64, -R0, RZ ;  /* 0x800000004040a210 */ /* 0x000fe40007ffe0ff */
[----:B------:R-:W-:Y:S01]  /*0d60*/  @!P4 IADD3 R60, -R60, RZ, RZ ;  /* 0x000000ff3c3cc210 */ /* 0x000fe20007ffe1ff */
[----:B------:R-:W-:Y:S01]  /*0d70*/  IMAD.MOV R4, RZ, RZ, -R4 ;  /* 0x000000ffff047224 */ /* 0x000fe200078e0a04 */
[----:B------:R-:W-:Y:S01]  /*0d80*/  ISETP.GT.U32.AND P2, PT, R0, R64, PT ;  /* 0x000000400000720c */ /* 0x000fe20003f44070 */
[--C-:B------:R-:W-:Y:S01]  /*0d90*/  @!P6 IMAD.IADD R66, R66, 0x1, -R0.reuse ;  /* 0x000000014242e824 */ /* 0x100fe200078e0a00 */
[----:B------:R-:W-:Y:S01]  /*0da0*/  IADD3 R3, -R3, RZ, RZ ;  /* 0x000000ff03037210 */ /* 0x000fe20007ffe1ff */
[----:B------:R-:W-:Y:S01]  /*0db0*/  IMAD R70, R0, R4, R11 ;  /* 0x0000000400467224 */ /* 0x000fe200078e020b */
[----:B------:R-:W-:Y:S01]  /*0dc0*/  ISETP.GE.AND P4, PT, R6, RZ, PT ;  /* 0x000000ff0600720c */ /* 0x000fe20003f86270 */
[C---:B------:R-:W-:Y:S01]  /*0dd0*/  VIADD R6, R61.reuse, 0xa ;  /* 0x0000000a3d067836 */ /* 0x040fe20000000000 */
[----:B------:R-:W-:Y:S01]  /*0de0*/  ISETP.GT.U32.AND P6, PT, R0, R66, PT ;  /* 0x000000420000720c */ /* 0x000fe20003fc4070 */
[----:B------:R-:W-:Y:S01]  /*0df0*/  @!P3 IMAD.IADD R62, R62, 0x1, -R0 ;  /* 0x000000013e3eb824 */ /* 0x000fe200078e0a00 */
[----:B------:R-:W-:Y:S01]  /*0e00*/  ISETP.GE.AND P3, PT, R10, RZ, PT ;  /* 0x000000ff0a00720c */ /* 0x000fe20003f66270 */
[----:B------:R-:W-:Y:S01]  /*0e10*/  IMAD R68, R0, R3, R9 ;  /* 0x0000000300447224 */ /* 0x000fe200078e0209 */
[----:B------:R-:W-:Y:S01]  /*0e20*/  IABS R5, R6 ;  /* 0x0000000600057213 */ /* 0x000fe20000000000 */
[C---:B------:R-:W-:Y:S01]  /*0e30*/  VIADD R10, R61.reuse, 0xb ;  /* 0x0000000b3d0a7836 */ /* 0x040fe20000000000 */
[----:B------:R-:W-:Y:S01]  /*0e40*/  IABS R11, R14 ;  /* 0x0000000e000b7213 */ /* 0x000fe20000000000 */
[----:B------:R-:W-:Y:S01]  /*0e50*/  VIADD R15, R61, 0xe ;  /* 0x0000000e3d0f7836 */ /* 0x000fe20000000000 */
[----:B------:R-:W-:Y:S01]  /*0e60*/  @!P2 IADD3 R64, R64, -R0, RZ ;  /* 0x800000004040a210 */ /* 0x000fe20007ffe0ff */
[----:B------:R-:W-:Y:S01]  /*0e70*/  IMAD.HI.U32 R3, R2, R5, RZ ;  /* 0x0000000502037227 */ /* 0x000fe200078e00ff */
[----:B------:R-:W-:-:S02]  /*0e80*/  ISETP.GT.U32.AND P2, PT, R0, R68, PT ;  /* 0x000000440000720c */ /* 0x000fc40003f44070 */
[----:B------:R-:W-:Y:S01]  /*0e90*/  IABS R7, R10 ;  /* 0x0000000a00077213 */ /* 0x000fe20000000000 */
[----:B------:R-:W-:Y:S01]  /*0ea0*/  IMAD.MOV R72, RZ, RZ, -R3 ;  /* 0x000000ffff487224 */ /* 0x000fe200078e0a03 */
[----:B------:R-:W-:Y:S01]  /*0eb0*/  IABS R9, R12 ;  /* 0x0000000c00097213 */ /* 0x000fe20000000000 */
[--C-:B------:R-:W-:Y:S01]  /*0ec0*/  @!P6 IMAD.IADD R66, R66, 0x1, -R0.reuse ;  /* 0x000000014242e824 */ /* 0x100fe200078e0a00 */
[----:B------:R-:W-:Y:S01]  /*0ed0*/  ISETP.GT.U32.AND P6, PT, R0, R70, PT ;  /* 0x000000460000720c */ /* 0x000fe20003fc4070 */
[----:B------:R-:W-:Y:S01]  /*0ee0*/  IMAD.HI.U32 R3, R2, R7, RZ ;  /* 0x0000000702037227 */ /* 0x000fe200078e00ff */
[----:B------:R-:W-:Y:S02]  /*0ef0*/  IABS R13, R15 ;  /* 0x0000000f000d7213 */ /* 0x000fe40000000000 */
[----:B------:R-:W-:Y:S01]  /*0f00*/  @!P0 IADD3 R62, -R62, RZ, RZ ;  /* 0x000000ff3e3e8210 */ /* 0x000fe20007ffe1ff */
[----:B------:R-:W-:Y:S01]  /*0f10*/  IMAD R72, R0, R72, R5 ;  /* 0x0000004800487224 */ /* 0x000fe200078e0205 */
[----:B------:R-:W-:Y:S01]  /*0f20*/  IADD3 R74, -R3, RZ, RZ ;  /* 0x000000ff034a7210 */ /* 0x000fe20007ffe1ff */
[----:B------:R-:W-:Y:S01]  /*0f30*/  @!P2 IMAD.IADD R68, R68, 0x1, -R0 ;  /* 0x000000014444a824 */ /* 0x000fe200078e0a00 */
[----:B------:R-:W-:Y:S01]  /*0f40*/  @!P1 IADD3 R66, -R66, RZ, RZ ;  /* 0x000000ff42429210 */ /* 0x000fe20007ffe1ff */
[----:B------:R-:W-:Y:S01]  /*0f50*/  IMAD.HI.U32 R5, R2, R11, RZ ;  /* 0x0000000b02057227 */ /* 0x000fe200078e00ff */
[----:B------:R-:W-:-:S02]  /*0f60*/  ISETP.GT.U32.AND P2, PT, R0, R72, PT ;  /* 0x000000480000720c */ /* 0x000fc40003f44070 */
[C---:B------:R-:W-:Y:S01]  /*0f70*/  ISETP.GT.U32.AND P0, PT, R0.reuse, R68, PT ;  /* 0x000000440000720c */ /* 0x040fe20003f04070 */
[----:B------:R-:W-:Y:S01]  /*0f80*/  IMAD R74, R0, R74, R7 ;  /* 0x0000004a004a7224 */ /* 0x000fe200078e0207 */
[----:B------:R-:W-:Y:S01]  /*0f90*/  IADD3 R5, -R5, RZ, RZ ;  /* 0x000000ff05057210 */ /* 0x000fe20007ffe1ff */
[----:B------:R-:W-:Y:S02]  /*0fa0*/  @!P6 IMAD.IADD R70, R70, 0x1, -R0 ;  /* 0x000000014646e824 */ /* 0x000fe400078e0a00 */
[----:B------:R-:W-:Y:S01]  /*0fb0*/  IMAD.HI.U32 R4, R2, R9, RZ ;  /* 0x0000000902047227 */ /* 0x000fe200078e00ff */
[----:B------:R-:W-:-:S03]  /*0fc0*/  ISETP.GT.U32.AND P6, PT, R0, R74, PT ;  /* 0x0000004a0000720c */ /* 0x000fc60003fc4070 */
[----:B------:R-:W-:Y:S02]  /*0fd0*/  @!P5 IMAD.MOV R64, RZ, RZ, -R64 ;  /* 0x000000ffff40d224 */ /* 0x000fe400078e0a40 */
[----:B------:R-:W-:Y:S01]  /*0fe0*/  @!P2 IMAD.IADD R72, R72, 0x1, -R0 ;  /* 0x000000014848a824 */ /* 0x000fe200078e0a00 */
[----:B------:R-:W-:Y:S01]  /*0ff0*/  ISETP.GT.U32.AND P2, PT, R0, R70, PT ;  /* 0x000000460000720c */ /* 0x000fe20003f44070 */
[----:B------:R-:W-:-:S03]  /*1000*/  IMAD.HI.U32 R3, R2, R13, RZ ;  /* 0x0000000d02037227 */ /* 0x000fc600078e00ff */
[----:B------:R-:W-:Y:S01]  /*1010*/  ISETP.GT.U32.AND P5, PT, R0, R72, PT ;  /* 0x000000480000720c */ /* 0x000fe20003fa4070 */
[----:B------:R-:W-:Y:S02]  /*1020*/  IMAD.MOV R4, RZ, RZ, -R4 ;  /* 0x000000ffff047224 */ /* 0x000fe400078e0a04 */
[--C-:B------:R-:W-:Y:S02]  /*1030*/  @!P6 IMAD.IADD R74, R74, 0x1, -R0.reuse ;  /* 0x000000014a4ae824 */ /* 0x100fe400078e0a00 */
[----:B------:R-:W-:Y:S02]  /*1040*/  IMAD.MOV R3, RZ, RZ, -R3 ;  /* 0x000000ffff037224 */ /* 0x000fe400078e0a03 */
[C---:B------:R-:W-:Y:S01]  /*1050*/  IMAD R76, R0.reuse, R4, R9 ;  /* 0x00000004004c7224 */ /* 0x040fe200078e0209 */
[C---:B------:R-:W-:Y:S01]  /*1060*/  ISETP.GT.U32.AND P6, PT, R0.reuse, R74, PT ;  /* 0x0000004a0000720c */ /* 0x040fe20003fc4070 */
[C---:B------:R-:W-:Y:S01]  /*1070*/  IMAD R78, R0.reuse, R5, R11 ;  /* 0x00000005004e7224 */ /* 0x040fe200078e020b */
[C---:B------:R-:W-:Y:S01]  /*1080*/  IADD3 R9, R61.reuse, 0xf, RZ ;  /* 0x0000000f3d097810 */ /* 0x040fe20007ffe0ff */
[C---:B------:R-:W-:Y:S01]  /*1090*/  VIADD R11, R61.reuse, 0x10 ;  /* 0x000000103d0b7836 */ /* 0x040fe20000000000 */
[C---:B------:R-:W-:Y:S01]  /*10a0*/  ISETP.GT.U32.AND P1, PT, R0.reuse, R76, PT ;  /* 0x0000004c0000720c */ /* 0x040fe20003f24070 */
[----:B------:R-:W-:Y:S01]  /*10b0*/  IMAD R80, R0, R3, R13 ;  /* 0x0000000300507224 */ /* 0x000fe200078e020d */
[----:B------:R-:W-:Y:S01]  /*10c0*/  @!P5 IADD3 R72, R72, -R0, RZ ;  /* 0x800000004848d210 */ /* 0x000fe20007ffe0ff */
[--C-:B------:R-:W-:Y:S01]  /*10d0*/  @!P2 IMAD.IADD R70, R70, 0x1, -R0.reuse ;  /* 0x000000014646a824 */ /* 0x100fe200078e0a00 */
[----:B------:R-:W-:Y:S01]  /*10e0*/  IABS R7, R11 ;  /* 0x0000000b00077213 */ /* 0x000fe20000000000 */
[----:B------:R-:W-:Y:S01]  /*10f0*/  @!P0 IMAD.IADD R68, R68, 0x1, -R0 ;  /* 0x0000000144448824 */ /* 0x000fe200078e0a00 */
[----:B------:R-:W-:Y:S01]  /*1100*/  ISETP.GT.U32.AND P5, PT, R0, R80, PT ;  /* 0x000000500000720c */ /* 0x000fe20003fa4070 */
[----:B------:R-:W-:Y:S01]  /*1110*/  VIADD R20, R61, 0x72 ;  /* 0x000000723d147836 */ /* 0x000fe20000000000 */
[----:B------:R-:W-:Y:S01]  /*1120*/  IABS R5, R9 ;  /* 0x0000000900057213 */ /* 0x000fe20000000000 */
[----:B------:R-:W-:Y:S01]  /*1130*/  IMAD.HI.U32 R4, R2, R7, RZ ;  /* 0x0000000702047227 */ /* 0x000fe200078e00ff */
[----:B------:R-:W-:-:S02]  /*1140*/  ISETP.GE.AND P2, PT, R6, RZ, PT ;  /* 0x000000ff0600720c */ /* 0x000fc40003f46270 */
[----:B------:R-:W-:Y:S01]  /*1150*/  ISETP.GT.U32.AND P0, PT, R0, R78, PT ;  /* 0x0000004e0000720c */ /* 0x000fe20003f04070 */
[--C-:B------:R-:W-:Y:S01]  /*1160*/  @!P6 IMAD.IADD R74, R74, 0x1, -R0.reuse ;  /* 0x000000014a4ae824 */ /* 0x100fe200078e0a00 */
[----:B------:R-:W-:Y:S01]  /*1170*/  ISETP.GE.AND P6, PT, R10, RZ, PT ;  /* 0x000000ff0a00720c */ /* 0x000fe20003fc6270 */
[----:B------:R-:W-:Y:S01]  /*1180*/  IMAD.HI.U32 R3, R2, R5, RZ ;  /* 0x0000000502037227 */ /* 0x000fe200078e00ff */
[----:B------:R-:W-:Y:S02]  /*1190*/  IADD3 R4, -R4, RZ, RZ ;  /* 0x000000ff04047210 */ /* 0x000fe40007ffe1ff */
[----:B------:R-:W-:Y:S01]  /*11a0*/  @!P3 IADD3 R70, -R70, RZ, RZ ;  /* 0x000000ff4646b210 */ /* 0x000fe20007ffe1ff */
[--C-:B------:R-:W-:Y:S01]  /*11b0*/  @!P1 IMAD.IADD R76, R76, 0x1, -R0.reuse ;  /* 0x000000014c4c9824 */ /* 0x100fe200078e0a00 */
[----:B------:R-:W-:Y:S01]  /*11c0*/  ISETP.GE.AND P1, PT, R12, RZ, PT ;  /* 0x000000ff0c00720c */ /* 0x000fe20003f26270 */
[----:B------:R-:W-:Y:S01]  /*11d0*/  IMAD.MOV R3, RZ, RZ, -R3 ;  /* 0x000000ffff037224 */ /* 0x000fe200078e0a03 */
[C---:B------:R-:W-:Y:S01]  /*11e0*/  IADD3 R13, R61.reuse, 0x37, RZ ;  /* 0x000000373d0d7810 */ /* 0x040fe20007ffe0ff */
[----:B------:R-:W-:Y:S01]  /*11f0*/  IMAD R84, R0, R4, R7 ;  /* 0x0000000400547224 */ /* 0x000fe200078e0207 */
[----:B------:R-:W-:Y:S01]  /*1200*/  IADD3 R4, R61, 0x11, RZ ;  /* 0x000000113d047810 */ /* 0x000fe20007ffe0ff */
[----:B------:R-:W-:-:S02]  /*1210*/  @!P5 IMAD.IADD R80, R80, 0x1, -R0 ;  /* 0x000000015050d824 */ /* 0x000fc400078e0a00 */
[----:B------:R-:W-:Y:S01]  /*1220*/  @!P4 IMAD.MOV R68, RZ, RZ, -R68 ;  /* 0x000000ffff44c224 */ /* 0x000fe200078e0a44 */
[C---:B------:R-:W-:Y:S01]  /*1230*/  ISETP.GT.U32.AND P4, PT, R0.reuse, R76, PT ;  /* 0x0000004c0000720c */ /* 0x040fe20003f84070 */
[C---:B------:R-:W-:Y:S01]  /*1240*/  IMAD R82, R0.reuse, R3, R5 ;  /* 0x0000000300527224 */ /* 0x040fe200078e0205 */
[----:B------:R-:W-:Y:S01]  /*1250*/  ISETP.GT.U32.AND P5, PT, R0, R80, PT ;  /* 0x000000500000720c */ /* 0x000fe20003fa4070 */
[----:B------:R-:W-:Y:S01]  /*1260*/  @!P2 IMAD.MOV R72, RZ, RZ, -R72 ;  /* 0x000000ffff48a224 */ /* 0x000fe200078e0a48 */
[----:B------:R-:W-:Y:S01]  /*1270*/  IABS R5, R4 ;  /* 0x0000000400057213 */ /* 0x000fe20000000000 */
[----:B------:R-:W-:Y:S01]  /*1280*/  VIADD R6, R61, 0x12 ;  /* 0x000000123d067836 */ /* 0x000fe20000000000 */
[----:B------:R-:W-:Y:S01]  /*1290*/  @!P6 IADD3 R74, -R74, RZ, RZ ;  /* 0x000000ff4a4ae210 */ /* 0x000fe20007ffe1ff */
[----:B------:R-:W-:Y:S01]  /*12a0*/  @!P0 IMAD.IADD R78, R78, 0x1, -R0 ;  /* 0x000000014e4e8824 */ /* 0x000fe200078e0a00 */
[----:B------:R-:W-:Y:S01]  /*12b0*/  ISETP.GT.U32.AND P2, PT, R0, R82, PT ;  /* 0x000000520000720c */ /* 0x000fe20003f44070 */
[----:B------:R-:W-:Y:S01]  /*12c0*/  IMAD.HI.U32 R3, R2, R5, RZ ;  /* 0x0000000502037227 */ /* 0x000fe200078e00ff */
[----:B------:R-:W-:-:S02]  /*12d0*/  ISETP.GE.AND P6, PT, R15, RZ, PT ;  /* 0x000000ff0f00720c */ /* 0x000fc40003fc6270 */
[----:B------:R-:W-:Y:S01]  /*12e0*/  IABS R7, R6 ;  /* 0x0000000600077213 */ /* 0x000fe20000000000 */
[----:B------:R-:W-:Y:S01]  /*12f0*/  IMAD.MOV R3, RZ, RZ, -R3 ;  /* 0x000000ffff037224 */ /* 0x000fe200078e0a03 */
[----:B------:R-:W-:Y:S01]  /*1300*/  ISETP.GT.U32.AND P3, PT, R0, R78, PT ;  /* 0x0000004e0000720c */ /* 0x000fe20003f64070 */
[----:B------:R-:W-:Y:S01]  /*1310*/  @!P4 IMAD.IADD R76, R76, 0x1, -R0 ;  /* 0x000000014c4cc824 */ /* 0x000fe200078e0a00 */
[C---:B------:R-:W-:Y:S01]  /*1320*/  ISETP.GT.U32.AND P4, PT, R0.reuse, R84, PT ;  /* 0x000000540000720c */ /* 0x040fe20003f84070 */
[----:B------:R-:W-:Y:S01]  /*1330*/  IMAD R86, R0, R3, R5 ;  /* 0x0000000300567224 */ /* 0x000fe200078e0205 */
[----:B------:R-:W-:Y:S01]  /*1340*/  @!P5 IADD3 R80, R80, -R0, RZ ;  /* 0x800000005050d210 */ /* 0x000fe20007ffe0ff */
[----:B------:R-:W-:Y:S01]  /*1350*/  @!P1 IMAD.MOV R76, RZ, RZ, -R76 ;  /* 0x000000ffff4c9224 */ /* 0x000fe200078e0a4c */
[----:B------:R-:W-:Y:S01]  /*1360*/  ISETP.GE.AND P0, PT, R14, RZ, PT ;  /* 0x000000ff0e00720c */ /* 0x000fe20003f06270 */
[----:B------:R-:W-:Y:S01]  /*1370*/  @!P2 IMAD.IADD R82, R82, 0x1, -R0 ;  /* 0x000000015252a824 */ /* 0x000fe200078e0a00 */
[----:B------:R-:W-:Y:S01]  /*1380*/  ISETP.GE.AND P2, PT, R4, RZ, PT ;  /* 0x000000ff0400720c */ /* 0x000fe20003f46270 */
[----:B------:R-:W-:Y:S01]  /*1390*/  IMAD.HI.U32 R4, R2, R7, RZ ;  /* 0x0000000702047227 */ /* 0x000fe200078e00ff */
[----:B------:R-:W-:-:S02]  /*13a0*/  @!P6 IADD3 R80, -R80, RZ, RZ ;  /* 0x000000ff5050e210 */ /* 0x000fc40007ffe1ff */
[C---:B------:R-:W-:Y:S01]  /*13b0*/  ISETP.GT.U32.AND P6, PT, R0.reuse, R86, PT ;  /* 0x000000560000720c */ /* 0x040fe20003fc4070 */
[----:B------:R-:W-:Y:S01]  /*13c0*/  IMAD.MOV R4, RZ, RZ, -R4 ;  /* 0x000000ffff047224 */ /* 0x000fe200078e0a04 */
[----:B------:R-:W-:Y:S01]  /*13d0*/  ISETP.GT.U32.AND P1, PT, R0, R82, PT ;  /* 0x000000520000720c */ /* 0x000fe20003f24070 */
[----:B------:R-:W-:Y:S01]  /*13e0*/  VIADD R3, R61, 0x13 ;  /* 0x000000133d037836 */ /* 0x000fe20000000000 */
[----:B------:R-:W-:Y:S01]  /*13f0*/  @!P4 IADD3 R84, R84, -R0, RZ ;  /* 0x800000005454c210 */ /* 0x000fe20007ffe0ff */
[----:B------:R-:W-:Y:S01]  /*1400*/  IMAD R88, R0, R4, R7 ;  /* 0x0000000400587224 */ /* 0x000fe200078e0207 */
[----:B------:R-:W-:Y:S01]  /*1410*/  ISETP.GE.AND P5, PT, R11, RZ, PT ;  /* 0x000000ff0b00720c */ /* 0x000fe20003fa6270 */
[--C-:B------:R-:W-:Y:S01]  /*1420*/  @!P3 IMAD.IADD R78, R78, 0x1, -R0.reuse ;  /* 0x000000014e4eb824 */ /* 0x100fe200078e0a00 */
[----:B------:R-:W-:Y:S01]  /*1430*/  ISETP.GT.U32.AND P4, PT, R0, R84, PT ;  /* 0x000000540000720c */ /* 0x000fe20003f84070 */
[C---:B------:R-:W-:Y:S01]  /*1440*/  VIADD R4, R61.reuse, 0x14 ;  /* 0x000000143d047836 */ /* 0x040fe20000000000 */
[----:B------:R-:W-:Y:S01]  /*1450*/  IABS R7, R3 ;  /* 0x0000000300077213 */ /* 0x000fe20000000000 */
[----:B------:R-:W-:Y:S01]  /*1460*/  VIADD R10, R61, 0x18 ;  /* 0x000000183d0a7836 */ /* 0x000fe20000000000 */
[----:B------:R-:W-:Y:S01]  /*1470*/  @!P0 IADD3 R78, -R78, RZ, RZ ;  /* 0x000000ff4e4e8210 */ /* 0x000fe20007ffe1ff */
[--C-:B------:R-:W-:Y:S01]  /*1480*/  @!P6 IMAD.IADD R86, R86, 0x1, -R0.reuse ;  /* 0x000000015656e824 */ /* 0x100fe200078e0a00 */
[----:B------:R-:W-:Y:S01]  /*1490*/  ISETP.GE.AND P0, PT, R6, RZ, PT ;  /* 0x000000ff0600720c */ /* 0x000fe20003f06270 */
[----:B------:R-:W-:Y:S01]  /*14a0*/  @!P1 IMAD.IADD R82, R82, 0x1, -R0 ;  /* 0x0000000152529824 */ /* 0x000fe200078e0a00 */
[----:B------:R-:W-:Y:S01]  /*14b0*/  ISETP.GE.AND P1, PT, R3, RZ, PT ;  /* 0x000000ff0300720c */ /* 0x000fe20003f26270 */
[----:B------:R-:W-:Y:S01]  /*14c0*/  IMAD.HI.U32 R3, R2, R7, RZ ;  /* 0x0000000702037227 */ /* 0x000fe200078e00ff */
[----:B------:R-:W-:-:S02]  /*14d0*/  ISETP.GT.U32.AND P6, PT, R0, R86, PT ;  /* 0x000000560000720c */ /* 0x000fc40003fc4070 */
[----:B------:R-:W-:Y:S01]  /*14e0*/  ISETP.GE.AND P3, PT, R9, RZ, PT ;  /* 0x000000ff0900720c */ /* 0x000fe20003f66270 */
[C---:B------:R-:W-:Y:S01]  /*14f0*/  VIADD R6, R61.reuse, 0x15 ;  /* 0x000000153d067836 */ /* 0x040fe20000000000 */
[----:B------:R-:W-:Y:S01]  /*1500*/  @!P4 IADD3 R84, R84, -R0, RZ ;  /* 0x800000005454c210 */ /* 0x000fe20007ffe0ff */
[----:B------:R-:W-:Y:S01]  /*1510*/  IMAD.MOV R3, RZ, RZ, -R3 ;  /* 0x000000ffff037224 */ /* 0x000fe200078e0a03 */
[C---:B------:R-:W-:Y:S01]  /*1520*/  ISETP.GT.U32.AND P4, PT, R0.reuse, R88, PT ;  /* 0x000000580000720c */ /* 0x040fe20003f84070 */
[C---:B------:R-:W-:Y:S01]  /*1530*/  VIADD R12, R61.reuse, 0x19 ;  /* 0x000000193d0c7836 */ /* 0x040fe20000000000 */
[----:B------:R-:W-:Y:S01]  /*1540*/  IABS R11, R6 ;  /* 0x00000006000b7213 */ /* 0x000fe20000000000 */
[----:B------:R-:W-:Y:S01]  /*1550*/  IMAD R90, R0, R3, R7 ;  /* 0x00000003005a7224 */ /* 0x000fe200078e0207 */
[----:B------:R-:W-:Y:S01]  /*1560*/  IABS R9, R4 ;  /* 0x0000000400097213 */ /* 0x000fe20000000000 */
[----:B------:R-:W-:Y:S01]  /*1570*/  VIADD R14, R61, 0x39 ;  /* 0x000000393d0e7836 */ /* 0x000fe20000000000 */
[----:B------:R-:W-:Y:S01]  /*1580*/  @!P5 IADD3 R84, -R84, RZ, RZ ;  /* 0x000000ff5454d210 */ /* 0x000fe20007ffe1ff */
[----:B------:R-:W-:Y:S01]  /*1590*/  IMAD.HI.U32 R5, R2, R11, RZ ;  /* 0x0000000b02057227 */ /* 0x000fe200078e00ff */
[----:B------:R-:W-:-:S02]  /*15a0*/  @!P6 IADD3 R86, R86, -R0, RZ ;  /* 0x800000005656e210 */ /* 0x000fc40007ffe0ff */
[----:B------:R-:W-:Y:S01]  /*15b0*/  ISETP.GT.U32.AND P6, PT, R0, R90, PT ;  /* 0x0000005a0000720c */ /* 0x000fe20003fc4070 */
[----:B------:R-:W-:Y:S01]  /*15c0*/  @!P3 IMAD.MOV R82, RZ, RZ, -R82 ;  /* 0x000000ffff52b224 */ /* 0x000fe200078e0a52 */
[----:B------:R-:W-:Y:S01]  /*15d0*/  ISETP.GE.AND P3, PT, R4, RZ, PT ;  /* 0x000000ff0400720c */ /* 0x000fe20003f66270 */
[----:B------:R-:W-:Y:S01]  /*15e0*/  IMAD.MOV R5, RZ, RZ, -R5 ;  /* 0x000000ffff057224 */ /* 0x000fe200078e0a05 */
[----:B------:R-:W-:Y:S01]  /*15f0*/  @!P4 IADD3 R88, R88, -R0, RZ ;  /* 0x800000005858c210 */ /* 0x000fe20007ffe0ff */
[----:B------:R-:W-:Y:S01]  /*1600*/  IMAD.HI.U32 R4, R2, R9, RZ ;  /* 0x0000000902047227 */ /* 0x000fe200078e00ff */
[----:B------:R-:W-:Y:S02]  /*1610*/  ISETP.GE.AND P5, PT, R6, RZ, PT ;  /* 0x000000ff0600720c */ /* 0x000fe40003fa6270 */
[C---:B------:R-:W-:Y:S01]  /*1620*/  ISETP.GT.U32.AND P4, PT, R0.reuse, R88, PT ;  /* 0x000000580000720c */ /* 0x040fe20003f84070 */
[----:B------:R-:W-:Y:S01]  /*1630*/  IMAD R94, R0, R5, R11 ;  /* 0x00000005005e7224 */ /* 0x000fe200078e020b */
[----:B------:R-:W-:Y:S01]  /*1640*/  @!P2 IADD3 R86, -R86, RZ, RZ ;  /* 0x000000ff5656a210 */ /* 0x000fe20007ffe1ff */
[----:B------:R-:W-:Y:S01]  /*1650*/  IMAD.MOV R4, RZ, RZ, -R4 ;  /* 0x000000ffff047224 */ /* 0x000fe200078e0a04 */
[----:B------:R-:W-:Y:S01]  /*1660*/  IABS R11, R12 ;  /* 0x0000000c000b7213 */ /* 0x000fe20000000000 */
[----:B------:R-:W-:Y:S01]  /*1670*/  @!P6 IMAD.IADD R90, R90, 0x1, -R0 ;  /* 0x000000015a5ae824 */ /* 0x000fe200078e0a00 */
[C---:B------:R-:W-:Y:S01]  /*1680*/  ISETP.GT.U32.AND P6, PT, R0.reuse, R94, PT ;  /* 0x0000005e0000720c */ /* 0x040fe20003fc4070 */
[C---:B------:R-:W-:Y:S01]  /*1690*/  IMAD R92, R0.reuse, R4, R9 ;  /* 0x00000004005c7224 */ /* 0x040fe200078e0209 */
[----:B------:R-:W-:Y:S01]  /*16a0*/  IABS R9, R10 ;  /* 0x0000000a00097213 */ /* 0x000fe20000000000 */
[C---:B------:R-:W-:Y:S01]  /*16b0*/  VIADD R4, R61.reuse, 0x16 ;  /* 0x000000163d047836 */ /* 0x040fe20000000000 */
[----:B------:R-:W-:Y:S01]  /*16c0*/  ISETP.GT.U32.AND P2, PT, R0, R90, PT ;  /* 0x0000005a0000720c */ /* 0x000fe20003f44070 */
[----:B------:R-:W-:-:S02]  /*16d0*/  VIADD R6, R61, 0x17 ;  /* 0x000000173d067836 */ /* 0x000fc40000000000 */
[----:B------:R-:W-:Y:S01]  /*16e0*/  @!P4 IADD3 R88, R88, -R0, RZ ;  /* 0x800000005858c210 */ /* 0x000fe20007ffe0ff */
[C---:B------:R-:W-:Y:S01]  /*16f0*/  VIADD R29, R61.reuse, 0x74 ;  /* 0x000000743d1d7836 */ /* 0x040fe20000000000 */
[----:B------:R-:W-:Y:S01]  /*1700*/  IABS R5, R4 ;  /* 0x0000000400057213 */ /* 0x000fe20000000000 */
[C---:B------:R-:W-:Y:S01]  /*1710*/  VIADD R31, R61.reuse, 0x75 ;  /* 0x000000753d1f7836 */ /* 0x040fe20000000000 */
[----:B------:R-:W-:Y:S01]  /*1720*/  ISETP.GT.U32.AND P4, PT, R0, R92, PT ;  /* 0x0000005c0000720c */ /* 0x000fe20003f84070 */
[----:B------:R-:W-:Y:S01]  /*1730*/  VIADD R35, R61, 0x77 ;  /* 0x000000773d237836 */ /* 0x000fe20000000000 */
[----:B------:R-:W-:Y:S01]  /*1740*/  IABS R7, R6 ;  /* 0x0000000600077213 */ /* 0x000fe20000000000 */
[----:B------:R-:W-:Y:S01]  /*1750*/  IMAD.HI.U32 R3, R2, R5, RZ ;  /* 0x0000000502037227 */ /* 0x000fe200078e00ff */
[----:B------:R-:W-:Y:S02]  /*1760*/  @!P0 IADD3 R88, -R88, RZ, RZ ;  /* 0x000000ff58588210 */ /* 0x000fe40007ffe1ff */
[----:B------:R-:W-:Y:S01]  /*1770*/  ISETP.GE.AND P0, PT, R4, RZ, PT ;  /* 0x000000ff0400720c */ /* 0x000fe20003f06270 */
[----:B------:R-:W-:-:S02]  /*1780*/  @!P6 IMAD.IADD R94, R94, 0x1, -R0 ;  /* 0x000000015e5ee824 */ /* 0x000fc400078e0a00 */
[----:B------:R-:W-:Y:S02]  /*1790*/  IMAD.MOV R3, RZ, RZ, -R3 ;  /* 0x000000ffff037224 */ /* 0x000fe400078e0a03 */
[----:B------:R-:W-:Y:S01]  /*17a0*/  IMAD.HI.U32 R4, R2, R9, RZ ;  /* 0x0000000902047227 */ /* 0x000fe200078e00ff */
[----:B------:R-:W-:-:S03]  /*17b0*/  ISETP.GT.U32.AND P6, PT, R0, R94, PT ;  /* 0x0000005e0000720c */ /* 0x000fc60003fc4070 */
[----:B------:R-:W-:Y:S02]  /*17c0*/  IMAD R96, R0, R3, R5 ;  /* 0x0000000300607224 */ /* 0x000fe400078e0205 */
[----:B------:R-:W-:-:S04]  /*17d0*/  IMAD.HI.U32 R3, R2, R7, RZ ;  /* 0x0000000702037227 */ /* 0x000fc800078e00ff */
[----:B------:R-:W-:Y:S01]  /*17e0*/  IMAD.HI.U32 R5, R2, R11, RZ ;  /* 0x0000000b02057227 */ /* 0x000fe200078e00ff */
[----:B------:R-:W-:-:S03]  /*17f0*/  IADD3 R3, -R3, RZ, RZ ;  /* 0x000000ff03037210 */ /* 0x000fc60007ffe1ff */
[----:B------:R-:W-:Y:S01]  /*1800*/  @!P4 IMAD.IADD R92, R92, 0x1, -R0 ;  /* 0x000000015c5cc824 */ /* 0x000fe200078e0a00 */
[----:B------:R-:W-:Y:S01]  /*1810*/  IADD3 R5, -R5, RZ, RZ ;  /* 0x000000ff05057210 */ /* 0x000fe20007ffe1ff */
[----:B------:R-:W-:Y:S02]  /*1820*/  IMAD.MOV R4, RZ, RZ, -R4 ;  /* 0x000000ffff047224 */ /* 0x000fe400078e0a04 */
[----:B------:R-:W-:Y:S01]  /*1830*/  @!P2 IMAD.IADD R90, R90, 0x1, -R0 ;  /* 0x000000015a5aa824 */ /* 0x000fe200078e0a00 */
[C---:B------:R-:W-:Y:S01]  /*1840*/  ISETP.GT.U32.AND P4, PT, R0.reuse, R92, PT ;  /* 0x0000005c0000720c */ /* 0x040fe20003f84070 */
[C---:B------:R-:W-:Y:S01]  /*1850*/  IMAD R100, R0.reuse, R4, R9 ;  /* 0x0000000400647224 */ /* 0x040fe200078e0209 */
[C---:B------:R-:W-:Y:S01]  /*1860*/  ISETP.GT.U32.AND P2, PT, R0.reuse, R96, PT ;  /* 0x000000600000720c */ /* 0x040fe20003f44070 */
[----:B------:R-:W-:Y:S01]  /*1870*/  IMAD R98, R0, R3, R7 ;  /* 0x0000000300627224 */ /* 0x000fe200078e0207 */
[----:B------:R-:W-:Y:S01]  /*1880*/  @!P1 IADD3 R90, -R90, RZ, RZ ;  /* 0x000000ff5a5a9210 */ /* 0x000fe20007ffe1ff */
[----:B------:R-:W-:-:S02]  /*1890*/  IMAD R102, R0, R5, R11 ;  /* 0x0000000500667224 */ /* 0x000fc400078e020b */
[----:B------:R-:W-:Y:S01]  /*18a0*/  @!P6 IMAD.IADD R94, R94, 0x1, -R0 ;  /* 0x000000015e5ee824 */ /* 0x000fe200078e0a00 */
[C---:B------:R-:W-:Y:S01]  /*18b0*/  ISETP.GT.U32.AND P6, PT, R0.reuse, R100, PT ;  /* 0x000000640000720c */ /* 0x040fe20003fc4070 */
[C---:B------:R-:W-:Y:S01]  /*18c0*/  VIADD R4, R61.reuse, 0x1a ;  /* 0x0000001a3d047836 */ /* 0x040fe20000000000 */
[C---:B------:R-:W-:Y:S01]  /*18d0*/  ISETP.GT.U32.AND P1, PT, R0.reuse, R98, PT ;  /* 0x000000620000720c */ /* 0x040fe20003f24070 */
[----:B------:R-:W-:Y:S01]  /*18e0*/  @!P5 IMAD.MOV R94, RZ, RZ, -R94 ;  /* 0x000000ffff5ed224 */ /* 0x000fe200078e0a5e */
[----:B------:R-:W-:Y:S01]  /*18f0*/  ISETP.GT.U32.AND P5, PT, R0, R102, PT ;  /* 0x000000660000720c */ /* 0x000fe20003fa4070 */
[--C-:B------:R-:W-:Y:S01]  /*1900*/  @!P4 IMAD.IADD R92, R92, 0x1, -R0.reuse ;  /* 0x000000015c5cc824 */ /* 0x100fe200078e0a00 */
[----:B------:R-:W-:Y:S01]  /*1910*/  IABS R5, R4 ;  /* 0x0000000400057213 */ /* 0x000fe20000000000 */
[----:B------:R-:W-:Y:S01]  /*1920*/  @!P2 IMAD.IADD R96, R96, 0x1, -R0 ;  /* 0x000000016060a824 */ /* 0x000fe200078e0a00 */
[----:B------:R-:W-:Y:S01]  /*1930*/  ISETP.GE.AND P4, PT, R6, RZ, PT ;  /* 0x000000ff0600720c */ /* 0x000fe20003f86270 */
[----:B------:R-:W-:Y:S01]  /*1940*/  @!P3 IMAD.MOV R92, RZ, RZ, -R92 ;  /* 0x000000ffff5cb224 */ /* 0x000fe200078e0a5c */
[----:B------:R-:W-:Y:S01]  /*1950*/  IADD3 R6, R61, 0x1b, RZ ;  /* 0x0000001b3d067810 */ /* 0x000fe20007ffe0ff */
[----:B------:R-:W-:Y:S01]  /*1960*/  IMAD.HI.U32 R3, R2, R5, RZ ;  /* 0x0000000502037227 */ /* 0x000fe200078e00ff */
[----:B------:R-:W-:-:S02]  /*1970*/  ISETP.GT.U32.AND P2, PT, R0, R96, PT ;  /* 0x000000600000720c */ /* 0x000fc40003f44070 */
[----:B------:R-:W-:Y:S01]  /*1980*/  IABS R7, R6 ;  /* 0x0000000600077213 */ /* 0x000fe20000000000 */
[----:B------:R-:W-:Y:S01]  /*1990*/  @!P6 IMAD.IADD R100, R100, 0x1, -R0 ;  /* 0x000000016464e824 */ /* 0x000fe200078e0a00 */
[-C--:B------:R-:W-:Y:S01]  /*19a0*/  @!P1 IADD3 R98, R98, -R0.reuse, RZ ;  /* 0x8000000062629210 */ /* 0x080fe20007ffe0ff */
[----:B------:R-:W-:Y:S01]  /*19b0*/  IMAD.MOV R3, RZ, RZ, -R3 ;  /* 0x000000ffff037224 */ /* 0x000fe200078e0a03 */
[----:B------:R-:W-:Y:S01]  /*19c0*/  @!P5 IADD3 R102, R102, -R0, RZ ;  /* 0x800000006666d210 */ /* 0x000fe20007ffe0ff */
[----:B------:R-:W-:Y:S01]  /*19d0*/  VIADD R39, R61, 0x79 ;  /* 0x000000793d277836 */ /* 0x000fe20000000000 */
[C---:B------:R-:W-:Y:S01]  /*19e0*/  ISETP.GT.U32.AND P5, PT, R0.reuse, R100, PT ;  /* 0x000000640000720c */ /* 0x040fe20003fa4070 */
[C---:B------:R-:W-:Y:S01]  /*19f0*/  IMAD R104, R0.reuse, R3, R5 ;  /* 0x0000000300687224 */ /* 0x040fe200078e0205 */
[----:B------:R-:W-:Y:S01]  /*1a00*/  ISETP.GT.U32.AND P6, PT, R0, R98, PT ;  /* 0x000000620000720c */ /* 0x000fe20003fc4070 */
[----:B------:R-:W-:Y:S01]  /*1a10*/  IMAD.HI.U32 R3, R2, R7, RZ ;  /* 0x0000000702037227 */ /* 0x000fe200078e00ff */
[----:B------:R-:W-:-:S02]  /*1a20*/  ISETP.GE.AND P3, PT, R10, RZ, PT ;  /* 0x000000ff0a00720c */ /* 0x000fc40003f66270 */
[C---:B------:R-:W-:Y:S01]  /*1a30*/  IADD3 R10, R61.reuse, 0x1d, RZ ;  /* 0x0000001d3d0a7810 */ /* 0x040fe20007ffe0ff */
[----:B------:R-:W-:Y:S01]  /*1a40*/  IMAD.MOV R3, RZ, RZ, -R3 ;  /* 0x000000ffff037224 */ /* 0x000fe200078e0a03 */
[----:B------:R-:W-:Y:S01]  /*1a50*/  ISETP.GE.AND P1, PT, R4, RZ, PT ;  /* 0x000000ff0400720c */ /* 0x000fe20003f26270 */
[C---:B------:R-:W-:Y:S01]  /*1a60*/  VIADD R5, R61.reuse, 0x1c ;  /* 0x0000001c3d057836 */ /* 0x040fe20000000000 */
[----:B------:R-:W-:Y:S01]  /*1a70*/  IABS R9, R10 ;  /* 0x0000000a00097213 */ /* 0x000fe20000000000 */
[----:B------:R-:W-:Y:S01]  /*1a80*/  IMAD R106, R0, R3, R7 ;  /* 0x00000003006a7224 */ /* 0x000fe200078e0207 */
[----:B------:R-:W-:Y:S01]  /*1a90*/  IABS R23, R39 ;  /* 0x0000002700177213 */ /* 0x000fe20000000000 */
[--C-:B------:R-:W-:Y:S01]  /*1aa0*/  @!P5 IMAD.IADD R100, R100, 0x1, -R0.reuse ;  /* 0x000000016464d824 */ /* 0x100fe200078e0a00 */
[----:B------:R-:W-:Y:S01]  /*1ab0*/  IABS R4, R5 ;  /* 0x0000000500047213 */ /* 0x000fe20000000000 */
[----:B------:R-:W-:Y:S01]  /*1ac0*/  @!P2 IMAD.IADD R96, R96, 0x1, -R0 ;  /* 0x000000016060a824 */ /* 0x000fe200078e0a00 */
[----:B------:R-:W-:Y:S01]  /*1ad0*/  ISETP.GT.U32.AND P5, PT, R0, R106, PT ;  /* 0x0000006a0000720c */ /* 0x000fe20003fa4070 */
[----:B------:R-:W-:Y:S01]  /*1ae0*/  @!P3 IMAD.MOV R100, RZ, RZ, -R100 ;  /* 0x000000ffff64b224 */ /* 0x000fe200078e0a64 */
[----:B------:R-:W-:Y:S01]  /*1af0*/  @!P6 IADD3 R98, R98, -R0, RZ ;  /* 0x800000006262e210 */ /* 0x000fe20007ffe0ff */
[----:B------:R-:W-:Y:S01]  /*1b00*/  @!P0 IMAD.MOV R96, RZ, RZ, -R96 ;  /* 0x000000ffff608224 */ /* 0x000fe200078e0a60 */
[----:B------:R-:W-:Y:S01]  /*1b10*/  ISETP.GT.U32.AND P6, PT, R0, R104, PT ;  /* 0x000000680000720c */ /* 0x000fe20003fc4070 */
[----:B------:R-:W-:Y:S01]  /*1b20*/  IMAD.MOV.U32 R7, RZ, RZ, R4 ;  /* 0x000000ffff077224 */ /* 0x000fe200078e0004 */
[----:B------:R-:W-:Y:S01]  /*1b30*/  ISETP.GE.AND P2, PT, R12, RZ, PT ;  /* 0x000000ff0c00720c */ /* 0x000fe20003f46270 */
[----:B------:R-:W-:Y:S01]  /*1b40*/  VIADD R12, R61, 0x1e ;  /* 0x0000001e3d0c7836 */ /* 0x000fe20000000000 */
[----:B------:R-:W-:Y:S01]  /*1b50*/  ISETP.GT.U32.AND P0, PT, R0, R102, PT ;  /* 0x000000660000720c */ /* 0x000fe20003f04070 */
[----:B------:R-:W-:-:S03]  /*1b60*/  IMAD.HI.U32 R4, R2, R9, RZ ;  /* 0x0000000902047227 */ /* 0x000fc600078e00ff */
[----:B------:R-:W-:Y:S01]  /*1b70*/  IABS R11, R12 ;  /* 0x0000000c000b7213 */ /* 0x000fe20000000000 */
[----:B------:R-:W-:Y:S01]  /*1b80*/  @!P5 IMAD.IADD R106, R106, 0x1, -R0 ;  /* 0x000000016a6ad824 */ /* 0x000fe200078e0a00 */
[----:B------:R-:W-:Y:S01]  /*1b90*/  IADD3 R4, -R4, RZ, RZ ;  /* 0x000000ff04047210 */ /* 0x000fe20007ffe1ff */
[----:B------:R-:W-:-:S03]  /*1ba0*/  IMAD.HI.U32 R3, R2, R7, RZ ;  /* 0x0000000702037227 */ /* 0x000fc600078e00ff */
[----:B------:R-:W-:Y:S01]  /*1bb0*/  ISETP.GT.U32.AND P5, PT, R0, R106, PT ;  /* 0x0000006a0000720c */ /* 0x000fe20003fa4070 */
[----:B------:R-:W-:Y:S01]  /*1bc0*/  @!P6 IMAD.IADD R104, R104, 0x1, -R0 ;  /* 0x000000016868e824 */ /* 0x000fe200078e0a00 */
[----:B------:R-:W-:Y:S01]  /*1bd0*/  ISETP.GE.AND P6, PT, R5, RZ, PT ;  /* 0x000000ff0500720c */ /* 0x000fe20003fc6270 */
[----:B------:R-:W-:Y:S01]  /*1be0*/  IMAD.HI.U32 R5, R2, R11, RZ ;  /* 0x0000000b02057227 */ /* 0x000fe200078e00ff */
[----:B------:R-:W-:Y:S02]  /*1bf0*/  @!P0 IADD3 R102, R102, -R0, RZ ;  /* 0x8000000066668210 */ /* 0x000fe40007ffe0ff */
[----:B------:R-:W-:Y:S01]  /*1c00*/  ISETP.GE.AND P0, PT, R6, RZ, PT ;  /* 0x000000ff0600720c */ /* 0x000fe20003f06270 */
[----:B------:R-:W-:Y:S01]  /*1c10*/  IMAD R110, R0, R4, R9 ;  /* 0x00000004006e7224 */ /* 0x000fe200078e0209 */
[----:B------:R-:W-:Y:S01]  /*1c20*/  IADD3 R5, -R5, RZ, RZ ;  /* 0x000000ff05057210 */ /* 0x000fe20007ffe1ff */
[C---:B------:R-:W-:Y:S01]  /*1c30*/  VIADD R4, R61.reuse, 0x1f ;  /* 0x0000001f3d047836 */ /* 0x040fe20000000000 */
[----:B------:R-:W-:Y:S01]  /*1c40*/  @!P2 IADD3 R102, -R102, RZ, RZ ;  /* 0x000000ff6666a210 */ /* 0x000fe20007ffe1ff */
[----:B------:R-:W-:Y:S01]  /*1c50*/  IMAD.MOV R3, RZ, RZ, -R3 ;  /* 0x000000ffff037224 */ /* 0x000fe200078e0a03 */
[C---:B------:R-:W-:Y:S01]  /*1c60*/  ISETP.GT.U32.AND P2, PT, R0.reuse, R110, PT ;  /* 0x0000006e0000720c */ /* 0x040fe20003f44070 */
[----:B------:R-:W-:Y:S01]  /*1c70*/  IMAD R112, R0, R5, R11 ;  /* 0x0000000500707224 */ /* 0x000fe200078e020b */
[----:B------:R-:W-:Y:S01]  /*1c80*/  @!P5 IADD3 R106, R106, -R0, RZ ;  /* 0x800000006a6ad210 */ /* 0x000fe20007ffe0ff */
[----:B------:R-:W-:Y:S01]  /*1c90*/  VIADD R6, R61, 0x20 ;  /* 0x000000203d067836 */ /* 0x000fe20000000000 */
[----:B------:R-:W-:Y:S01]  /*1ca0*/  IABS R5, R4 ;  /* 0x0000000400057213 */ /* 0x000fe20000000000 */
[C---:B------:R-:W-:Y:S01]  /*1cb0*/  IMAD R108, R0.reuse, R3, R7 ;  /* 0x00000003006c7224 */ /* 0x040fe200078e0207 */
[----:B------:R-:W-:Y:S01]  /*1cc0*/  ISETP.GT.U32.AND P5, PT, R0, R112, PT ;  /* 0x000000700000720c */ /* 0x000fe20003fa4070 */
[----:B------:R-:W-:Y:S01]  /*1cd0*/  @!P4 IMAD.MOV R98, RZ, RZ, -R98 ;  /* 0x000000ffff62c224 */ /* 0x000fe200078e0a62 */
[----:B------:R-:W-:Y:S01]  /*1ce0*/  IABS R7, R6 ;  /* 0x0000000600077213 */ /* 0x000fe20000000000 */
[----:B------:R-:W-:Y:S01]  /*1cf0*/  IMAD.HI.U32 R3, R2, R5, RZ ;  /* 0x0000000502037227 */ /* 0x000fe200078e00ff */
[----:B------:R-:W-:-:S02]  /*1d00*/  ISETP.GT.U32.AND P3, PT, R0, R108, PT ;  /* 0x0000006c0000720c */ /* 0x000fc40003f64070 */
[----:B------:R-:W-:Y:S01]  /*1d10*/  ISETP.GT.U32.AND P4, PT, R0, R104, PT ;  /* 0x000000680000720c */ /* 0x000fe20003f84070 */
[----:B------:R-:W-:Y:S01]  /*1d20*/  IMAD.MOV R116, RZ, RZ, -R3 ;  /* 0x000000ffff747224 */ /* 0x000fe200078e0a03 */
[----:B------:R-:W-:Y:S01]  /*1d30*/  @!P2 IADD3 R110, R110, -R0, RZ ;  /* 0x800000006e6ea210 */ /* 0x000fe20007ffe0ff */
[----:B------:R-:W-:Y:S01]  /*1d40*/  IMAD.HI.U32 R3, R2, R7, RZ ;  /* 0x0000000702037227 */ /* 0x000fe200078e00ff */
[----:B------:R-:W-:-:S03]  /*1d50*/  @!P0 IADD3 R106, -R106, RZ, RZ ;  /* 0x000000ff6a6a8210 */ /* 0x000fc60007ffe1ff */
[--C-:B------:R-:W-:Y:S01]  /*1d60*/  @!P5 IMAD.IADD R112, R112, 0x1, -R0.reuse ;  /* 0x000000017070d824 */ /* 0x100fe200078e0a00 */
[----:B------:R-:W-:Y:S01]  /*1d70*/  ISETP.GT.U32.AND P5, PT, R0, R110, PT ;  /* 0x0000006e0000720c */ /* 0x000fe20003fa4070 */
[----:B------:R-:W-:Y:S02]  /*1d80*/  IMAD.MOV R3, RZ, RZ, -R3 ;  /* 0x000000ffff037224 */ /* 0x000fe400078e0a03 */
[--C-:B------:R-:W-:Y:S01]  /*1d90*/  @!P3 IMAD.IADD R108, R108, 0x1, -R0.reuse ;  /* 0x000000016c6cb824 */ /* 0x100fe200078e0a00 */
[----:B------:R-:W-:Y:S01]  /*1da0*/  ISETP.GE.AND P3, PT, R12, RZ, PT ;  /* 0x000000ff0c00720c */ /* 0x000fe20003f66270 */
[----:B------:R-:W-:Y:S02]  /*1db0*/  IMAD R114, R0, R3, R7 ;  /* 0x0000000300727224 */ /* 0x000fe400078e0207 */
[--C-:B------:R-:W-:Y:S01]  /*1dc0*/  @!P4 IMAD.IADD R104, R104, 0x1, -R0.reuse ;  /* 0x000000016868c824 */ /* 0x100fe200078e0a00 */
[----:B------:R-:W-:Y:S01]  /*1dd0*/  ISETP.GT.U32.AND P2, PT, R0, R108, PT ;  /* 0x0000006c0000720c */ /* 0x000fe20003f44070 */
[C---:B------:R-:W-:Y:S01]  /*1de0*/  VIADD R9, R61.reuse, 0x21 ;  /* 0x000000213d097836 */ /* 0x040fe20000000000 */
[----:B------:R-:W-:Y:S01]  /*1df0*/  ISETP.GE.AND P4, PT, R10, RZ, PT ;  /* 0x000000ff0a00720c */ /* 0x000fe20003f86270 */
[----:B------:R-:W-:Y:S01]  /*1e00*/  IMAD R116, R0, R116, R5 ;  /* 0x0000007400747224 */ /* 0x000fe200078e0205 */
[----:B------:R-:W-:Y:S01]  /*1e10*/  @!P1 IADD3 R104, -R104, RZ, RZ ;  /* 0x000000ff68689210 */ /* 0x000fe20007ffe1ff */
[----:B------:R-:W-:Y:S01]  /*1e20*/  @!P5 IMAD.IADD R110, R110, 0x1, -R0 ;  /* 0x000000016e6ed824 */ /* 0x000fe200078e0a00 */
[C---:B------:R-:W-:Y:S01]  /*1e30*/  ISETP.GT.U32.AND P5, PT, R0.reuse, R114, PT ;  /* 0x000000720000720c */ /* 0x040fe20003fa4070 */
[C---:B------:R-:W-:Y:S01]  /*1e40*/  VIADD R10, R61.reuse, 0x22 ;  /* 0x000000223d0a7836 */ /* 0x040fe20000000000 */
[----:B------:R-:W-:Y:S01]  /*1e50*/  IABS R5, R9 ;  /* 0x0000000900057213 */ /* 0x000fe20000000000 */
[C---:B------:R-:W-:Y:S01]  /*1e60*/  VIADD R11, R61.reuse, 0x23 ;  /* 0x000000233d0b7836 */ /* 0x040fe20000000000 */
[----:B------:R-:W-:Y:S01]  /*1e70*/  ISETP.GT.U32.AND P1, PT, R0, R112, PT ;  /* 0x000000700000720c */ /* 0x000fe20003f24070 */
[----:B------:R-:W-:Y:S01]  /*1e80*/  VIADD R12, R61, 0x36 ;  /* 0x000000363d0c7836 */ /* 0x000fe20000000000 */
[----:B------:R-:W-:Y:S01]  /*1e90*/  IABS R7, R10 ;  /* 0x0000000a00077213 */ /* 0x000fe20000000000 */
[----:B------:R-:W-:Y:S01]  /*1ea0*/  IMAD.HI.U32 R3, R2, R5, RZ ;  /* 0x0000000502037227 */ /* 0x000fe200078e00ff */
[----:B------:R-:W-:-:S02]  /*1eb0*/  @!P2 IADD3 R108, R108, -R0, RZ ;  /* 0x800000006c6ca210 */ /* 0x000fc40007ffe0ff */
[----:B------:R-:W-:Y:S01]  /*1ec0*/  ISETP.GT.U32.AND P2, PT, R0, R116, PT ;  /* 0x000000740000720c */ /* 0x000fe20003f44070 */
[----:B------:R-:W-:Y:S02]  /*1ed0*/  IMAD.MOV R118, RZ, RZ, -R3 ;  /* 0x000000ffff767224 */ /* 0x000fe400078e0a03 */
[--C-:B------:R-:W-:Y:S02]  /*1ee0*/  @!P5 IMAD.IADD R114, R114, 0x1, -R0.reuse ;  /* 0x000000017272d824 */ /* 0x100fe400078e0a00 */
[----:B------:R-:W-:Y:S02]  /*1ef0*/  IMAD.HI.U32 R3, R2, R7, RZ ;  /* 0x0000000702037227 */ /* 0x000fe400078e00ff */
[----:B------:R-:W-:Y:S02]  /*1f00*/  @!P1 IADD3 R112, R112, -R0, RZ ;  /* 0x8000000070709210 */ /* 0x000fe40007ffe0ff */
[----:B------:R-:W-:Y:S01]  /*1f10*/  ISETP.GT.U32.AND P5, PT, R0, R114, PT ;  /* 0x000000720000720c */ /* 0x000fe20003fa4070 */
[----:B------:R-:W-:Y:S01]  /*1f20*/  IMAD.MOV R122, RZ, RZ, -R3 ;  /* 0x000000ffff7a7224 */ /* 0x000fe200078e0a03 */
[----:B------:R-:W-:Y:S01]  /*1f30*/  ISETP.GE.AND P1, PT, R4, RZ, PT ;  /* 0x000000ff0400720c */ /* 0x000fe20003f26270 */
[C---:B------:R-:W-:Y:S01]  /*1f40*/  IMAD R118, R0.reuse, R118, R5 ;  /* 0x0000007600767224 */ /* 0x040fe200078e0205 */
[----:B------:R-:W-:Y:S01]  /*1f50*/  IABS R4, R11 ;  /* 0x0000000b00047213 */ /* 0x000fe20000000000 */
[----:B------:R-:W-:Y:S01]  /*1f60*/  IMAD R122, R0, R122, R7 ;  /* 0x0000007a007a7224 */ /* 0x000fe200078e0207 */
[----:B------:R-:W-:Y:S01]  /*1f70*/  @!P3 IADD3 R112, -R112, RZ, RZ ;  /* 0x000000ff7070b210 */ /* 0x000fe20007ffe1ff */
[----:B------:R-:W-:Y:S01]  /*1f80*/  @!P2 IMAD.IADD R116, R116, 0x1, -R0 ;  /* 0x000000017474a824 */ /* 0x000fe200078e0a00 */
[----:B------:R-:W-:Y:S01]  /*1f90*/  MOV R5, R4 ;  /* 0x0000000400057202 */ /* 0x000fe20000000f00 */
[----:B------:R-:W-:Y:S01]  /*1fa0*/  @!P6 IMAD.MOV R108, RZ, RZ, -R108 ;  /* 0x000000ffff6ce224 */ /* 0x000fe200078e0a6c */
[----:B------:R-:W-:Y:S01]  /*1fb0*/  ISETP.GE.AND P2, PT, R6, RZ, PT ;  /* 0x000000ff0600720c */ /* 0x000fe20003f46270 */
[----:B------:R-:W-:Y:S01]  /*1fc0*/  VIADD R6, R61, 0x24 ;  /* 0x000000243d067836 */ /* 0x000fe20000000000 */
[----:B------:R-:W-:Y:S01]  /*1fd0*/  ISETP.GT.U32.AND P6, PT, R0, R118, PT ;  /* 0x000000760000720c */ /* 0x000fe20003fc4070 */
[----:B------:R-:W-:Y:S01]  /*1fe0*/  @!P5 IMAD.IADD R114, R114, 0x1, -R0 ;  /* 0x000000017272d824 */ /* 0x000fe200078e0a00 */
[----:B------:R-:W-:Y:S01]  /*1ff0*/  ISETP.GT.U32.AND P5, PT, R0, R122, PT ;  /* 0x0000007a0000720c */ /* 0x000fe20003fa4070 */
[----:B------:R-:W-:Y:S01]  /*2000*/  IMAD.HI.U32 R3, R2, R5, RZ ;  /* 0x0000000502037227 */ /* 0x000fe200078e00ff */
[----:B------:R-:W-:-:S02]  /*2010*/  IABS R4, R6 ;  /* 0x0000000600047213 */ /* 0x000fc40000000000 */
[----:B------:R-:W-:Y:S01]  /*2020*/  ISETP.GT.U32.AND P0, PT, R0, R116, PT ;  /* 0x000000740000720c */ /* 0x000fe20003f04070 */
[----:B------:R-:W-:Y:S01]  /*2030*/  @!P4 IMAD.MOV R110, RZ, RZ, -R110 ;  /* 0x000000ffff6ec224 */ /* 0x000fe200078e0a6e */
[----:B------:R-:W-:Y:S01]  /*2040*/  IADD3 R3, -R3, RZ, RZ ;  /* 0x000000ff03037210 */ /* 0x000fe20007ffe1ff */
[C---:B------:R-:W-:Y:S01]  /*2050*/  VIADD R43, R61.reuse, 0x7b ;  /* 0x0000007b3d2b7836 */ /* 0x040fe20000000000 */
[----:B------:R-:W-:Y:S01]  /*2060*/  ISETP.GE.AND P3, PT, R10, RZ, PT ;  /* 0x000000ff0a00720c */ /* 0x000fe20003f66270 */
[----:B------:R-:W-:Y:S01]  /*2070*/  VIADD R10, R61, 0x27 ;  /* 0x000000273d0a7836 */ /* 0x000fe20000000000 */
[----:B------:R-:W-:Y:S01]  /*2080*/  @!P2 IADD3 R114, -R114, RZ, RZ ;  /* 0x000000ff7272a210 */ /* 0x000fe20007ffe1ff */
[----:B------:R-:W-:Y:S01]  /*2090*/  IMAD R124, R0, R3, R5 ;  /* 0x00000003007c7224 */ /* 0x000fe200078e0205 */
[----:B------:R-:W-:Y:S01]  /*20a0*/  MOV R5, R4 ;  /* 0x0000000400057202 */ /* 0x000fe20000000f00 */
[--C-:B------:R-:W-:Y:S01]  /*20b0*/  @!P5 IMAD.IADD R122, R122, 0x1, -R0.reuse ;  /* 0x000000017a7ad824 */ /* 0x100fe200078e0a00 */
[----:B------:R-:W-:Y:S01]  /*20c0*/  ISETP.GE.AND P4, PT, R9, RZ, PT ;  /* 0x000000ff0900720c */ /* 0x000fe20003f86270 */
[----:B------:R-:W-:Y:S01]  /*20d0*/  @!P6 IMAD.IADD R118, R118, 0x1, -R0 ;  /* 0x000000017676e824 */ /* 0x000fe200078e0a00 */
[----:B------:R-:W-:Y:S01]  /*20e0*/  ISETP.GT.U32.AND P2, PT, R0, R124, PT ;  /* 0x0000007c0000720c */ /* 0x000fe20003f44070 */
[----:B------:R-:W-:Y:S01]  /*20f0*/  IMAD.HI.U32 R3, R2, R5, RZ ;  /* 0x0000000502037227 */ /* 0x000fe200078e00ff */
[----:B------:R-:W-:-:S02]  /*2100*/  ISETP.GT.U32.AND P5, PT, R0, R122, PT ;  /* 0x0000007a0000720c */ /* 0x000fc40003fa4070 */
[----:B------:R-:W-:Y:S01]  /*2110*/  ISETP.GT.U32.AND P6, PT, R0, R118, PT ;  /* 0x000000760000720c */ /* 0x000fe20003fc4070 */
[----:B------:R-:W-:Y:S01]  /*2120*/  @!P0 IMAD.IADD R116, R116, 0x1, -R0 ;  /* 0x0000000174748824 */ /* 0x000fe200078e0a00 */
[----:B------:R-:W-:Y:S01]  /*2130*/  IADD3 R3, -R3, RZ, RZ ;  /* 0x000000ff03037210 */ /* 0x000fe20007ffe1ff */
[C---:B------:R-:W-:Y:S01]  /*2140*/  VIADD R4, R61.reuse, 0x25 ;  /* 0x000000253d047836 */ /* 0x040fe20000000000 */
[----:B------:R-:W-:Y:S01]  /*2150*/  IABS R9, R10 ;  /* 0x0000000a00097213 */ /* 0x000fe20000000000 */
[----:B------:R-:W-:Y:S01]  /*2160*/  @!P1 IMAD.MOV R116, RZ, RZ, -R116 ;  /* 0x000000ffff749224 */ /* 0x000fe200078e0a74 */
[----:B------:R-:W-:Y:S01]  /*2170*/  ISETP.GE.AND P1, PT, R6, RZ, PT ;  /* 0x000000ff0600720c */ /* 0x000fe20003f26270 */
[----:B------:R-:W-:Y:S01]  /*2180*/  IMAD R126, R0, R3, R5 ;  /* 0x00000003007e7224 */ /* 0x000fe200078e0205 */
[----:B------:R-:W-:Y:S01]  /*2190*/  IABS R7, R4 ;  /* 0x0000000400077213 */ /* 0x000fe20000000000 */
[----:B------:R-:W-:Y:S01]  /*21a0*/  VIADD R6, R61, 0x26 ;  /* 0x000000263d067836 */ /* 0x000fe20000000000 */
[----:B------:R-:W-:Y:S01]  /*21b0*/  ISETP.GE.AND P0, PT, R11, RZ, PT ;  /* 0x000000ff0b00720c */ /* 0x000fe20003f06270 */
[--C-:B------:R-:W-:Y:S01]  /*21c0*/  @!P5 IMAD.IADD R122, R122, 0x1, -R0.reuse ;  /* 0x000000017a7ad824 */ /* 0x100fe200078e0a00 */
[----:B------:R-:W-:Y:S01]  /*21d0*/  ISETP.GT.U32.AND P5, PT, R0, R126, PT ;  /* 0x0000007e0000720c */ /* 0x000fe20003fa4070 */
[----:B------:R-:W-:-:S02]  /*21e0*/  @!P2 IMAD.IADD R124, R124, 0x1, -R0 ;  /* 0x000000017c7ca824 */ /* 0x000fc400078e0a00 */
[--C-:B------:R-:W-:Y:S01]  /*21f0*/  @!P6 IMAD.IADD R118, R118, 0x1, -R0.reuse ;  /* 0x000000017676e824 */ /* 0x100fe200078e0a00 */
[----:B------:R-:W-:Y:S01]  /*2200*/  ISETP.GE.AND P6, PT, R4, RZ, PT ;  /* 0x000000ff0400720c */ /* 0x000fe20003fc6270 */
[----:B------:R-:W-:Y:S01]  /*2210*/  IMAD.HI.U32 R3, R2, R7, RZ ;  /* 0x0000000702037227 */ /* 0x000fe200078e00ff */
[----:B------:R-:W-:Y:S02]  /*2220*/  IABS R4, R6 ;  /* 0x0000000600047213 */ /* 0x000fe40000000000 */
[----:B------:R-:W-:Y:S01]  /*2230*/  ISETP.GT.U32.AND P2, PT, R0, R124, PT ;  /* 0x0000007c0000720c */ /* 0x000fe20003f44070 */
[----:B------:R-:W-:Y:S01]  /*2240*/  IMAD.MOV R3, RZ, RZ, -R3 ;  /* 0x000000ffff037224 */ /* 0x000fe200078e0a03 */
[----:B------:R-:W-:Y:S01]  /*2250*/  MOV R5, R4 ;  /* 0x0000000400057202 */ /* 0x000fe20000000f00 */
[----:B------:R-:W-:Y:S01]  /*2260*/  VIADD R45, R61, 0x7c ;  /* 0x0000007c3d2d7836 */ /* 0x000fe20000000000 */
[----:B------:R-:W-:Y:S01]  /*2270*/  @!P4 IADD3 R118, -R118, RZ, RZ ;  /* 0x000000ff7676c210 */ /* 0x000fe20007ffe1ff */
[----:B------:R-:W-:Y:S01]  /*2280*/  @!P5 IMAD.IADD R126, R126, 0x1, -R0 ;  /* 0x000000017e7ed824 */ /* 0x000fe200078e0a00 */
[----:B------:R-:W-:Y:S01]  /*2290*/  ISETP.GE.AND P4, PT, R6, RZ, PT ;  /* 0x000000ff0600720c */ /* 0x000fe20003f86270 */
[----:B------:R-:W-:Y:S01]  /*22a0*/  IMAD.HI.U32 R4, R2, R5, RZ ;  /* 0x0000000502047227 */ /* 0x000fe200078e00ff */
[----:B------:R-:W-:-:S02]  /*22b0*/  @!P3 IADD3 R122, -R122, RZ, RZ ;  /* 0x000000ff7a7ab210 */ /* 0x000fc40007ffe1ff */
[C---:B------:R-:W-:Y:S01]  /*22c0*/  ISETP.GT.U32.AND P5, PT, R0.reuse, R126, PT ;  /* 0x0000007e0000720c */ /* 0x040fe20003fa4070 */
[----:B------:R-:W-:Y:S01]  /*22d0*/  IMAD R128, R0, R3, R7 ;  /* 0x0000000300807224 */ /* 0x000fe200078e0207 */
[----:B------:R-:W-:Y:S01]  /*22e0*/  ISETP.GE.AND P3, PT, R10, RZ, PT ;  /* 0x000000ff0a00720c */ /* 0x000fe20003f66270 */
[----:B------:R-:W-:-:S04]  /*22f0*/  IMAD.HI.U32 R3, R2, R9, RZ ;  /* 0x0000000902037227 */ /* 0x000fc800078e00ff */
[----:B------:R-:W-:Y:S02]  /*2300*/  IMAD.MOV R4, RZ, RZ, -R4 ;  /* 0x000000ffff047224 */ /* 0x000fe400078e0a04 */
[----:B------:R-:W-:Y:S01]  /*2310*/  @!P2 IMAD.IADD R124, R124, 0x1, -R0 ;  /* 0x000000017c7ca824 */ /* 0x000fe200078e0a00 */
[C---:B------:R-:W-:Y:S01]  /*2320*/  ISETP.GT.U32.AND P2, PT, R0.reuse, R128, PT ;  /* 0x000000800000720c */ /* 0x040fe20003f44070 */
[----:B------:R-:W-:Y:S02]  /*2330*/  IMAD.MOV R3, RZ, RZ, -R3 ;  /* 0x000000ffff037224 */ /* 0x000fe400078e0a03 */
[----:B------:R-:W-:Y:S01]  /*2340*/  IMAD R130, R0, R4, R5 ;  /* 0x0000000400827224 */ /* 0x000fe200078e0205 */
[----:B------:R-:W-:Y:S01]  /*2350*/  @!P0 IADD3 R124, -R124, RZ, RZ ;  /* 0x000000ff7c7c8210 */ /* 0x000fe20007ffe1ff */
[----:B------:R-:W-:Y:S01]  /*2360*/  IMAD R132, R0, R3, R9 ;  /* 0x0000000300847224 */ /* 0x000fe200078e0209 */
[----:B------:R-:W-:Y:S01]  /*2370*/  @!P5 IADD3 R126, R126, -R0, RZ ;  /* 0x800000007e7ed210 */ /* 0x000fe20007ffe0ff */
[C---:B------:R-:W-:Y:S01]  /*2380*/  VIADD R6, R61.reuse, 0x29 ;  /* 0x000000293d067836 */ /* 0x040fe20000000000 */
[C---:B------:R-:W-:Y:S01]  /*2390*/  ISETP.GT.U32.AND P0, PT, R0.reuse, R130, PT ;  /* 0x000000820000720c */ /* 0x040fe20003f04070 */
[C---:B------:R-:W-:Y:S01]  /*23a0*/  VIADD R10, R61.reuse, 0x2a ;  /* 0x0000002a3d0a7836 */ /* 0x040fe20000000000 */
[----:B------:R-:W-:Y:S01]  /*23b0*/  ISETP.GT.U32.AND P5, PT, R0, R132, PT ;  /* 0x000000840000720c */ /* 0x000fe20003fa4070 */
[----:B------:R-:W-:Y:S01]  /*23c0*/  @!P1 IMAD.MOV R126, RZ, RZ, -R126 ;  /* 0x000000ffff7e9224 */ /* 0x000fe200078e0a7e */
[C---:B------:R-:W-:Y:S01]  /*23d0*/  IADD3 R5, R61.reuse, 0x28, RZ ;  /* 0x000000283d057810 */ /* 0x040fe20007ffe0ff */
[----:B------:R-:W-:Y:S01]  /*23e0*/  @!P2 IMAD.IADD R128, R128, 0x1, -R0 ;  /* 0x000000018080a824 */ /* 0x000fe200078e0a00 */
[----:B------:R-:W-:Y:S01]  /*23f0*/  IABS R9, R6 ;  /* 0x0000000600097213 */ /* 0x000fe20000000000 */
[----:B------:R-:W-:Y:S01]  /*2400*/  VIADD R49, R61, 0x7e ;  /* 0x0000007e3d317836 */ /* 0x000fe20000000000 */
[----:B------:R-:W-:-:S02]  /*2410*/  IABS R7, R5 ;  /* 0x0000000500077213 */ /* 0x000fc40000000000 */
[----:B------:R-:W-:Y:S01]  /*2420*/  ISETP.GT.U32.AND P2, PT, R0, R128, PT ;  /* 0x000000800000720c */ /* 0x000fe20003f44070 */
[----:B------:R-:W-:Y:S01]  /*2430*/  IMAD.HI.U32 R4, R2, R9, RZ ;  /* 0x0000000902047227 */ /* 0x000fe200078e00ff */
[----:B------:R-:W-:Y:S02]  /*2440*/  IABS R11, R10 ;  /* 0x0000000a000b7213 */ /* 0x000fe40000000000 */
[----:B------:R-:W-:Y:S01]  /*2450*/  ISETP.GE.AND P1, PT, R5, RZ, PT ;  /* 0x000000ff0500720c */ /* 0x000fe20003f26270 */
[----:B------:R-:W-:Y:S01]  /*2460*/  @!P0 IMAD.IADD R130, R130, 0x1, -R0 ;  /* 0x0000000182828824 */ /* 0x000fe200078e0a00 */
[----:B------:R-:W-:Y:S01]  /*2470*/  @!P5 IADD3 R132, R132, -R0, RZ ;  /* 0x800000008484d210 */ /* 0x000fe20007ffe0ff */
[----:B------:R-:W-:Y:S01]  /*2480*/  IMAD.HI.U32 R3, R2, R7, RZ ;  /* 0x0000000702037227 */ /* 0x000fe200078e00ff */
[----:B------:R-:W-:Y:S02]  /*2490*/  IABS R25, R49 ;  /* 0x0000003100197213 */ /* 0x000fe40000000000 */
[----:B------:R-:W-:Y:S01]  /*24a0*/  ISETP.GT.U32.AND P0, PT, R0, R130, PT ;  /* 0x000000820000720c */ /* 0x000fe20003f04070 */
[----:B------:R-:W-:Y:S01]  /*24b0*/  IMAD.HI.U32 R5, R2, R11, RZ ;  /* 0x0000000b02057227 */ /* 0x000fe200078e00ff */
[----:B------:R-:W-:-:S02]  /*24c0*/  ISETP.GT.U32.AND P5, PT, R0, R132, PT ;  /* 0x000000840000720c */ /* 0x000fc40003fa4070 */
[----:B------:R-:W-:Y:S01]  /*24d0*/  IADD3 R3, -R3, RZ, RZ ;  /* 0x000000ff03037210 */ /* 0x000fe20007ffe1ff */
[----:B------:R-:W-:Y:S02]  /*24e0*/  IMAD.MOV R4, RZ, RZ, -R4 ;  /* 0x000000ffff047224 */ /* 0x000fe400078e0a04 */
[----:B------:R-:W-:Y:S01]  /*24f0*/  @!P2 IMAD.IADD R128, R128, 0x1, -R0 ;  /* 0x000000018080a824 */ /* 0x000fe200078e0a00 */
[----:B------:R-:W-:Y:S01]  /*2500*/  ISETP.GE.AND P2, PT, R6, RZ, PT ;  /* 0x000000ff0600720c */ /* 0x000fe20003f46270 */
[----:B------:R-:W-:Y:S02]  /*2510*/  IMAD.MOV R5, RZ, RZ, -R5 ;  /* 0x000000ffff057224 */ /* 0x000fe400078e0a05 */
[C---:B------:R-:W-:Y:S01]  /*2520*/  IMAD R136, R0.reuse, R4, R9 ;  /* 0x0000000400887224 */ /* 0x040fe200078e0209 */
[C---:B------:R-:W-:Y:S01]  /*2530*/  IADD3 R9, R61.reuse, 0x2c, RZ ;  /* 0x0000002c3d097810 */ /* 0x040fe20007ffe0ff */
[C---:B------:R-:W-:Y:S01]  /*2540*/  IMAD R134, R0.reuse, R3, R7 ;  /* 0x0000000300867224 */ /* 0x040fe200078e0207 */
[----:B------:R-:W-:Y:S01]  /*2550*/  IADD3 R3, R61, 0x2b, RZ ;  /* 0x0000002b3d037810 */ /* 0x000fe20007ffe0ff */
[C---:B------:R-:W-:Y:S01]  /*2560*/  IMAD R138, R0.reuse, R5, R11 ;  /* 0x00000005008a7224 */ /* 0x040fe200078e020b */
[----:B------:R-:W-:Y:S01]  /*2570*/  IABS R7, R9 ;  /* 0x0000000900077213 */ /* 0x000fe20000000000 */
[----:B------:R-:W-:Y:S01]  /*2580*/  @!P6 IMAD.MOV R128, RZ, RZ, -R128 ;  /* 0x000000ffff80e224 */ /* 0x000fe200078e0a80 */
[----:B------:R-:W-:Y:S01]  /*2590*/  ISETP.GT.U32.AND P6, PT, R0, R136, PT ;  /* 0x000000880000720c */ /* 0x000fe20003fc4070 */
[--C-:B------:R-:W-:Y:S01]  /*25a0*/  @!P0 IMAD.IADD R130, R130, 0x1, -R0.reuse ;  /* 0x0000000182828824 */ /* 0x100fe200078e0a00 */
[----:B------:R-:W-:Y:S01]  /*25b0*/  ISETP.GT.U32.AND P0, PT, R0, R134, PT ;  /* 0x000000860000720c */ /* 0x000fe20003f04070 */
[----:B------:R-:W-:Y:S01]  /*25c0*/  @!P5 IMAD.IADD R132, R132, 0x1, -R0 ;  /* 0x000000018484d824 */ /* 0x000fe200078e0a00 */
[----:B------:R-:W-:Y:S01]  /*25d0*/  ISETP.GT.U32.AND P5, PT, R0, R138, PT ;  /* 0x0000008a0000720c */ /* 0x000fe20003fa4070 */
[----:B------:R-:W-:Y:S01]  /*25e0*/  IMAD.HI.U32 R4, R2, R7, RZ ;  /* 0x0000000702047227 */ /* 0x000fe200078e00ff */
[----:B------:R-:W-:-:S02]  /*25f0*/  IABS R5, R3 ;  /* 0x0000000300057213 */ /* 0x000fc40000000000 */
[C---:B------:R-:W-:Y:S01]  /*2600*/  IADD3 R11, R61.reuse, 0x2e, RZ ;  /* 0x0000002e3d0b7810 */ /* 0x040fe20007ffe0ff */
[----:B------:R-:W-:Y:S02]  /*2610*/  IMAD.MOV R4, RZ, RZ, -R4 ;  /* 0x000000ffff047224 */ /* 0x000fe400078e0a04 */
[----:B------:R-:W-:Y:S01]  /*2620*/  @!P4 IMAD.MOV R130, RZ, RZ, -R130 ;  /* 0x000000ffff82c224 */ /* 0x000fe200078e0a82 */
[----:B------:R-:W-:Y:S01]  /*2630*/  ISETP.GE.AND P4, PT, R10, RZ, PT ;  /* 0x000000ff0a00720c */ /* 0x000fe20003f86270 */
[--C-:B------:R-:W-:Y:S01]  /*2640*/  @!P6 IMAD.IADD R136, R136, 0x1, -R0.reuse ;  /* 0x000000018888e824 */ /* 0x100fe200078e0a00 */
[----:B------:R-:W-:Y:S01]  /*2650*/  IADD3 R10, R61, 0x2d, RZ ;  /* 0x0000002d3d0a7810 */ /* 0x000fe20007ffe0ff */
[----:B------:R-:W-:Y:S01]  /*2660*/  @!P0 IMAD.IADD R134, R134, 0x1, -R0 ;  /* 0x0000000186868824 */ /* 0x000fe200078e0a00 */
[----:B------:R-:W-:Y:S01]  /*2670*/  ISETP.GE.AND P0, PT, R3, RZ, PT ;  /* 0x000000ff0300720c */ /* 0x000fe20003f06270 */
[----:B------:R-:W-:Y:S01]  /*2680*/  IMAD.HI.U32 R3, R2, R5, RZ ;  /* 0x0000000502037227 */ /* 0x000fe200078e00ff */
[----:B------:R-:W-:-:S02]  /*2690*/  @!P5 IADD3 R138, R138, -R0, RZ ;  /* 0x800000008a8ad210 */ /* 0x000fc40007ffe0ff */
[C---:B------:R-:W-:Y:S01]  /*26a0*/  ISETP.GT.U32.AND P5, PT, R0.reuse, R136, PT ;  /* 0x000000880000720c */ /* 0x040fe20003fa4070 */
[----:B------:R-:W-:Y:S01]  /*26b0*/  IMAD.MOV R3, RZ, RZ, -R3 ;  /* 0x000000ffff037224 */ /* 0x000fe200078e0a03 */
[C---:B------:R-:W-:Y:S01]  /*26c0*/  ISETP.GT.U32.AND P6, PT, R0.reuse, R134, PT ;  /* 0x000000860000720c */ /* 0x040fe20003fc4070 */
[C---:B------:R-:W-:Y:S01]  /*26d0*/  IMAD R140, R0.reuse, R4, R7 ;  /* 0x00000004008c7224 */ /* 0x040fe200078e0207 */
[----:B------:R-:W-:Y:S01]  /*26e0*/  IABS R6, R10 ;  /* 0x0000000a00067213 */ /* 0x000fe20000000000 */
[C---:B------:R-:W-:Y:S01]  /*26f0*/  IMAD R142, R0.reuse, R3, R5 ;  /* 0x00000003008e7224 */ /* 0x040fe200078e0205 */
[----:B------:R-:W-:Y:S01]  /*2700*/  IABS R7, R11 ;  /* 0x0000000b00077213 */ /* 0x000fe20000000000 */
[----:B------:R-:W-:Y:S01]  /*2710*/  @!P3 IMAD.MOV R132, RZ, RZ, -R132 ;  /* 0x000000ffff84b224 */ /* 0x000fe200078e0a84 */
[----:B------:R-:W-:Y:S01]  /*2720*/  ISETP.GT.U32.AND P3, PT, R0, R138, PT ;  /* 0x0000008a0000720c */ /* 0x000fe20003f64070 */
[----:B------:R-:W-:Y:S01]  /*2730*/  IMAD.MOV.U32 R5, RZ, RZ, R6 ;  /* 0x000000ffff057224 */ /* 0x000fe200078e0006 */
[----:B------:R-:W-:-:S03]  /*2740*/  IADD3 R6, R61, 0x2f, RZ ;  /* 0x0000002f3d067810 */ /* 0x000fc60007ffe0ff */
[--C-:B------:R-:W-:Y:S01]  /*2750*/  @!P5 IMAD.IADD R136, R136, 0x1, -R0.reuse ;  /* 0x000000018888d824 */ /* 0x100fe200078e0a00 */
[----:B------:R-:W-:Y:S01]  /*2760*/  ISETP.GT.U32.AND P5, PT, R0, R140, PT ;  /* 0x0000008c0000720c */ /* 0x000fe20003fa4070 */
[----:B------:R-:W-:Y:S01]  /*2770*/  @!P6 IMAD.IADD R134, R134, 0x1, -R0 ;  /* 0x000000018686e824 */ /* 0x000fe200078e0a00 */
[----:B------:R-:W-:Y:S01]  /*2780*/  ISETP.GT.U32.AND P6, PT, R0, R142, PT ;  /* 0x0000008e0000720c */ /* 0x000fe20003fc4070 */
[----:B------:R-:W-:Y:S01]  /*2790*/  IMAD.HI.U32 R3, R2, R5, RZ ;  /* 0x0000000502037227 */ /* 0x000fe200078e00ff */
[----:B------:R-:W-:-:S03]  /*27a0*/  @!P2 IADD3 R136, -R136, RZ, RZ ;  /* 0x000000ff8888a210 */ /* 0x000fc60007ffe1ff */
[----:B------:R-:W-:Y:S01]  /*27b0*/  @!P1 IMAD.MOV R134, RZ, RZ, -R134 ;  /* 0x000000ffff869224 */ /* 0x000fe200078e0a86 */
[----:B------:R-:W-:Y:S01]  /*27c0*/  IADD3 R144, -R3, RZ, RZ ;  /* 0x000000ff03907210 */ /* 0x000fe20007ffe1ff */
[----:B------:R-:W-:-:S04]  /*27d0*/  IMAD.HI.U32 R3, R2, R7, RZ ;  /* 0x0000000702037227 */ /* 0x000fc800078e00ff */
[----:B------:R-:W-:Y:S01]  /*27e0*/  @!P5 IADD3 R140, R140, -R0, RZ ;  /* 0x800000008c8cd210 */ /* 0x000fe20007ffe0ff */
[----:B------:R-:W-:Y:S02]  /*27f0*/  IMAD R144, R0, R144, R5 ;  /* 0x0000009000907224 */ /* 0x000fe400078e0205 */
[--C-:B------:R-:W-:Y:S01]  /*2800*/  @!P6 IMAD.IADD R142, R142, 0x1, -R0.reuse ;  /* 0x000000018e8ee824 */ /* 0x100fe200078e0a00 */
[C---:B------:R-:W-:Y:S01]  /*2810*/  ISETP.GT.U32.AND P5, PT, R0.reuse, R140, PT ;  /* 0x0000008c0000720c */ /* 0x040fe20003fa4070 */
[----:B------:R-:W-:Y:S01]  /*2820*/  IMAD.MOV R3, RZ, RZ, -R3 ;  /* 0x000000ffff037224 */ /* 0x000fe200078e0a03 */
[----:B------:R-:W-:Y:S01]  /*2830*/  ISETP.GT.U32.AND P2, PT, R0, R144, PT ;  /* 0x000000900000720c */ /* 0x000fe20003f44070 */
[----:B------:R-:W-:Y:S01]  /*2840*/  @!P3 IMAD.IADD R138, R138, 0x1, -R0 ;  /* 0x000000018a8ab824 */ /* 0x000fe200078e0a00 */
[C---:B------:R-:W-:Y:S01]  /*2850*/  ISETP.GT.U32.AND P1, PT, R0.reuse, R142, PT ;  /* 0x0000008e0000720c */ /* 0x040fe20003f24070 */
[----:B------:R-:W-:Y:S01]  /*2860*/  IMAD R146, R0, R3, R7 ;  /* 0x0000000300927224 */ /* 0x000fe200078e0207 */
[----:B------:R-:W-:Y:S01]  /*2870*/  ISETP.GE.AND P3, PT, R9, RZ, PT ;  /* 0x000000ff0900720c */ /* 0x000fe20003f66270 */
[----:B------:R-:W-:Y:S01]  /*2880*/  @!P4 IMAD.MOV R138, RZ, RZ, -R138 ;  /* 0x000000ffff8ac224 */ /* 0x000fe200078e0a8a */
[----:B------:R-:W-:-:S02]  /*2890*/  IABS R9, R6 ;  /* 0x0000000600097213 */ /* 0x000fc40000000000 */
[----:B------:R-:W-:Y:S01]  /*28a0*/  ISETP.GE.AND P6, PT, R10, RZ, PT ;  /* 0x000000ff0a00720c */ /* 0x000fe20003fc6270 */
[----:B------:R-:W-:Y:S01]  /*28b0*/  VIADD R10, R61, 0x31 ;  /* 0x000000313d0a7836 */ /* 0x000fe20000000000 */
[----:B------:R-:W-:Y:S01]  /*28c0*/  ISETP.GE.AND P4, PT, R11, RZ, PT ;  /* 0x000000ff0b00720c */ /* 0x000fe20003f86270 */
[--C-:B------:R-:W-:Y:S01]  /*28d0*/  @!P5 IMAD.IADD R140, R140, 0x1, -R0.reuse ;  /* 0x000000018c8cd824 */ /* 0x100fe200078e0a00 */
[----:B------:R-:W-:Y:S01]  /*28e0*/  ISETP.GT.U32.AND P5, PT, R0, R146, PT ;  /* 0x000000920000720c */ /* 0x000fe20003fa4070 */
[----:B------:R-:W-:Y:S01]  /*28f0*/  IMAD.HI.U32 R4, R2, R9, RZ ;  /* 0x0000000902047227 */ /* 0x000fe200078e00ff */
[----:B------:R-:W-:Y:S02]  /*2900*/  IABS R7, R10 ;  /* 0x0000000a00077213 */ /* 0x000fe40000000000 */
[C---:B------:R-:W-:Y:S01]  /*2910*/  IADD3 R11, R61.reuse, 0x32, RZ ;  /* 0x000000323d0b7810 */ /* 0x040fe20007ffe0ff */
[--C-:B------:R-:W-:Y:S01]  /*2920*/  @!P1 IMAD.IADD R142, R142, 0x1, -R0.reuse ;  /* 0x000000018e8e9824 */ /* 0x100fe200078e0a00 */
[----:B------:R-:W-:Y:S01]  /*2930*/  ISETP.GE.AND P1, PT, R6, RZ, PT ;  /* 0x000000ff0600720c */ /* 0x000fe20003f26270 */
[----:B------:R-:W-:Y:S01]  /*2940*/  @!P2 IMAD.IADD R144, R144, 0x1, -R0 ;  /* 0x000000019090a824 */ /* 0x000fe200078e0a00 */
[----:B------:R-:W-:Y:S01]  /*2950*/  IADD3 R6, R61, 0x30, RZ ;  /* 0x000000303d067810 */ /* 0x000fe20007ffe0ff */
[----:B------:R-:W-:-:S02]  /*2960*/  IMAD.MOV R4, RZ, RZ, -R4 ;  /* 0x000000ffff047224 */ /* 0x000fc400078e0a04 */
[----:B------:R-:W-:Y:S01]  /*2970*/  @!P0 IMAD.MOV R142, RZ, RZ, -R142 ;  /* 0x000000ffff8e8224 */ /* 0x000fe200078e0a8e */
[C---:B------:R-:W-:Y:S01]  /*2980*/  ISETP.GT.U32.AND P0, PT, R0.reuse, R144, PT ;  /* 0x000000900000720c */ /* 0x040fe20003f04070 */
[----:B------:R-:W-:Y:S01]  /*2990*/  IMAD R150, R0, R4, R9 ;  /* 0x0000000400967224 */ /* 0x000fe200078e0209 */
[----:B------:R-:W-:Y:S01]  /*29a0*/  IABS R5, R6 ;  /* 0x0000000600057213 */ /* 0x000fe20000000000 */
[----:B------:R-:W-:Y:S01]  /*29b0*/  IMAD.HI.U32 R4, R2, R7, RZ ;  /* 0x0000000702047227 */ /* 0x000fe200078e00ff */
[----:B------:R-:W-:Y:S02]  /*29c0*/  @!P5 IADD3 R146, R146, -R0, RZ ;  /* 0x800000009292d210 */ /* 0x000fe40007ffe0ff */
[----:B------:R-:W-:Y:S01]  /*29d0*/  ISETP.GT.U32.AND P2, PT, R0, R150, PT ;  /* 0x000000960000720c */ /* 0x000fe20003f44070 */
[----:B------:R-:W-:Y:S01]  /*29e0*/  IMAD.HI.U32 R3, R2, R5, RZ ;  /* 0x0000000502037227 */ /* 0x000fe200078e00ff */
[----:B------:R-:W-:Y:S02]  /*29f0*/  ISETP.GT.U32.AND P5, PT, R0, R146, PT ;  /* 0x000000920000720c */ /* 0x000fe40003fa4070 */
[----:B------:R-:W-:Y:S01]  /*2a00*/  IADD3 R4, -R4, RZ, RZ ;  /* 0x000000ff04047210 */ /* 0x000fe20007ffe1ff */
[----:B------:R-:W-:Y:S01]  /*2a10*/  IMAD.MOV R3, RZ, RZ, -R3 ;  /* 0x000000ffff037224 */ /* 0x000fe200078e0a03 */
[----:B------:R-:W-:Y:S01]  /*2a20*/  IABS R9, R11 ;  /* 0x0000000b00097213 */ /* 0x000fe20000000000 */
[----:B------:R-:W-:Y:S01]  /*2a30*/  @!P0 IMAD.IADD R144, R144, 0x1, -R0 ;  /* 0x0000000190908824 */ /* 0x000fe200078e0a00 */
[----:B------:R-:W-:Y:S01]  /*2a40*/  ISETP.GE.AND P0, PT, R10, RZ, PT ;  /* 0x000000ff0a00720c */ /* 0x000fe20003f06270 */
[C---:B------:R-:W-:Y:S01]  /*2a50*/  IMAD R152, R0.reuse, R4, R7 ;  /* 0x0000000400987224 */ /* 0x040fe200078e0207 */
[----:B------:R-:W-:Y:S01]  /*2a60*/  IADD3 R4, R61, 0x33, RZ ;  /* 0x000000333d047810 */ /* 0x000fe20007ffe0ff */
[----:B------:R-:W-:Y:S01]  /*2a70*/  IMAD R148, R0, R3, R5 ;  /* 0x0000000300947224 */ /* 0x000fe200078e0205 */
[----:B------:R-:W-:Y:S01]  /*2a80*/  @!P6 IADD3 R144, -R144, RZ, RZ ;  /* 0x000000ff9090e210 */ /* 0x000fe20007ffe1ff */
[----:B------:R-:W-:Y:S01]  /*2a90*/  IMAD.HI.U32 R3, R2, R9, RZ ;  /* 0x0000000902037227 */ /* 0x000fe200078e00ff */
[----:B------:R-:W-:-:S02]  /*2aa0*/  ISETP.GT.U32.AND P6, PT, R0, R152, PT ;  /* 0x000000980000720c */ /* 0x000fc40003fc4070 */
[----:B------:R-:W-:Y:S01]  /*2ab0*/  IABS R5, R4 ;  /* 0x0000000400057213 */ /* 0x000fe20000000000 */
[--C-:B------:R-:W-:Y:S01]  /*2ac0*/  @!P5 IMAD.IADD R146, R146, 0x1, -R0.reuse ;  /* 0x000000019292d824 */ /* 0x100fe200078e0a00 */
[----:B------:R-:W-:Y:S01]  /*2ad0*/  ISETP.GT.U32.AND P5, PT, R0, R148, PT ;  /* 0x000000940000720c */ /* 0x000fe20003fa4070 */
[----:B------:R-:W-:Y:S02]  /*2ae0*/  @!P2 IMAD.IADD R150, R150, 0x1, -R0 ;  /* 0x000000019696a824 */ /* 0x000fe400078e0a00 */
[----:B------:R-:W-:Y:S02]  /*2af0*/  IMAD.MOV R3, RZ, RZ, -R3 ;  /* 0x000000ffff037224 */ /* 0x000fe400078e0a03 */
[----:B------:R-:W-:Y:S01]  /*2b00*/  VIADD R10, R61, 0x35 ;  /* 0x000000353d0a7836 */ /* 0x000fe20000000000 */
[C---:B------:R-:W-:Y:S01]  /*2b10*/  ISETP.GT.U32.AND P2, PT, R0.reuse, R150, PT ;  /* 0x000000960000720c */ /* 0x040fe20003f44070 */
[----:B------:R-:W-:Y:S02]  /*2b20*/  IMAD R160, R0, R3, R9 ;  /* 0x0000000300a07224 */ /* 0x000fe400078e0209 */
[----:B------:R-:W-:Y:S01]  /*2b30*/  @!P6 IADD3 R152, R152, -R0, RZ ;  /* 0x800000009898e210 */ /* 0x000fe20007ffe0ff */
[----:B------:R-:W-:Y:S01]  /*2b40*/  IMAD.HI.U32 R3, R2, R5, RZ ;  /* 0x0000000502037227 */ /* 0x000fe200078e00ff */
[----:B------:R-:W-:-:S02]  /*2b50*/  IABS R9, R10 ;  /* 0x0000000a00097213 */ /* 0x000fc40000000000 */
[----:B------:R-:W-:Y:S01]  /*2b60*/  ISETP.GT.U32.AND P6, PT, R0, R152, PT ;  /* 0x000000980000720c */ /* 0x000fe20003fc4070 */
[----:B------:R-:W-:Y:S02]  /*2b70*/  @!P5 IMAD.IADD R148, R148, 0x1, -R0 ;  /* 0x000000019494d824 */ /* 0x000fe400078e0a00 */
[----:B------:R-:W-:Y:S02]  /*2b80*/  IMAD.MOV R3, RZ, RZ, -R3 ;  /* 0x000000ffff037224 */ /* 0x000fe400078e0a03 */
[----:B------:R-:W-:Y:S01]  /*2b90*/  @!P3 IMAD.MOV R140, RZ, RZ, -R140 ;  /* 0x000000ffff8cb224 */ /* 0x000fe200078e0a8c */
[C---:B------:R-:W-:Y:S01]  /*2ba0*/  ISETP.GT.U32.AND P5, PT, R0.reuse, R148, PT ;  /* 0x000000940000720c */ /* 0x040fe20003fa4070 */
[----:B------:R-:W-:Y:S01]  /*2bb0*/  IMAD R156, R0, R3, R5 ;  /* 0x00000003009c7224 */ /* 0x000fe200078e0205 */
[----:B------:R-:W-:Y:S01]  /*2bc0*/  ISETP.GE.AND P3, PT, R6, RZ, PT ;  /* 0x000000ff0600720c */ /* 0x000fe20003f66270 */
[----:B------:R-:W-:Y:S01]  /*2bd0*/  @!P2 IMAD.IADD R150, R150, 0x1, -R0 ;  /* 0x000000019696a824 */ /* 0x000fe200078e0a00 */
[----:B------:R-:W-:Y:S01]  /*2be0*/  IADD3 R6, R61, 0x34, RZ ;  /* 0x000000343d067810 */ /* 0x000fe20007ffe0ff */
[----:B------:R-:W-:Y:S01]  /*2bf0*/  @!P4 IMAD.MOV R146, RZ, RZ, -R146 ;  /* 0x000000ffff92c224 */ /* 0x000fe200078e0a92 */
[----:B------:R-:W-:Y:S01]  /*2c00*/  ISETP.GE.AND P2, PT, R4, RZ, PT ;  /* 0x000000ff0400720c */ /* 0x000fe20003f46270 */
[----:B------:R-:W-:Y:S01]  /*2c10*/  IMAD.HI.U32 R4, R2, R9, RZ ;  /* 0x0000000902047227 */ /* 0x000fe200078e00ff */
[----:B------:R-:W-:-:S02]  /*2c20*/  IABS R7, R6 ;  /* 0x0000000600077213 */ /* 0x000fc40000000000 */
[----:B------:R-:W-:Y:S01]  /*2c30*/  IABS R5, R12 ;  /* 0x0000000c00057213 */ /* 0x000fe20000000000 */
[--C-:B------:R-:W-:Y:S01]  /*2c40*/  @!P6 IMAD.IADD R152, R152, 0x1, -R0.reuse ;  /* 0x000000019898e824 */ /* 0x100fe200078e0a00 */
[----:B------:R-:W-:Y:S01]  /*2c50*/  ISETP.GT.U32.AND P6, PT, R0, R156, PT ;  /* 0x0000009c0000720c */ /* 0x000fe20003fc4070 */
[--C-:B------:R-:W-:Y:S01]  /*2c60*/  @!P5 IMAD.IADD R148, R148, 0x1, -R0.reuse ;  /* 0x000000019494d824 */ /* 0x100fe200078e0a00 */
[----:B------:R-:W-:Y:S01]  /*2c70*/  ISETP.GT.U32.AND P5, PT, R0, R160, PT ;  /* 0x000000a00000720c */ /* 0x000fe20003fa4070 */
[----:B------:R-:W-:Y:S01]  /*2c80*/  IMAD.HI.U32 R3, R2, R7, RZ ;  /* 0x0000000702037227 */ /* 0x000fe200078e00ff */
[----:B------:R-:W-:Y:S02]  /*2c90*/  IADD3 R4, -R4, RZ, RZ ;  /* 0x000000ff04047210 */ /* 0x000fe40007ffe1ff */
[----:B------:R-:W-:Y:S01]  /*2ca0*/  @!P3 IADD3 R148, -R148, RZ, RZ ;  /* 0x000000ff9494b210 */ /* 0x000fe20007ffe1ff */
[----:B------:R-:W-:Y:S01]  /*2cb0*/  IMAD.MOV R3, RZ, RZ, -R3 ;  /* 0x000000ffff037224 */ /* 0x000fe200078e0a03 */
[----:B------:R-:W-:Y:S01]  /*2cc0*/  ISETP.GE.AND P4, PT, R11, RZ, PT ;  /* 0x000000ff0b00720c */ /* 0x000fe20003f86270 */
[C---:B------:R-:W-:Y:S01]  /*2cd0*/  IMAD R158, R0.reuse, R4, R9 ;  /* 0x00000004009e7224 */ /* 0x040fe200078e0209 */
[----:B------:R-:W-:Y:S01]  /*2ce0*/  IABS R11, R13 ;  /* 0x0000000d000b7213 */ /* 0x000fe20000000000 */
[----:B------:R-:W-:Y:S01]  /*2cf0*/  IMAD R154, R0, R3, R7 ;  /* 0x00000003009a7224 */ /* 0x000fe200078e0207 */
[----:B------:R-:W-:Y:S01]  /*2d00*/  @!P1 IADD3 R150, -R150, RZ, RZ ;  /* 0x000000ff96969210 */ /* 0x000fe20007ffe1ff */
[----:B------:R-:W-:Y:S01]  /*2d10*/  @!P6 IMAD.IADD R156, R156, 0x1, -R0 ;  /* 0x000000019c9ce824 */ /* 0x000fe200078e0a00 */
[----:B------:R-:W-:Y:S01]  /*2d20*/  ISETP.GT.U32.AND P6, PT, R0, R158, PT ;  /* 0x0000009e0000720c */ /* 0x000fe20003fc4070 */
[----:B------:R-:W-:Y:S01]  /*2d30*/  VIADD R9, R61, 0x38 ;  /* 0x000000383d097836 */ /* 0x000fe20000000000 */
[----:B------:R-:W-:Y:S01]  /*2d40*/  @!P5 IADD3 R160, R160, -R0, RZ ;  /* 0x80000000a0a0d210 */ /* 0x000fe20007ffe0ff */
[----:B------:R-:W-:Y:S01]  /*2d50*/  IMAD.HI.U32 R3, R2, R5, RZ ;  /* 0x0000000502037227 */ /* 0x000fe200078e00ff */
[----:B------:R-:W-:-:S02]  /*2d60*/  ISETP.GT.U32.AND P5, PT, R0, R154, PT ;  /* 0x0000009a0000720c */ /* 0x000fc40003fa4070 */
[----:B------:R-:W-:Y:S01]  /*2d70*/  IABS R7, R9 ;  /* 0x0000000900077213 */ /* 0x000fe20000000000 */
[----:B------:R-:W-:Y:S01]  /*2d80*/  IMAD.MOV R3, RZ, RZ, -R3 ;  /* 0x000000ffff037224 */ /* 0x000fe200078e0a03 */
[----:B------:R-:W-:Y:S01]  /*2d90*/  ISETP.GT.U32.AND P1, PT, R0, R156, PT ;  /* 0x0000009c0000720c */ /* 0x000fe20003f24070 */
[----:B------:R-:W-:-:S04]  /*2da0*/  IMAD.HI.U32 R4, R2, R11, RZ ;  /* 0x0000000b02047227 */ /* 0x000fc800078e00ff */
[--C-:B------:R-:W-:Y:S01]  /*2db0*/  @!P6 IMAD.IADD R158, R158, 0x1, -R0.reuse ;  /* 0x000000019e9ee824 */ /* 0x100fe200078e0a00 */
[----:B------:R-:W-:Y:S01]  /*2dc0*/  IADD3 R4, -R4, RZ, RZ ;  /* 0x000000ff04047210 */ /* 0x000fe20007ffe1ff */
[----:B------:R-:W-:Y:S01]  /*2dd0*/  IMAD R162, R0, R3, R5 ;  /* 0x0000000300a27224 */ /* 0x000fe200078e0205 */
[----:B------:R-:W-:Y:S01]  /*2de0*/  IABS R5, R14 ;  /* 0x0000000e00057213 */ /* 0x000fe20000000000 */
[----:B------:R-:W-:Y:S01]  /*2df0*/  @!P5 IMAD.IADD R154, R154, 0x1, -R0 ;  /* 0x000000019a9ad824 */ /* 0x000fe200078e0a00 */
[----:B------:R-:W-:Y:S01]  /*2e00*/  ISETP.GT.U32.AND P3, PT, R0, R158, PT ;  /* 0x0000009e0000720c */ /* 0x000fe20003f64070 */
[----:B------:R-:W-:Y:S01]  /*2e10*/  IMAD.HI.U32 R3, R2, R7, RZ ;  /* 0x0000000702037227 */ /* 0x000fe200078e00ff */
[C---:B------:R-:W-:Y:S02]  /*2e20*/  ISETP.GT.U32.AND P5, PT, R0.reuse, R160, PT ;  /* 0x000000a00000720c */ /* 0x040fe40003fa4070 */
[----:B------:R-:W-:Y:S01]  /*2e30*/  ISETP.GT.U32.AND P6, PT, R0, R154, PT ;  /* 0x0000009a0000720c */ /* 0x000fe20003fc4070 */
[----:B------:R-:W-:Y:S01]  /*2e40*/  IMAD.MOV R3, RZ, RZ, -R3 ;  /* 0x000000ffff037224 */ /* 0x000fe200078e0a03 */
[----:B------:R-:W-:Y:S01]  /*2e50*/  @!P1 IADD3 R156, R156, -R0, RZ ;  /* 0x800000009c9c9210 */ /* 0x000fe20007ffe0ff */
[----:B------:R-:W-:Y:S01]  /*2e60*/  IMAD R170, R0, R4, R11 ;  /* 0x0000000400aa7224 */ /* 0x000fe200078e020b */
[----:B------:R-:W-:Y:S01]  /*2e70*/  ISETP.GE.AND P1, PT, R6, RZ, PT ;  /* 0x000000ff0600720c */ /* 0x000fe20003f26270 */
[----:B------:R-:W-:-:S02]  /*2e80*/  IMAD R168, R0, R3, R7 ;  /* 0x0000000300a87224 */ /* 0x000fc400078e0207 */
[----:B------:R-:W-:Y:S02]  /*2e90*/  IMAD.HI.U32 R3, R2, R5, RZ ;  /* 0x0000000502037227 */ /* 0x000fe400078e00ff */
[----:B------:R-:W-:Y:S02]  /*2ea0*/  @!P3 IADD3 R158, R158, -R0, RZ ;  /* 0x800000009e9eb210 */ /* 0x000fe40007ffe0ff */
[----:B------:R-:W-:Y:S01]  /*2eb0*/  ISETP.GE.AND P3, PT, R10, RZ, PT ;  /* 0x000000ff0a00720c */ /* 0x000fe20003f66270 */
[----:B------:R-:W-:Y:S02]  /*2ec0*/  IMAD.MOV R3, RZ, RZ, -R3 ;  /* 0x000000ffff037224 */ /* 0x000fe400078e0a03 */
[--C-:B------:R-:W-:Y:S01]  /*2ed0*/  @!P6 IMAD.IADD R154, R154, 0x1, -R0.reuse ;  /* 0x000000019a9ae824 */ /* 0x100fe200078e0a00 */
[C---:B------:R-:W-:Y:S01]  /*2ee0*/  ISETP.GT.U32.AND P6, PT, R0.reuse, R168, PT ;  /* 0x000000a80000720c */ /* 0x040fe20003fc4070 */
[----:B------:R-:W-:Y:S02]  /*2ef0*/  IMAD R164, R0, R3, R5 ;  /* 0x0000000300a47224 */ /* 0x000fe400078e0205 */
[----:B------:R-:W-:Y:S01]  /*2f00*/  @!P5 IMAD.IADD R160, R160, 0x1, -R0 ;  /* 0x00000001a0a0d824 */ /* 0x000fe200078e0a00 */
[----:B------:R-:W-:Y:S01]  /*2f10*/  ISETP.GT.U32.AND P5, PT, R0, R170, PT ;  /* 0x000000aa0000720c */ /* 0x000fe20003fa4070 */
[----:B------:R-:W-:-:S02]  /*2f20*/  VIADD R4, R61, 0x3a ;  /* 0x0000003a3d047836 */ /* 0x000fc40000000000 */
[----:B------:R-:W-:Y:S01]  /*2f30*/  @!P0 IMAD.MOV R152, RZ, RZ, -R152 ;  /* 0x000000ffff988224 */ /* 0x000fe200078e0a98 */
[C---:B------:R-:W-:Y:S01]  /*2f40*/  ISETP.GT.U32.AND P0, PT, R0.reuse, R162, PT ;  /* 0x000000a20000720c */ /* 0x040fe20003f04070 */
[----:B------:R-:W-:Y:S01]  /*2f50*/  @!P3 IMAD.MOV R158, RZ, RZ, -R158 ;  /* 0x000000ffff9eb224 */ /* 0x000fe200078e0a9e */
[----:B------:R-:W-:Y:S01]  /*2f60*/  ISETP.GT.U32.AND P3, PT, R0, R164, PT ;  /* 0x000000a40000720c */ /* 0x000fe20003f64070 */
[----:B------:R-:W-:Y:S01]  /*2f70*/  VIADD R6, R61, 0x3b ;  /* 0x0000003b3d067836 */ /* 0x000fe20000000000 */
[----:B------:R-:W-:Y:S01]  /*2f80*/  IABS R7, R4 ;  /* 0x0000000400077213 */ /* 0x000fe20000000000 */
[----:B------:R-:W-:Y:S01]  /*2f90*/  @!P6 IMAD.IADD R168, R168, 0x1, -R0 ;  /* 0x00000001a8a8e824 */ /* 0x000fe200078e0a00 */
[----:B------:R-:W-:Y:S01]  /*2fa0*/  @!P4 IADD3 R160, -R160, RZ, RZ ;  /* 0x000000ffa0a0c210 */ /* 0x000fe20007ffe1ff */
[----:B------:R-:W-:Y:S01]  /*2fb0*/  @!P2 IMAD.MOV R156, RZ, RZ, -R156 ;  /* 0x000000ffff9ca224 */ /* 0x000fe200078e0a9c */
[----:B------:R-:W-:Y:S01]  /*2fc0*/  IABS R5, R6 ;  /* 0x0000000600057213 */ /* 0x000fe20000000000 */
[----:B------:R-:W-:Y:S01]  /*2fd0*/  IMAD.HI.U32 R3, R2, R7, RZ ;  /* 0x0000000702037227 */ /* 0x000fe200078e00ff */
[----:B------:R-:W-:-:S02]  /*2fe0*/  ISETP.GT.U32.AND P6, PT, R0, R168, PT ;  /* 0x000000a80000720c */ /* 0x000fc40003fc4070 */
[----:B------:R-:W-:Y:S01]  /*2ff0*/  @!P5 IADD3 R170, R170, -R0, RZ ;  /* 0x80000000aaaad210 */ /* 0x000fe20007ffe0ff */
[--C-:B------:R-:W-:Y:S01]  /*3000*/  @!P0 IMAD.IADD R162, R162, 0x1, -R0.reuse ;  /* 0x00000001a2a28824 */ /* 0x100fe200078e0a00 */
[----:B------:R-:W-:Y:S01]  /*3010*/  IADD3 R3, -R3, RZ, RZ ;  /* 0x000000ff03037210 */ /* 0x000fe20007ffe1ff */
[----:B------:R-:W-:Y:S01]  /*3020*/  @!P3 IMAD.IADD R164, R164, 0x1, -R0 ;  /* 0x00000001a4a4b824 */ /* 0x000fe200078e0a00 */
[C---:B------:R-:W-:Y:S01]  /*3030*/  ISETP.GT.U32.AND P2, PT, R0.reuse, R170, PT ;  /* 0x000000aa0000720c */ /* 0x040fe20003f44070 */
[----:B------:R-:W-:Y:S01]  /*3040*/  VIADD R10, R61, 0x3c ;  /* 0x0000003c3d0a7836 */ /* 0x000fe20000000000 */
[C---:B------:R-:W-:Y:S01]  /*3050*/  ISETP.GT.U32.AND P4, PT, R0.reuse, R162, PT ;  /* 0x000000a20000720c */ /* 0x040fe20003f84070 */
[C---:B------:R-:W-:Y:S01]  /*3060*/  IMAD R166, R0.reuse, R3, R7 ;  /* 0x0000000300a67224 */ /* 0x040fe200078e0207 */
[----:B------:R-:W-:Y:S01]  /*3070*/  ISETP.GT.U32.AND P3, PT, R0, R164, PT ;  /* 0x000000a40000720c */ /* 0x000fe20003f64070 */
[----:B------:R-:W-:Y:S01]  /*3080*/  IMAD.HI.U32 R3, R2, R5, RZ ;  /* 0x0000000502037227 */ /* 0x000fe200078e00ff */
[----:B------:R-:W-:-:S02]  /*3090*/  ISETP.GE.AND P0, PT, R12, RZ, PT ;  /* 0x000000ff0c00720c */ /* 0x000fc40003f06270 */
[----:B------:R-:W-:Y:S01]  /*30a0*/  ISETP.GE.AND P5, PT, R13, RZ, PT ;  /* 0x000000ff0d00720c */ /* 0x000fe20003fa6270 */
[----:B------:R-:W-:Y:S01]  /*30b0*/  @!P6 IMAD.IADD R168, R168, 0x1, -R0 ;  /* 0x00000001a8a8e824 */ /* 0x000fe200078e0a00 */
[----:B------:R-:W-:Y:S01]  /*30c0*/  ISETP.GT.U32.AND P6, PT, R0, R166, PT ;  /* 0x000000a60000720c */ /* 0x000fe20003fc4070 */
[----:B------:R-:W-:Y:S01]  /*30d0*/  VIADD R12, R61, 0x3e ;  /* 0x0000003e3d0c7836 */ /* 0x000fe20000000000 */
[----:B------:R-:W-:Y:S01]  /*30e0*/  IADD3 R3, -R3, RZ, RZ ;  /* 0x000000ff03037210 */ /* 0x000fe20007ffe1ff */
[----:B------:R-:W-:Y:S01]  /*30f0*/  @!P1 IMAD.MOV R154, RZ, RZ, -R154 ;  /* 0x000000ffff9a9224 */ /* 0x000fe200078e0a9a */
[----:B------:R-:W-:Y:S01]  /*3100*/  @!P2 IADD3 R170, R170, -R0, RZ ;  /* 0x80000000aaaaa210 */ /* 0x000fe20007ffe0ff */
[----:B------:R-:W-:Y:S01]  /*3110*/  @!P4 IMAD.IADD R162, R162, 0x1, -R0 ;  /* 0x00000001a2a2c824 */ /* 0x000fe200078e0a00 */
[----:B------:R-:W-:Y:S01]  /*3120*/  ISETP.GE.AND P2, PT, R4, RZ, PT ;  /* 0x000000ff0400720c */ /* 0x000fe20003f46270 */
[----:B------:R-:W-:Y:S01]  /*3130*/  IMAD R172, R0, R3, R5 ;  /* 0x0000000300ac7224 */ /* 0x000fe200078e0205 */
[----:B------:R-:W-:Y:S01]  /*3140*/  IABS R4, R10 ;  /* 0x0000000a00047213 */ /* 0x000fe20000000000 */
[----:B------:R-:W-:Y:S01]  /*3150*/  @!P0 IMAD.MOV R162, RZ, RZ, -R162 ;  /* 0x000000ffffa28224 */ /* 0x000fe200078e0aa2 */
[----:B------:R-:W-:-:S02]  /*3160*/  @!P3 IADD3 R164, R164, -R0, RZ ;  /* 0x80000000a4a4b210 */ /* 0x000fc40007ffe0ff */
[----:B------:R-:W-:Y:S01]  /*3170*/  ISETP.GT.U32.AND P3, PT, R0, R172, PT ;  /* 0x000000ac0000720c */ /* 0x000fe20003f64070 */
[----:B------:R-:W-:Y:S01]  /*3180*/  IMAD.MOV.U32 R5, RZ, RZ, R4 ;  /* 0x000000ffff057224 */ /* 0x000fe200078e0004 */
[----:B------:R-:W-:Y:S01]  /*3190*/  ISETP.GE.AND P0, PT, R6, RZ, PT ;  /* 0x000000ff0600720c */ /* 0x000fe20003f06270 */
[----:B------:R-:W-:Y:S01]  /*31a0*/  @!P6 IMAD.IADD R166, R166, 0x1, -R0 ;  /* 0x00000001a6a6e824 */ /* 0x000fe200078e0a00 */
[C---:B------:R-:W-:Y:S01]  /*31b0*/  IADD3 R6, R61.reuse, 0x3d, RZ ;  /* 0x0000003d3d067810 */ /* 0x040fe20007ffe0ff */
[----:B------:R-:W-:Y:S01]  /*31c0*/  IMAD.HI.U32 R3, R2, R5, RZ ;  /* 0x0000000502037227 */ /* 0x000fe200078e00ff */
[----:B------:R-:W-:Y:S02]  /*31d0*/  IADD3 R13, R61, 0x3f, RZ ;  /* 0x0000003f3d0d7810 */ /* 0x000fe40007ffe0ff */
[----:B------:R-:W-:Y:S01]  /*31e0*/  ISETP.GT.U32.AND P6, PT, R0, R166, PT ;  /* 0x000000a60000720c */ /* 0x000fe20003fc4070 */
[----:B------:R-:W-:Y:S01]  /*31f0*/  IMAD.MOV R3, RZ, RZ, -R3 ;  /* 0x000000ffff037224 */ /* 0x000fe200078e0a03 */
[----:B------:R-:W-:-:S02]  /*3200*/  IABS R7, R6 ;  /* 0x0000000600077213 */ /* 0x000fc40000000000 */
[----:B------:R-:W-:Y:S01]  /*3210*/  IABS R11, R13 ;  /* 0x0000000d000b7213 */ /* 0x000fe20000000000 */
[----:B------:R-:W-:Y:S01]  /*3220*/  IMAD R174, R0, R3, R5 ;  /* 0x0000000300ae7224 */ /* 0x000fe200078e0205 */
[----:B------:R-:W-:Y:S01]  /*3230*/  @!P3 IADD3 R172, R172, -R0, RZ ;  /* 0x80000000acacb210 */ /* 0x000fe20007ffe0ff */
[----:B------:R-:W-:Y:S01]  /*3240*/  IMAD.HI.U32 R3, R2, R7, RZ ;  /* 0x0000000702037227 */ /* 0x000fe200078e00ff */
[----:B------:R-:W-:Y:S02]  /*3250*/  @!P5 IADD3 R170, -R170, RZ, RZ ;  /* 0x000000ffaaaad210 */ /* 0x000fe40007ffe1ff */
[----:B------:R-:W-:Y:S01]  /*3260*/  ISETP.GT.U32.AND P5, PT, R0, R172, PT ;  /* 0x000000ac0000720c */ /* 0x000fe20003fa4070 */
[----:B------:R-:W-:Y:S01]  /*3270*/  IMAD.HI.U32 R5, R2, R11, RZ ;  /* 0x0000000b02057227 */ /* 0x000fe200078e00ff */
[----:B------:R-:W-:Y:S02]  /*3280*/  ISETP.GE.AND P4, PT, R14, RZ, PT ;  /* 0x000000ff0e00720c */ /* 0x000fe40003f86270 */
[----:B------:R-:W-:Y:S01]  /*3290*/  IADD3 R3, -R3, RZ, RZ ;  /* 0x000000ff03037210 */ /* 0x000fe20007ffe1ff */
[----:B------:R-:W-:Y:S01]  /*32a0*/  VIADD R14, R61, 0x40 ;  /* 0x000000403d0e7836 */ /* 0x000fe20000000000 */
[----:B------:R-:W-:Y:S01]  /*32b0*/  ISETP.GE.AND P1, PT, R9, RZ, PT ;  /* 0x000000ff0900720c */ /* 0x000fe20003f26270 */
[----:B------:R-:W-:Y:S01]  /*32c0*/  @!P6 IMAD.IADD R166, R166, 0x1, -R0 ;  /* 0x00000001a6a6e824 */ /* 0x000fe200078e0a00 */
[C---:B------:R-:W-:Y:S01]  /*32d0*/  ISETP.GT.U32.AND P6, PT, R0.reuse, R174, PT ;  /* 0x000000ae0000720c */ /* 0x040fe20003fc4070 */
[----:B------:R-:W-:Y:S01]  /*32e0*/  IMAD.MOV R5, RZ, RZ, -R5 ;  /* 0x000000ffff057224 */ /* 0x000fe200078e0a05 */
[----:B------:R-:W-:Y:S01]  /*32f0*/  IABS R9, R12 ;  /* 0x0000000c00097213 */ /* 0x000fe20000000000 */
[C---:B------:R-:W-:Y:S01]  /*3300*/  IMAD R176, R0.reuse, R3, R7 ;  /* 0x0000000300b07224 */ /* 0x040fe200078e0207 */
[----:B------:R-:W-:Y:S01]  /*3310*/  IABS R3, R14 ;  /* 0x0000000e00037213 */ /* 0x000fe20000000000 */
[----:B------:R-:W-:Y:S01]  /*3320*/  IMAD R180, R0, R5, R11 ;  /* 0x0000000500b47224 */ /* 0x000fe200078e020b */
[----:B------:R-:W-:Y:S01]  /*3330*/  @!P5 IADD3 R172, R172, -R0, RZ ;  /* 0x80000000acacd210 */ /* 0x000fe20007ffe0ff */
[----:B------:R-:W-:Y:S01]  /*3340*/  IMAD.HI.U32 R4, R2, R9, RZ ;  /* 0x0000000902047227 */ /* 0x000fe200078e00ff */
[----:B------:R-:W-:-:S02]  /*3350*/  @!P2 IADD3 R166, -R166, RZ, RZ ;  /* 0x000000ffa6a6a210 */ /* 0x000fc40007ffe1ff */
[----:B------:R-:W-:Y:S01]  /*3360*/  ISETP.GT.U32.AND P5, PT, R0, R180, PT ;  /* 0x000000b40000720c */ /* 0x000fe20003fa4070 */
[----:B------:R-:W-:Y:S01]  /*3370*/  IMAD.MOV.U32 R5, RZ, RZ, R3 ;  /* 0x000000ffff057224 */ /* 0x000fe200078e0003 */
[----:B------:R-:W-:Y:S01]  /*3380*/  ISETP.GE.AND P2, PT, R6, RZ, PT ;  /* 0x000000ff0600720c */ /* 0x000fe20003f46270 */
[----:B------:R-:W-:Y:S01]  /*3390*/  IMAD.MOV R4, RZ, RZ, -R4 ;  /* 0x000000ffff047224 */ /* 0x000fe200078e0a04 */
[----:B------:R-:W-:Y:S01]  /*33a0*/  ISETP.GE.AND P3, PT, R10, RZ, PT ;  /* 0x000000ff0a00720c */ /* 0x000fe20003f66270 */
[----:B------:R-:W-:Y:S01]  /*33b0*/  @!P6 IMAD.IADD R174, R174, 0x1, -R0 ;  /* 0x00000001aeaee824 */ /* 0x000fe200078e0a00 */
[----:B------:R-:W-:Y:S01]  /*33c0*/  ISETP.GT.U32.AND P6, PT, R0, R176, PT ;  /* 0x000000b00000720c */ /* 0x000fe20003fc4070 */
[----:B------:R-:W-:-:S04]  /*33d0*/  IMAD.HI.U32 R3, R2, R5, RZ ;  /* 0x0000000502037227 */ /* 0x000fc800078e00ff */
[C---:B------:R-:W-:Y:S02]  /*33e0*/  VIADD R6, R61.reuse, 0x41 ;  /* 0x000000413d067836 */ /* 0x040fe40000000000 */
[----:B------:R-:W-:Y:S01]  /*33f0*/  IMAD R178, R0, R4, R9 ;  /* 0x0000000400b27224 */ /* 0x000fe200078e0209 */
[----:B------:R-:W-:Y:S01]  /*3400*/  @!P5 IADD3 R180, R180, -R0, RZ ;  /* 0x80000000b4b4d210 */ /* 0x000fe20007ffe0ff */
[----:B------:R-:W-:Y:S01]  /*3410*/  @!P1 IMAD.MOV R168, RZ, RZ, -R168 ;  /* 0x000000ffffa89224 */ /* 0x000fe200078e0aa8 */
[C---:B------:R-:W-:Y:S01]  /*3420*/  ISETP.GT.U32.AND P1, PT, R0.reuse, R174, PT ;  /* 0x000000ae0000720c */ /* 0x040fe20003f24070 */
[----:B------:R-:W-:Y:S01]  /*3430*/  IMAD.MOV R3, RZ, RZ, -R3 ;  /* 0x000000ffff037224 */ /* 0x000fe200078e0a03 */
[----:B------:R-:W-:Y:S01]  /*3440*/  IABS R4, R6 ;  /* 0x0000000600047213 */ /* 0x000fe20000000000 */
[----:B------:R-:W-:Y:S01]  /*3450*/  @!P4 IMAD.MOV R164, RZ, RZ, -R164 ;  /* 0x000000ffffa4c224 */ /* 0x000fe200078e0aa4 */
[C---:B------:R-:W-:Y:S01]  /*3460*/  ISETP.GT.U32.AND P5, PT, R0.reuse, R180, PT ;  /* 0x000000b40000720c */ /* 0x040fe20003fa4070 */
[C---:B------:R-:W-:Y:S01]  /*3470*/  IMAD R184, R0.reuse, R3, R5 ;  /* 0x0000000300b87224 */ /* 0x040fe200078e0205 */
[----:B------:R-:W-:Y:S01]  /*3480*/  MOV R5, R4 ;  /* 0x0000000400057202 */ /* 0x000fe20000000f00 */
[C---:B------:R-:W-:Y:S01]  /*3490*/  VIADD R4, R61.reuse, 0x42 ;  /* 0x000000423d047836 */ /* 0x040fe20000000000 */
[----:B------:R-:W-:Y:S01]  /*34a0*/  ISETP.GT.U32.AND P4, PT, R0, R178, PT ;  /* 0x000000b20000720c */ /* 0x000fe20003f84070 */
[----:B------:R-:W-:-:S02]  /*34b0*/  VIADD R10, R61, 0x43 ;  /* 0x000000433d0a7836 */ /* 0x000fc40000000000 */
[----:B------:R-:W-:Y:S01]  /*34c0*/  IMAD.HI.U32 R3, R2, R5, RZ ;  /* 0x0000000502037227 */ /* 0x000fe200078e00ff */
[----:B------:R-:W-:-:S03]  /*34d0*/  IABS R7, R4 ;  /* 0x0000000400077213 */ /* 0x000fc60000000000 */
[--C-:B------:R-:W-:Y:S01]  /*34e0*/  @!P1 IMAD.IADD R174, R174, 0x1, -R0.reuse ;  /* 0x00000001aeae9824 */ /* 0x100fe200078e0a00 */
[----:B------:R-:W-:Y:S01]  /*34f0*/  ISETP.GE.AND P1, PT, R12, RZ, PT ;  /* 0x000000ff0c00720c */ /* 0x000fe20003f26270 */
[----:B------:R-:W-:Y:S02]  /*3500*/  IMAD.MOV R3, RZ, RZ, -R3 ;  /* 0x000000ffff037224 */ /* 0x000fe400078e0a03 */
[--C-:B------:R-:W-:Y:S01]  /*3510*/  @!P5 IMAD.IADD R180, R180, 0x1, -R0.reuse ;  /* 0x00000001b4b4d824 */ /* 0x100fe200078e0a00 */
[----:B------:R-:W-:Y:S01]  /*3520*/  @!P3 IADD3 R174, -R174, RZ, RZ ;  /* 0x000000ffaeaeb210 */ /* 0x000fe20007ffe1ff */
[C---:B------:R-:W-:Y:S01]  /*3530*/  IMAD R182, R0.reuse, R3, R5 ;  /* 0x0000000300b67224 */ /* 0x040fe200078e0205 */
[----:B------:R-:W-:Y:S01]  /*3540*/  ISETP.GT.U32.AND P3, PT, R0, R184, PT ;  /* 0x000000b80000720c */ /* 0x000fe20003f64070 */
[----:B------:R-:W-:Y:S01]  /*3550*/  @!P4 IMAD.IADD R178, R178, 0x1, -R0 ;  /* 0x00000001b2b2c824 */ /* 0x000fe200078e0a00 */
[----:B------:R-:W-:Y:S01]  /*3560*/  IABS R5, R10 ;  /* 0x0000000a00057213 */ /* 0x000fe20000000000 */
[----:B------:R-:W-:Y:S01]  /*3570*/  @!P0 IMAD.MOV R172, RZ, RZ, -R172 ;  /* 0x000000ffffac8224 */ /* 0x000fe200078e0aac */
[----:B------:R-:W-:Y:S01]  /*3580*/  ISETP.GT.U32.AND P5, PT, R0, R182, PT ;  /* 0x000000b60000720c */ /* 0x000fe20003fa4070 */
[----:B------:R-:W-:Y:S01]  /*3590*/  IMAD.HI.U32 R3, R2, R7, RZ ;  /* 0x0000000702037227 */ /* 0x000fe200078e00ff */
[----:B------:R-:W-:-:S03]  /*35a0*/  ISETP.GT.U32.AND P0, PT, R0, R178, PT ;  /* 0x000000b20000720c */ /* 0x000fc60003f04070 */
[----:B------:R-:W-:Y:S01]  /*35b0*/  @!P6 IMAD.IADD R176, R176, 0x1, -R0 ;  /* 0x00000001b0b0e824 */ /* 0x000fe200078e0a00 */
[----:B------:R-:W-:Y:S01]  /*35c0*/  ISETP.GE.AND P6, PT, R13, RZ, PT ;  /* 0x000000ff0d00720c */ /* 0x000fe20003fc6270 */
[----:B------:R-:W-:Y:S01]  /*35d0*/  IMAD.MOV R3, RZ, RZ, -R3 ;  /* 0x000000ffff037224 */ /* 0x000fe200078e0a03 */
[C---:B------:R-:W-:Y:S01]  /*35e0*/  IADD3 R13, R61.reuse, 0x49, RZ ;  /* 0x000000493d0d7810 */ /* 0x040fe20007ffe0ff */
[C---:B------:R-:W-:Y:S01]  /*35f0*/  VIADD R11, R61.reuse, 0x45 ;  /* 0x000000453d0b7836 */ /* 0x040fe20000000000 */
[----:B------:R-:W-:Y:S01]  /*3600*/  @!P3 IADD3 R184, R184, -R0, RZ ;  /* 0x80000000b8b8b210 */ /* 0x000fe20007ffe0ff */
[C---:B------:R-:W-:Y:S01]  /*3610*/  IMAD R186, R0.reuse, R3, R7 ;  /* 0x0000000300ba7224 */ /* 0x040fe200078e0207 */
[----:B------:R-:W-:Y:S01]  /*3620*/  ISETP.GT.U32.AND P4, PT, R0, R176, PT ;  /* 0x000000b00000720c */ /* 0x000fe20003f84070 */
[----:B------:R-:W-:Y:S01]  /*3630*/  IMAD.HI.U32 R3, R2, R5, RZ ;  /* 0x0000000502037227 */ /* 0x000fe200078e00ff */
[----:B------:R-:W-:Y:S02]  /*3640*/  @!P5 IADD3 R182, R182, -R0, RZ ;  /* 0x80000000b6b6d210 */ /* 0x000fe40007ffe0ff */
[----:B------:R-:W-:Y:S01]  /*3650*/  ISETP.GT.U32.AND P5, PT, R0, R184, PT ;  /* 0x000000b80000720c */ /* 0x000fe20003fa4070 */
[----:B------:R-:W-:Y:S01]  /*3660*/  IMAD.MOV R3, RZ, RZ, -R3 ;  /* 0x000000ffff037224 */ /* 0x000fe200078e0a03 */
[----:B------:R-:W-:Y:S01]  /*3670*/  @!P0 IADD3 R178, R178, -R0, RZ ;  /* 0x80000000b2b28210 */ /* 0x000fe20007ffe0ff */
[----:B------:R-:W-:Y:S01]  /*3680*/  @!P6 IMAD.MOV R180, RZ, RZ, -R180 ;  /* 0x000000ffffb4e224 */ /* 0x000fe200078e0ab4 */
[----:B------:R-:W-:Y:S01]  /*3690*/  ISETP.GE.AND P0, PT, R6, RZ, PT ;  /* 0x000000ff0600720c */ /* 0x000fe20003f06270 */
[----:B------:R-:W-:Y:S01]  /*36a0*/  IMAD R188, R0, R3, R5 ;  /* 0x0000000300bc7224 */ /* 0x000fe200078e0205 */
[----:B------:R-:W-:Y:S01]  /*36b0*/  @!P1 IADD3 R178, -R178, RZ, RZ ;  /* 0x000000ffb2b29210 */ /* 0x000fe20007ffe1ff */
[C---:B------:R-:W-:Y:S01]  /*36c0*/  VIADD R6, R61.reuse, 0x44 ;  /* 0x000000443d067836 */ /* 0x040fe20000000000 */
[----:B------:R-:W-:Y:S01]  /*36d0*/  ISETP.GT.U32.AND P1, PT, R0, R186, PT ;  /* 0x000000ba0000720c */ /* 0x000fe20003f24070 */
[--C-:B------:R-:W-:Y:S01]  /*36e0*/  @!P4 IMAD.IADD R176, R176, 0x1, -R0.reuse ;  /* 0x00000001b0b0c824 */ /* 0x100fe200078e0a00 */
[----:B------:R-:W-:Y:S01]  /*36f0*/  IABS R9, R11 ;  /* 0x0000000b00097213 */ /* 0x000fe20000000000 */
[----:B------:R-:W-:Y:S01]  /*3700*/  VIADD R12, R61, 0x48 ;  /* 0x000000483d0c7836 */ /* 0x000fe20000000000 */
[----:B------:R-:W-:Y:S01]  /*3710*/  IABS R7, R6 ;  /* 0x0000000600077213 */ /* 0x000fe20000000000 */
[----:B------:R-:W-:Y:S01]  /*3720*/  @!P5 IMAD.IADD R184, R184, 0x1, -R0 ;  /* 0x00000001b8b8d824 */ /* 0x000fe200078e0a00 */
[C---:B------:R-:W-:Y:S01]  /*3730*/  ISETP.GT.U32.AND P5, PT, R0.reuse, R188, PT ;  /* 0x000000bc0000720c */ /* 0x040fe20003fa4070 */
[----:B------:R-:W-:Y:S01]  /*3740*/  @!P2 IMAD.MOV R176, RZ, RZ, -R176 ;  /* 0x000000ffffb0a224 */ /* 0x000fe200078e0ab0 */
[----:B------:R-:W-:Y:S01]  /*3750*/  ISETP.GT.U32.AND P2, PT, R0, R182, PT ;  /* 0x000000b60000720c */ /* 0x000fe20003f44070 */
[----:B------:R-:W-:Y:S01]  /*3760*/  IMAD.HI.U32 R3, R2, R7, RZ ;  /* 0x0000000702037227 */ /* 0x000fe200078e00ff */
[----:B------:R-:W-:-:S02]  /*3770*/  ISETP.GE.AND P3, PT, R4, RZ, PT ;  /* 0x000000ff0400720c */ /* 0x000fc40003f66270 */
[----:B------:R-:W-:Y:S01]  /*3780*/  ISETP.GE.AND P4, PT, R14, RZ, PT ;  /* 0x000000ff0e00720c */ /* 0x000fe20003f86270 */
[----:B------:R-:W-:Y:S01]  /*3790*/  IMAD.HI.U32 R4, R2, R9, RZ ;  /* 0x0000000902047227 */ /* 0x000fe200078e00ff */
[-C--:B------:R-:W-:Y:S02]  /*37a0*/  @!P1 IADD3 R186, R186, -R0.reuse, RZ ;  /* 0x80000000baba9210 */ /* 0x080fe40007ffe0ff */
[----:B------:R-:W-:Y:S01]  /*37b0*/  IADD3 R3, -R3, RZ, RZ ;  /* 0x000000ff03037210 */ /* 0x000fe20007ffe1ff */
[----:B------:R-:W-:Y:S01]  /*37c0*/  IMAD.MOV R4, RZ, RZ, -R4 ;  /* 0x000000ffff047224 */ /* 0x000fe200078e0a04 */
[----:B------:R-:W-:Y:S01]  /*37d0*/  ISETP.GE.AND P6, PT, R10, RZ, PT ;  /* 0x000000ff0a00720c */ /* 0x000fe20003fc6270 */
[C---:B------:R-:W-:Y:S01]  /*37e0*/  VIADD R10, R61.reuse, 0x47 ;  /* 0x000000473d0a7836 */ /* 0x040fe20000000000 */
[----:B------:R-:W-:Y:S01]  /*37f0*/  @!P5 IADD3 R188, R188, -R0, RZ ;  /* 0x80000000bcbcd210 */ /* 0x000fe20007ffe0ff */
[----:B------:R-:W-:Y:S01]  /*3800*/  @!P2 IMAD.IADD R182, R182, 0x1, -R0 ;  /* 0x00000001b6b6a824 */ /* 0x000fe200078e0a00 */
[C---:B------:R-:W-:Y:S01]  /*3810*/  ISETP.GT.U32.AND P5, PT, R0.reuse, R186, PT ;  /* 0x000000ba0000720c */ /* 0x040fe20003fa4070 */
[----:B------:R-:W-:Y:S01]  /*3820*/  IMAD R192, R0, R3, R7 ;  /* 0x0000000300c07224 */ /* 0x000fe200078e0207 */
[----:B------:R-:W-:Y:S01]  /*3830*/  ISETP.GE.AND P2, PT, R6, RZ, PT ;  /* 0x000000ff0600720c */ /* 0x000fe20003f46270 */
[----:B------:R-:W-:Y:S01]  /*3840*/  VIADD R6, R61, 0x46 ;  /* 0x000000463d067836 */ /* 0x000fe20000000000 */
[----:B------:R-:W-:Y:S01]  /*3850*/  IABS R7, R10 ;  /* 0x0000000a00077213 */ /* 0x000fe20000000000 */
[C---:B------:R-:W-:Y:S01]  /*3860*/  IMAD R190, R0.reuse, R4, R9 ;  /* 0x0000000400be7224 */ /* 0x040fe200078e0209 */
[----:B------:R-:W-:Y:S01]  /*3870*/  ISETP.GE.AND P1, PT, R11, RZ, PT ;  /* 0x000000ff0b00720c */ /* 0x000fe20003f26270 */
[----:B------:R-:W-:Y:S01]  /*3880*/  @!P0 IMAD.MOV R182, RZ, RZ, -R182 ;  /* 0x000000ffffb68224 */ /* 0x000fe200078e0ab6 */
[----:B------:R-:W-:Y:S01]  /*3890*/  IABS R5, R6 ;  /* 0x0000000600057213 */ /* 0x000fe20000000000 */
[----:B------:R-:W-:Y:S01]  /*38a0*/  @!P4 IMAD.MOV R184, RZ, RZ, -R184 ;  /* 0x000000ffffb8c224 */ /* 0x000fe200078e0ab8 */
[C---:B------:R-:W-:Y:S01]  /*38b0*/  ISETP.GT.U32.AND P0, PT, R0.reuse, R192, PT ;  /* 0x000000c00000720c */ /* 0x040fe20003f04070 */
[----:B------:R-:W-:Y:S01]  /*38c0*/  VIADD R14, R61, 0x60 ;  /* 0x000000603d0e7836 */ /* 0x000fe20000000000 */
[----:B------:R-:W-:Y:S01]  /*38d0*/  ISETP.GT.U32.AND P4, PT, R0, R188, PT ;  /* 0x000000bc0000720c */ /* 0x000fe20003f84070 */
[----:B------:R-:W-:Y:S01]  /*38e0*/  IMAD.HI.U32 R3, R2, R5, RZ ;  /* 0x0000000502037227 */ /* 0x000fe200078e00ff */
[----:B------:R-:W-:-:S02]  /*38f0*/  @!P5 IADD3 R186, R186, -R0, RZ ;  /* 0x80000000babad210 */ /* 0x000fc40007ffe0ff */
[C---:B------:R-:W-:Y:S01]  /*3900*/  ISETP.GT.U32.AND P5, PT, R0.reuse, R190, PT ;  /* 0x000000be0000720c */ /* 0x040fe20003fa4070 */
[----:B------:R-:W-:Y:S01]  /*3910*/  IMAD.MOV R3, RZ, RZ, -R3 ;  /* 0x000000ffff037224 */ /* 0x000fe200078e0a03 */
[----:B------:R-:W-:Y:S01]  /*3920*/  IABS R11, R13 ;  /* 0x0000000d000b7213 */ /* 0x000fe20000000000 */
[----:B------:R-:W-:Y:S01]  /*3930*/  @!P3 IMAD.MOV R186, RZ, RZ, -R186 ;  /* 0x000000ffffbab224 */ /* 0x000fe200078e0aba */
[----:B------:R-:W-:Y:S01]  /*3940*/  IABS R9, R12 ;  /* 0x0000000c00097213 */ /* 0x000fe20000000000 */
[----:B------:R-:W-:Y:S02]  /*3950*/  IMAD R194, R0, R3, R5 ;  /* 0x0000000300c27224 */ /* 0x000fe400078e0205 */
[----:B------:R-:W-:Y:S02]  /*3960*/  @!P0 IMAD.IADD R192, R192, 0x1, -R0 ;  /* 0x00000001c0c08824 */ /* 0x000fe400078e0a00 */
[----:B------:R-:W-:Y:S01]  /*3970*/  IMAD.HI.U32 R3, R2, R7, RZ ;  /* 0x0000000702037227 */ /* 0x000fe200078e00ff */
[----:B------:R-:W-:-:S02]  /*3980*/  ISETP.GT.U32.AND P0, PT, R0, R194, PT ;  /* 0x000000c20000720c */ /* 0x000fc40003f04070 */
[----:B------:R-:W-:Y:S01]  /*3990*/  ISETP.GT.U32.AND P3, PT, R0, R192, PT ;  /* 0x000000c00000720c */ /* 0x000fe20003f64070 */
[----:B------:R-:W-:Y:S01]  /*39a0*/  IMAD.HI.U32 R5, R2, R11, RZ ;  /* 0x0000000b02057227 */ /* 0x000fe200078e00ff */
[----:B------:R-:W-:-:S03]  /*39b0*/  @!P5 IADD3 R190, R190, -R0, RZ ;  /* 0x80000000bebed210 */ /* 0x000fc60007ffe0ff */
[----:B------:R-:W-:Y:S01]  /*39c0*/  IMAD.MOV R3, RZ, RZ, -R3 ;  /* 0x000000ffff037224 */ /* 0x000fe200078e0a03 */
[----:B------:R-:W-:Y:S01]  /*39d0*/  ISETP.GT.U32.AND P5, PT, R0, R190, PT ;  /* 0x000000be0000720c */ /* 0x000fe20003fa4070 */
[----:B------:R-:W-:Y:S01]  /*39e0*/  @!P4 IMAD.IADD R188, R188, 0x1, -R0 ;  /* 0x00000001bcbcc824 */ /* 0x000fe200078e0a00 */
[----:B------:R-:W-:Y:S01]  /*39f0*/  ISETP.GE.AND P4, PT, R6, RZ, PT ;  /* 0x000000ff0600720c */ /* 0x000fe20003f86270 */
[----:B------:R-:W-:Y:S02]  /*3a00*/  IMAD.HI.U32 R4, R2, R9, RZ ;  /* 0x0000000902047227 */ /* 0x000fe400078e00ff */
[----:B------:R-:W-:Y:S02]  /*3a10*/  @!P0 IADD3 R194, R194, -R0, RZ ;  /* 0x80000000c2c28210 */ /* 0x000fe40007ffe0ff */
[----:B------:R-:W-:Y:S01]  /*3a20*/  IMAD.MOV R5, RZ, RZ, -R5 ;  /* 0x000000ffff057224 */ /* 0x000fe200078e0a05 */
[----:B------:R-:W-:Y:S01]  /*3a30*/  IADD3 R4, -R4, RZ, RZ ;  /* 0x000000ff04047210 */ /* 0x000fe20007ffe1ff */
[C---:B------:R-:W-:Y:S01]  /*3a40*/  IMAD R196, R0.reuse, R3, R7 ;  /* 0x0000000300c47224 */ /* 0x040fe200078e0207 */
[----:B------:R-:W-:Y:S01]  /*3a50*/  ISETP.GT.U32.AND P0, PT, R0, R194, PT ;  /* 0x000000c20000720c */ /* 0x000fe20003f04070 */
[----:B------:R-:W-:-:S02]  /*3a60*/  VIADD R6, R61, 0x4a ;  /* 0x0000004a3d067836 */ /* 0x000fc40000000000 */
[----:B------:R-:W-:Y:S01]  /*3a70*/  IMAD R200, R0, R5, R11 ;  /* 0x0000000500c87224 */ /* 0x000fe200078e020b */
[----:B------:R-:W-:Y:S01]  /*3a80*/  @!P5 IADD3 R190, R190, -R0, RZ ;  /* 0x80000000bebed210 */ /* 0x000fe20007ffe0ff */
[----:B------:R-:W-:Y:S01]  /*3a90*/  @!P3 IMAD.IADD R192, R192, 0x1, -R0 ;  /* 0x00000001c0c0b824 */ /* 0x000fe200078e0a00 */
[----:B------:R-:W-:Y:S01]  /*3aa0*/  IABS R5, R6 ;  /* 0x0000000600057213 */ /* 0x000fe20000000000 */
[C---:B------:R-:W-:Y:S01]  /*3ab0*/  IMAD R198, R0.reuse, R4, R9 ;  /* 0x0000000400c67224 */ /* 0x040fe200078e0209 */
[C---:B------:R-:W-:Y:S01]  /*3ac0*/  ISETP.GT.U32.AND P3, PT, R0.reuse, R196, PT ;  /* 0x000000c40000720c */ /* 0x040fe20003f64070 */
[----:B------:R-:W-:Y:S01]  /*3ad0*/  @!P1 IMAD.MOV R190, RZ, RZ, -R190 ;  /* 0x000000ffffbe9224 */ /* 0x000fe200078e0abe */
[----:B------:R-:W-:Y:S01]  /*3ae0*/  ISETP.GT.U32.AND P1, PT, R0, R200, PT ;  /* 0x000000c80000720c */ /* 0x000fe20003f24070 */
[----:B------:R-:W-:Y:S01]  /*3af0*/  IMAD.HI.U32 R3, R2, R5, RZ ;  /* 0x0000000502037227 */ /* 0x000fe200078e00ff */
[----:B------:R-:W-:Y:S02]  /*3b00*/  ISETP.GT.U32.AND P5, PT, R0, R198, PT ;  /* 0x000000c60000720c */ /* 0x000fe40003fa4070 */
[----:B------:R-:W-:Y:S01]  /*3b10*/  @!P0 IADD3 R194, R194, -R0, RZ ;  /* 0x80000000c2c28210 */ /* 0x000fe20007ffe0ff */
[----:B------:R-:W-:Y:S01]  /*3b20*/  VIADD R9, R61, 0x4b ;  /* 0x0000004b3d097836 */ /* 0x000fe20000000000 */
[----:B------:R-:W-:Y:S01]  /*3b30*/  IADD3 R3, -R3, RZ, RZ ;  /* 0x000000ff03037210 */ /* 0x000fe20007ffe1ff */
[----:B------:R-:W-:Y:S01]  /*3b40*/  @!P6 IMAD.MOV R188, RZ, RZ, -R188 ;  /* 0x000000ffffbce224 */ /* 0x000fe200078e0abc */
[----:B------:R-:W-:Y:S01]  /*3b50*/  ISETP.GE.AND P6, PT, R10, RZ, PT ;  /* 0x000000ff0a00720c */ /* 0x000fe20003fc6270 */
[----:B------:R-:W-:Y:S01]  /*3b60*/  VIADD R10, R61, 0x4c ;  /* 0x0000004c3d0a7836 */ /* 0x000fe20000000000 */
[----:B------:R-:W-:Y:S01]  /*3b70*/  IABS R4, R9 ;  /* 0x0000000900047213 */ /* 0x000fe20000000000 */
[--C-:B------:R-:W-:Y:S01]  /*3b80*/  @!P3 IMAD.IADD R196, R196, 0x1, -R0.reuse ;  /* 0x00000001c4c4b824 */ /* 0x100fe200078e0a00 */
[----:B------:R-:W-:Y:S01]  /*3b90*/  ISETP.GE.AND P0, PT, R13, RZ, PT ;  /* 0x000000ff0d00720c */ /* 0x000fe20003f06270 */
[----:B------:R-:W-:Y:S01]  /*3ba0*/  IMAD R202, R0, R3, R5 ;  /* 0x0000000300ca7224 */ /* 0x000fe200078e0205 */
[----:B------:R-:W-:Y:S01]  /*3bb0*/  MOV R5, R4 ;  /* 0x0000000400057202 */ /* 0x000fe20000000f00 */
[----:B------:R-:W-:Y:S01]  /*3bc0*/  @!P1 IMAD.IADD R200, R200, 0x1, -R0 ;  /* 0x00000001c8c89824 */ /* 0x000fe200078e0a00 */
[C---:B------:R-:W-:Y:S01]  /*3bd0*/  ISETP.GT.U32.AND P3, PT, R0.reuse, R196, PT ;  /* 0x000000c40000720c */ /* 0x040fe20003f64070 */
[----:B------:R-:W-:Y:S01]  /*3be0*/  @!P4 IMAD.MOV R194, RZ, RZ, -R194 ;  /* 0x000000ffffc2c224 */ /* 0x000fe200078e0ac2 */
[----:B------:R-:W-:Y:S01]  /*3bf0*/  ISETP.GT.U32.AND P4, PT, R0, R202, PT ;  /* 0x000000ca0000720c */ /* 0x000fe20003f84070 */
[----:B------:R-:W-:Y:S01]  /*3c00*/  @!P5 IMAD.IADD R198, R198, 0x1, -R0 ;  /* 0x00000001c6c6d824 */ /* 0x000fe200078e0a00 */
[----:B------:R-:W-:Y:S01]  /*3c10*/  ISETP.GT.U32.AND P1, PT, R0, R200, PT ;  /* 0x000000c80000720c */ /* 0x000fe20003f24070 */
[----:B------:R-:W-:Y:S01]  /*3c20*/  IMAD.HI.U32 R3, R2, R5, RZ ;  /* 0x0000000502037227 */ /* 0x000fe200078e00ff */
[----:B------:R-:W-:-:S02]  /*3c30*/  IABS R7, R10 ;  /* 0x0000000a00077213 */ /* 0x000fc40000000000 */
[----:B------:R-:W-:Y:S01]  /*3c40*/  ISETP.GT.U32.AND P5, PT, R0, R198, PT ;  /* 0x000000c60000720c */ /* 0x000fe20003fa4070 */
[----:B------:R-:W-:Y:S01]  /*3c50*/  IMAD.MOV R206, RZ, RZ, -R3 ;  /* 0x000000ffffce7224 */ /* 0x000fe200078e0a03 */
[C---:B------:R-:W-:Y:S01]  /*3c60*/  IADD3 R13, R61.reuse, 0x5f, RZ ;  /* 0x0000005f3d0d7810 */ /* 0x040fe20007ffe0ff */
[----:B------:R-:W-:Y:S02]  /*3c70*/  IMAD.HI.U32 R3, R2, R7, RZ ;  /* 0x0000000702037227 */ /* 0x000fe400078e00ff */
[----:B------:R-:W-:Y:S02]  /*3c80*/  @!P3 IADD3 R196, R196, -R0, RZ ;  /* 0x80000000c4c4b210 */ /* 0x000fe40007ffe0ff */
[----:B------:R-:W-:Y:S01]  /*3c90*/  @!P2 IMAD.MOV R192, RZ, RZ, -R192 ;  /* 0x000000ffffc0a224 */ /* 0x000fe200078e0ac0 */
[----:B------:R-:W-:Y:S01]  /*3ca0*/  ISETP.GE.AND P2, PT, R12, RZ, PT ;  /* 0x000000ff0c00720c */ /* 0x000fe20003f46270 */
[----:B------:R-:W-:Y:S01]  /*3cb0*/  IMAD R206, R0, R206, R5 ;  /* 0x000000ce00ce7224 */ /* 0x000fe200078e0205 */
[----:B------:R-:W-:Y:S01]  /*3cc0*/  @!P4 IADD3 R202, R202, -R0, RZ ;  /* 0x80000000cacac210 */ /* 0x000fe20007ffe0ff */
[----:B------:R-:W-:Y:S01]  /*3cd0*/  IMAD.MOV R3, RZ, RZ, -R3 ;  /* 0x000000ffff037224 */ /* 0x000fe200078e0a03 */
[----:B------:R-:W-:Y:S01]  /*3ce0*/  ISETP.GE.AND P3, PT, R6, RZ, PT ;  /* 0x000000ff0600720c */ /* 0x000fe20003f66270 */
[----:B------:R-:W-:Y:S01]  /*3cf0*/  @!P1 IMAD.IADD R200, R200, 0x1, -R0 ;  /* 0x00000001c8c89824 */ /* 0x000fe200078e0a00 */
[C---:B------:R-:W-:Y:S01]  /*3d00*/  ISETP.GT.U32.AND P1, PT, R0.reuse, R206, PT ;  /* 0x000000ce0000720c */ /* 0x040fe20003f24070 */
[----:B------:R-:W-:Y:S01]  /*3d10*/  @!P6 IMAD.MOV R196, RZ, RZ, -R196 ;  /* 0x000000ffffc4e224 */ /* 0x000fe200078e0ac4 */
[C---:B------:R-:W-:Y:S01]  /*3d20*/  ISETP.GT.U32.AND P6, PT, R0.reuse, R202, PT ;  /* 0x000000ca0000720c */ /* 0x040fe20003fc4070 */
[----:B------:R-:W-:Y:S01]  /*3d30*/  IMAD R208, R0, R3, R7 ;  /* 0x0000000300d07224 */ /* 0x000fe200078e0207 */
[----:B------:R-:W-:Y:S01]  /*3d40*/  @!P5 IADD3 R198, R198, -R0, RZ ;  /* 0x80000000c6c6d210 */ /* 0x000fe20007ffe0ff */
[C---:B------:R-:W-:Y:S01]  /*3d50*/  VIADD R4, R61.reuse, 0x4d ;  /* 0x0000004d3d047836 */ /* 0x040fe20000000000 */
[----:B------:R-:W-:Y:S01]  /*3d60*/  @!P0 IADD3 R200, -R200, RZ, RZ ;  /* 0x000000ffc8c88210 */ /* 0x000fe20007ffe1ff */
[C---:B------:R-:W-:Y:S01]  /*3d70*/  VIADD R11, R61.reuse, 0x53 ;  /* 0x000000533d0b7836 */ /* 0x040fe20000000000 */
[----:B------:R-:W-:Y:S01]  /*3d80*/  ISETP.GT.U32.AND P0, PT, R0, R208, PT ;  /* 0x000000d00000720c */ /* 0x000fe20003f04070 */
[----:B------:R-:W-:Y:S01]  /*3d90*/  @!P2 IMAD.MOV R198, RZ, RZ, -R198 ;  /* 0x000000ffffc6a224 */ /* 0x000fe200078e0ac6 */
[----:B------:R-:W-:Y:S01]  /*3da0*/  IABS R5, R4 ;  /* 0x0000000400057213 */ /* 0x000fe20000000000 */
[C---:B------:R-:W-:Y:S01]  /*3db0*/  VIADD R12, R61.reuse, 0x57 ;  /* 0x000000573d0c7836 */ /* 0x040fe20000000000 */
[----:B------:R-:W-:Y:S01]  /*3dc0*/  ISETP.GE.AND P2, PT, R4, RZ, PT ;  /* 0x000000ff0400720c */ /* 0x000fe20003f46270 */
[C---:B------:R-:W-:Y:S01]  /*3dd0*/  VIADD R4, R61.reuse, 0x4e ;  /* 0x0000004e3d047836 */ /* 0x040fe20000000000 */
[----:B------:R-:W-:Y:S01]  /*3de0*/  IADD3 R6, R61, 0x4f, RZ ;  /* 0x0000004f3d067810 */ /* 0x000fe20007ffe0ff */
[----:B------:R-:W-:Y:S01]  /*3df0*/  IMAD.HI.U32 R3, R2, R5, RZ ;  /* 0x0000000502037227 */ /* 0x000fe200078e00ff */
[----:B------:R-:W-:-:S02]  /*3e00*/  ISETP.GE.AND P4, PT, R10, RZ, PT ;  /* 0x000000ff0a00720c */ /* 0x000fc40003f86270 */
[----:B------:R-:W-:Y:S01]  /*3e10*/  IABS R7, R6 ;  /* 0x0000000600077213 */ /* 0x000fe20000000000 */
[--C-:B------:R-:W-:Y:S01]  /*3e20*/  @!P6 IMAD.IADD R202, R202, 0x1, -R0.reuse ;  /* 0x00000001cacae824 */ /* 0x100fe200078e0a00 */
[----:B------:R-:W-:Y:S01]  /*3e30*/  ISETP.GE.AND P6, PT, R4, RZ, PT ;  /* 0x000000ff0400720c */ /* 0x000fe20003fc6270 */
[--C-:B------:R-:W-:Y:S01]  /*3e40*/  @!P1 IMAD.IADD R206, R206, 0x1, -R0.reuse ;  /* 0x00000001cece9824 */ /* 0x100fe200078e0a00 */
[----:B------:R-:W-:Y:S01]  /*3e50*/  IABS R4, R4 ;  /* 0x0000000400047213 */ /* 0x000fe20000000000 */
[----:B------:R-:W-:Y:S01]  /*3e60*/  IMAD.MOV R3, RZ, RZ, -R3 ;  /* 0x000000ffff037224 */ /* 0x000fe200078e0a03 */
[----:B------:R-:W-:Y:S01]  /*3e70*/  ISETP.GE.AND P5, PT, R9, RZ, PT ;  /* 0x000000ff0900720c */ /* 0x000fe20003fa6270 */
[----:B------:R-:W-:Y:S01]  /*3e80*/  @!P0 IMAD.IADD R208, R208, 0x1, -R0 ;  /* 0x00000001d0d08824 */ /* 0x000fe200078e0a00 */
[C---:B------:R-:W-:Y:S01]  /*3e90*/  ISETP.GT.U32.AND P1, PT, R0.reuse, R206, PT ;  /* 0x000000ce0000720c */ /* 0x040fe20003f24070 */
[C---:B------:R-:W-:Y:S01]  /*3ea0*/  IMAD R210, R0.reuse, R3, R5 ;  /* 0x0000000300d27224 */ /* 0x040fe200078e0205 */
[----:B------:R-:W-:Y:S01]  /*3eb0*/  IADD3 R10, R61, 0x50, RZ ;  /* 0x000000503d0a7810 */ /* 0x000fe20007ffe0ff */
[----:B------:R-:W-:Y:S01]  /*3ec0*/  IMAD.MOV.U32 R5, RZ, RZ, R4 ;  /* 0x000000ffff057224 */ /* 0x000fe200078e0004 */
[----:B------:R-:W-:Y:S01]  /*3ed0*/  ISETP.GT.U32.AND P0, PT, R0, R208, PT ;  /* 0x000000d00000720c */ /* 0x000fe20003f04070 */
[----:B------:R-:W-:Y:S01]  /*3ee0*/  @!P3 IMAD.MOV R202, RZ, RZ, -R202 ;  /* 0x000000ffffcab224 */ /* 0x000fe200078e0aca */
[----:B------:R-:W-:Y:S01]  /*3ef0*/  IABS R9, R10 ;  /* 0x0000000a00097213 */ /* 0x000fe20000000000 */
[----:B------:R-:W-:Y:S01]  /*3f00*/  IMAD.HI.U32 R3, R2, R5, RZ ;  /* 0x0000000502037227 */ /* 0x000fe200078e00ff */
[----:B------:R-:W-:-:S03]  /*3f10*/  ISETP.GE.AND P3, PT, R6, RZ, PT ;  /* 0x000000ff0600720c */ /* 0x000fc60003f66270 */
[----:B------:R-:W-:Y:S02]  /*3f20*/  IMAD.MOV R212, RZ, RZ, -R3 ;  /* 0x000000ffffd47224 */ /* 0x000fe400078e0a03 */
[----:B------:R-:W-:Y:S01]  /*3f30*/  IMAD.HI.U32 R3, R2, R7, RZ ;  /* 0x0000000702037227 */ /* 0x000fe200078e00ff */
[----:B------:R-:W-:Y:S02]  /*3f40*/  @!P1 IADD3 R206, R206, -R0, RZ ;  /* 0x80000000cece9210 */ /* 0x000fe40007ffe0ff */
[----:B------:R-:W-:Y:S01]  /*3f50*/  ISETP.GT.U32.AND P1, PT, R0, R210, PT ;  /* 0x000000d20000720c */ /* 0x000fe20003f24070 */
[----:B------:R-:W-:Y:S01]  /*3f60*/  IMAD.MOV R214, RZ, RZ, -R3 ;  /* 0x000000ffffd67224 */ /* 0x000fe200078e0a03 */
[----:B------:R-:W-:Y:S01]  /*3f70*/  @!P5 IADD3 R206, -R206, RZ, RZ ;  /* 0x000000ffceced210 */ /* 0x000fe20007ffe1ff */
[----:B------:R-:W-:Y:S01]  /*3f80*/  @!P0 IMAD.IADD R208, R208, 0x1, -R0 ;  /* 0x00000001d0d08824 */ /* 0x000fe200078e0a00 */
[----:B------:R-:W-:Y:S01]  /*3f90*/  ISETP.GE.AND P5, PT, R10, RZ, PT ;  /* 0x000000ff0a00720c */ /* 0x000fe20003fa6270 */
[----:B------:R-:W-:-:S02]  /*3fa0*/  IMAD R214, R0, R214, R7 ;  /* 0x000000d600d67224 */ /* 0x000fc400078e0207 */
[----:B------:R-:W-:Y:S01]  /*3fb0*/  IMAD.HI.U32 R3, R2, R9, RZ ;  /* 0x0000000902037227 */ /* 0x000fe200078e00ff */
[----:B------:R-:W-:Y:S02]  /*3fc0*/  @!P4 IADD3 R208, -R208, RZ, RZ ;  /* 0x000000ffd0d0c210 */ /* 0x000fe40007ffe1ff */
[----:B------:R-:W-:Y:S01]  /*3fd0*/  ISETP.GT.U32.AND P4, PT, R0, R214, PT ;  /* 0x000000d60000720c */ /* 0x000fe20003f84070 */
[----:B------:R-:W-:Y:S02]  /*3fe0*/  IMAD.MOV R3, RZ, RZ, -R3 ;  /* 0x000000ffff037224 */ /* 0x000fe400078e0a03 */
[----:B------:R-:W-:Y:S01]  /*3ff0*/  @!P1 IADD3 R210, R210, -R0, RZ ;  /* 0x80000000d2d29210 */ /* 0x000fe20007ffe0ff */
[C---:B------:R-:W-:Y:S02]  /*4000*/  VIADD R10, R61.reuse, 0x52 ;  /* 0x000000523d0a7836 */ /* 0x040fe40000000000 */
[----:B------:R-:W-:Y:S01]  /*4010*/  VIADD R6, R61, 0x51 ;  /* 0x000000513d067836 */ /* 0x000fe20000000000 */
[C---:B------:R-:W-:Y:S01]  /*4020*/  ISETP.GT.U32.AND P1, PT, R0.reuse, R210, PT ;  /* 0x000000d20000720c */ /* 0x040fe20003f24070 */
[C---:B------:R-:W-:Y:S01]  /*4030*/  IMAD R216, R0.reuse, R3, R9 ;  /* 0x0000000300d87224 */ /* 0x040fe200078e0209 */
[----:B------:R-:W-:Y:S01]  /*4040*/  IABS R7, R10 ;  /* 0x0000000a00077213 */ /* 0x000fe20000000000 */
[----:B------:R-:W-:Y:S01]  /*4050*/  IMAD R212, R0, R212, R5 ;  /* 0x000000d400d47224 */ /* 0x000fe200078e0205 */
[----:B------:R-:W-:-:S02]  /*4060*/  IABS R5, R6 ;  /* 0x0000000600057213 */ /* 0x000fc40000000000 */
[----:B------:R-:W-:Y:S01]  /*4070*/  @!P4 IMAD.IADD R214, R214, 0x1, -R0 ;  /* 0x00000001d6d6c824 */ /* 0x000fe200078e0a00 */
[----:B------:R-:W-:Y:S01]  /*4080*/  IABS R9, R11 ;  /* 0x0000000b00097213 */ /* 0x000fe20000000000 */
[----:B------:R-:W-:Y:S01]  /*4090*/  IMAD.HI.U32 R4, R2, R7, RZ ;  /* 0x0000000702047227 */ /* 0x000fe200078e00ff */
[C---:B------:R-:W-:Y:S02]  /*40a0*/  ISETP.GT.U32.AND P0, PT, R0.reuse, R212, PT ;  /* 0x000000d40000720c */ /* 0x040fe40003f04070 */
[----:B------:R-:W-:Y:S01]  /*40b0*/  ISETP.GT.U32.AND P4, PT, R0, R214, PT ;  /* 0x000000d60000720c */ /* 0x000fe20003f84070 */
[----:B------:R-:W-:-:S04]  /*40c0*/  IMAD.HI.U32 R3, R2, R5, RZ ;  /* 0x0000000502037227 */ /* 0x000fc800078e00ff */
[----:B------:R-:W-:Y:S01]  /*40d0*/  @!P1 IMAD.IADD R210, R210, 0x1, -R0 ;  /* 0x00000001d2d29824 */ /* 0x000fe200078e0a00 */
[----:B------:R-:W-:Y:S01]  /*40e0*/  ISETP.GT.U32.AND P1, PT, R0, R216, PT ;  /* 0x000000d80000720c */ /* 0x000fe20003f24070 */
[----:B------:R-:W-:Y:S02]  /*40f0*/  IMAD.MOV R4, RZ, RZ, -R4 ;  /* 0x000000ffff047224 */ /* 0x000fe400078e0a04 */
[----:B------:R-:W-:Y:S01]  /*4100*/  IMAD.MOV R3, RZ, RZ, -R3 ;  /* 0x000000ffff037224 */ /* 0x000fe200078e0a03 */
[----:B------:R-:W-:Y:S01]  /*4110*/  @!P2 IADD3 R210, -R210, RZ, RZ ;  /* 0x000000ffd2d2a210 */ /* 0x000fe20007ffe1ff */
[----:B------:R-:W-:Y:S01]  /*4120*/  IMAD R220, R0, R4, R7 ;  /* 0x0000000400dc7224 */ /* 0x000fe200078e0207 */
[----:B------:R-:W-:Y:S01]  /*4130*/  @!P0 IADD3 R212, R212, -R0, RZ ;  /* 0x80000000d4d48210 */ /* 0x000fe20007ffe0ff */
[----:B------:R-:W-:Y:S01]  /*4140*/  @!P4 IMAD.IADD R214, R214, 0x1, -R0 ;  /* 0x00000001d6d6c824 */ /* 0x000fe200078e0a00 */
[----:B------:R-:W-:Y:S01]  /*4150*/  ISETP.GE.AND P2, PT, R6, RZ, PT ;  /* 0x000000ff0600720c */ /* 0x000fe20003f46270 */
[C---:B------:R-:W-:Y:S01]  /*4160*/  IMAD R218, R0.reuse, R3, R5 ;  /* 0x0000000300da7224 */ /* 0x040fe200078e0205 */
[----:B------:R-:W-:Y:S01]  /*4170*/  ISETP.GT.U32.AND P0, PT, R0, R212, PT ;  /* 0x000000d40000720c */ /* 0x000fe20003f04070 */
[----:B------:R-:W-:Y:S01]  /*4180*/  IMAD.HI.U32 R3, R2, R9, RZ ;  /* 0x0000000902037227 */ /* 0x000fe200078e00ff */
[----:B------:R-:W-:-:S02]  /*4190*/  @!P3 IADD3 R214, -R214, RZ, RZ ;  /* 0x000000ffd6d6b210 */ /* 0x000fc40007ffe1ff */
[----:B------:R-:W-:Y:S01]  /*41a0*/  ISETP.GT.U32.AND P3, PT, R0, R220, PT ;  /* 0x000000dc0000720c */ /* 0x000fe20003f64070 */
[----:B------:R-:W-:Y:S01]  /*41b0*/  @!P1 IMAD.IADD R216, R216, 0x1, -R0 ;  /* 0x00000001d8d89824 */ /* 0x000fe200078e0a00 */
[----:B------:R-:W-:Y:S02]  /*41c0*/  IADD3 R3, -R3, RZ, RZ ;  /* 0x000000ff03037210 */ /* 0x000fe40007ffe1ff */
[----:B------:R-:W-:Y:S02]  /*41d0*/  IABS R6, R12 ;  /* 0x0000000c00067213 */ /* 0x000fe40000000000 */
[C---:B------:R-:W-:Y:S01]  /*41e0*/  ISETP.GT.U32.AND P1, PT, R0.reuse, R216, PT ;  /* 0x000000d80000720c */ /* 0x040fe20003f24070 */
[C---:B------:R-:W-:Y:S01]  /*41f0*/  IMAD R224, R0.reuse, R3, R9 ;  /* 0x0000000300e07224 */ /* 0x040fe200078e0209 */
[----:B------:R-:W-:Y:S01]  /*4200*/  ISETP.GT.U32.AND P4, PT, R0, R218, PT ;  /* 0x000000da0000720c */ /* 0x000fe20003f84070 */
[----:B------:R-:W-:Y:S01]  /*4210*/  VIADD R3, R61, 0x54 ;  /* 0x000000543d037836 */ /* 0x000fe20000000000 */
[----:B------:R-:W-:-:S02]  /*4220*/  @!P0 IADD3 R212, R212, -R0, RZ ;  /* 0x80000000d4d48210 */ /* 0x000fc40007ffe0ff */
[----:B------:R-:W-:Y:S01]  /*4230*/  ISETP.GE.AND P0, PT, R10, RZ, PT ;  /* 0x000000ff0a00720c */ /* 0x000fe20003f06270 */
[----:B------:R-:W-:Y:S01]  /*4240*/  VIADD R10, R61, 0x55 ;  /* 0x000000553d0a7836 */ /* 0x000fe20000000000 */
[----:B------:R-:W-:Y:S01]  /*4250*/  IABS R5, R3 ;  /* 0x0000000300057213 */ /* 0x000fe20000000000 */
[----:B------:R-:W-:Y:S01]  /*4260*/  @!P6 IMAD.MOV R212, RZ, RZ, -R212 ;  /* 0x000000ffffd4e224 */ /* 0x000fe200078e0ad4 */
[----:B------:R-:W-:Y:S02]  /*4270*/  @!P3 IADD3 R220, R220, -R0, RZ ;  /* 0x80000000dcdcb210 */ /* 0x000fe40007ffe0ff */
[----:B------:R-:W-:Y:S02]  /*4280*/  IABS R7, R10 ;  /* 0x0000000a00077213 */ /* 0x000fe40000000000 */
[----:B------:R-:W-:Y:S01]  /*4290*/  @!P1 IADD3 R216, R216, -R0, RZ ;  /* 0x80000000d8d89210 */ /* 0x000fe20007ffe0ff */
[----:B------:R-:W-:Y:S01]  /*42a0*/  @!P4 IMAD.IADD R218, R218, 0x1, -R0 ;  /* 0x00000001dadac824 */ /* 0x000fe200078e0a00 */
[----:B------:R-:W-:Y:S01]  /*42b0*/  ISETP.GE.AND P1, PT, R3, RZ, PT ;  /* 0x000000ff0300720c */ /* 0x000fe20003f26270 */
[----:B------:R-:W-:Y:S01]  /*42c0*/  IMAD.HI.U32 R3, R2, R5, RZ ;  /* 0x0000000502037227 */ /* 0x000fe200078e00ff */
[----:B------:R-:W-:-:S02]  /*42d0*/  ISETP.GT.U32.AND P3, PT, R0, R220, PT ;  /* 0x000000dc0000720c */ /* 0x000fc40003f64070 */
[----:B------:R-:W-:Y:S01]  /*42e0*/  ISETP.GE.AND P6, PT, R11, RZ, PT ;  /* 0x000000ff0b00720c */ /* 0x000fe20003fc6270 */
[----:B------:R-:W-:Y:S01]  /*42f0*/  IMAD.MOV R3, RZ, RZ, -R3 ;  /* 0x000000ffff037224 */ /* 0x000fe200078e0a03 */
[C---:B------:R-:W-:Y:S01]  /*4300*/  ISETP.GT.U32.AND P4, PT, R0.reuse, R218, PT ;  /* 0x000000da0000720c */ /* 0x040fe20003f84070 */
[----:B------:R-:W-:Y:S01]  /*4310*/  @!P5 IMAD.MOV R216, RZ, RZ, -R216 ;  /* 0x000000ffffd8d224 */ /* 0x000fe200078e0ad8 */
[C---:B------:R-:W-:Y:S01]  /*4320*/  ISETP.GT.U32.AND P5, PT, R0.reuse, R224, PT ;  /* 0x000000e00000720c */ /* 0x040fe20003fa4070 */
[----:B------:R-:W-:Y:S02]  /*4330*/  IMAD R222, R0, R3, R5 ;  /* 0x0000000300de7224 */ /* 0x000fe400078e0205 */
[----:B------:R-:W-:-:S04]  /*4340*/  IMAD.HI.U32 R4, R2, R7, RZ ;  /* 0x0000000702047227 */ /* 0x000fc800078e00ff */
[----:B------:R-:W-:Y:S01]  /*4350*/  @!P3 IADD3 R220, R220, -R0, RZ ;  /* 0x80000000dcdcb210 */ /* 0x000fe20007ffe0ff */
[----:B------:R-:W-:Y:S01]  /*4360*/  VIADD R11, R61, 0x56 ;  /* 0x000000563d0b7836 */ /* 0x000fe20000000000 */
[----:B------:R-:W-:Y:S01]  /*4370*/  ISETP.GT.U32.AND P3, PT, R0, R222, PT ;  /* 0x000000de0000720c */ /* 0x000fe20003f64070 */
[----:B------:R-:W-:Y:S01]  /*4380*/  IMAD.MOV.U32 R5, RZ, RZ, R6 ;  /* 0x000000ffff057224 */ /* 0x000fe200078e0006 */
[----:B------:R-:W-:Y:S01]  /*4390*/  IADD3 R4, -R4, RZ, RZ ;  /* 0x000000ff04047210 */ /* 0x000fe20007ffe1ff */
[--C-:B------:R-:W-:Y:S01]  /*43a0*/  @!P4 IMAD.IADD R218, R218, 0x1, -R0.reuse ;  /* 0x00000001dadac824 */ /* 0x100fe200078e0a00 */
[----:B------:R-:W-:Y:S01]  /*43b0*/  IABS R9, R11 ;  /* 0x0000000b00097213 */ /* 0x000fe20000000000 */
[----:B------:R-:W-:Y:S01]  /*43c0*/  @!P5 IMAD.IADD R224, R224, 0x1, -R0 ;  /* 0x00000001e0e0d824 */ /* 0x000fe200078e0a00 */
[----:B------:R-:W-:Y:S01]  /*43d0*/  ISETP.GE.AND P4, PT, R10, RZ, PT ;  /* 0x000000ff0a00720c */ /* 0x000fe20003f86270 */
[----:B------:R-:W-:Y:S02]  /*43e0*/  IMAD R226, R0, R4, R7 ;  /* 0x0000000400e27224 */ /* 0x000fe400078e0207 */
[----:B------:R-:W-:Y:S01]  /*43f0*/  IMAD.HI.U32 R4, R2, R5, RZ ;  /* 0x0000000502047227 */ /* 0x000fe200078e00ff */
[----:B------:R-:W-:-:S03]  /*4400*/  ISETP.GT.U32.AND P5, PT, R0, R224, PT ;  /* 0x000000e00000720c */ /* 0x000fc60003fa4070 */
[----:B------:R-:W-:Y:S01]  /*4410*/  @!P3 IADD3 R222, R222, -R0, RZ ;  /* 0x80000000dedeb210 */ /* 0x000fe20007ffe0ff */
[----:B------:R-:W-:Y:S01]  /*4420*/  IMAD.HI.U32 R3, R2, R9, RZ ;  /* 0x0000000902037227 */ /* 0x000fe200078e00ff */
[----:B------:R-:W-:Y:S02]  /*4430*/  IADD3 R4, -R4, RZ, RZ ;  /* 0x000000ff04047210 */ /* 0x000fe40007ffe1ff */
[C---:B------:R-:W-:Y:S01]  /*4440*/  ISETP.GT.U32.AND P3, PT, R0.reuse, R222, PT ;  /* 0x000000de0000720c */ /* 0x040fe20003f64070 */
[----:B------:R-:W-:Y:S02]  /*4450*/  IMAD.MOV R3, RZ, RZ, -R3 ;  /* 0x000000ffff037224 */ /* 0x000fe400078e0a03 */
[C---:B------:R-:W-:Y:S02]  /*4460*/  IMAD R230, R0.reuse, R4, R5 ;  /* 0x0000000400e67224 */ /* 0x040fe400078e0205 */
[----:B------:R-:W-:Y:S01]  /*4470*/  IMAD R228, R0, R3, R9 ;  /* 0x0000000300e47224 */ /* 0x000fe200078e0209 */
[----:B------:R-:W-:Y:S01]  /*4480*/  @!P5 IADD3 R224, R224, -R0, RZ ;  /* 0x80000000e0e0d210 */ /* 0x000fe20007ffe0ff */
[----:B------:R-:W-:-:S02]  /*4490*/  VIADD R6, R61, 0x58 ;  /* 0x000000583d067836 */ /* 0x000fc40000000000 */
[C---:B------:R-:W-:Y:S01]  /*44a0*/  VIADD R9, R61.reuse, 0x59 ;  /* 0x000000593d097836 */ /* 0x040fe20000000000 */
[C---:B------:R-:W-:Y:S01]  /*44b0*/  ISETP.GT.U32.AND P5, PT, R0.reuse, R228, PT ;  /* 0x000000e40000720c */ /* 0x040fe20003fa4070 */
[----:B------:R-:W-:Y:S01]  /*44c0*/  @!P2 IMAD.MOV R218, RZ, RZ, -R218 ;  /* 0x000000ffffdaa224 */ /* 0x000fe200078e0ada */
[----:B------:R-:W-:Y:S01]  /*44d0*/  ISETP.GT.U32.AND P2, PT, R0, R226, PT ;  /* 0x000000e20000720c */ /* 0x000fe20003f44070 */
[----:B------:R-:W-:Y:S01]  /*44e0*/  @!P6 IMAD.MOV R224, RZ, RZ, -R224 ;  /* 0x000000ffffe0e224 */ /* 0x000fe200078e0ae0 */
[----:B------:R-:W-:Y:S01]  /*44f0*/  @!P3 IADD3 R222, R222, -R0, RZ ;  /* 0x80000000dedeb210 */ /* 0x000fe20007ffe0ff */
[----:B------:R-:W-:Y:S01]  /*4500*/  @!P0 IMAD.MOV R220, RZ, RZ, -R220 ;  /* 0x000000ffffdc8224 */ /* 0x000fe200078e0adc */
[----:B------:R-:W-:Y:S01]  /*4510*/  ISETP.GT.U32.AND P3, PT, R0, R230, PT ;  /* 0x000000e60000720c */ /* 0x000fe20003f64070 */
[----:B------:R-:W-:Y:S01]  /*4520*/  VIADD R10, R61, 0x5d ;  /* 0x0000005d3d0a7836 */ /* 0x000fe20000000000 */
[----:B------:R-:W-:Y:S01]  /*4530*/  IABS R5, R6 ;  /* 0x0000000600057213 */ /* 0x000fe20000000000 */
[----:B------:R-:W-:Y:S01]  /*4540*/  @!P1 IMAD.MOV R222, RZ, RZ, -R222 ;  /* 0x000000ffffde9224 */ /* 0x000fe200078e0ade */
[----:B------:R-:W-:-:S02]  /*4550*/  IABS R7, R9 ;  /* 0x0000000900077213 */ /* 0x000fc40000000000 */
[----:B------:R-:W-:Y:S01]  /*4560*/  ISETP.GE.AND P6, PT, R12, RZ, PT ;  /* 0x000000ff0c00720c */ /* 0x000fe20003fc6270 */
[--C-:B------:R-:W-:Y:S01]  /*4570*/  @!P5 IMAD.IADD R228, R228, 0x1, -R0.reuse ;  /* 0x00000001e4e4d824 */ /* 0x100fe200078e0a00 */
[----:B------:R-:W-:Y:S01]  /*4580*/  ISETP.GE.AND P0, PT, R11, RZ, PT ;  /* 0x000000ff0b00720c */ /* 0x000fe20003f06270 */
[----:B------:R-:W-:Y:S01]  /*4590*/  IMAD.HI.U32 R3, R2, R5, RZ ;  /* 0x0000000502037227 */ /* 0x000fe200078e00ff */
[----:B------:R-:W-:Y:S02]  /*45a0*/  ISETP.GE.AND P1, PT, R6, RZ, PT ;  /* 0x000000ff0600720c */ /* 0x000fe40003f26270 */
[----:B------:R-:W-:Y:S01]  /*45b0*/  ISETP.GT.U32.AND P5, PT, R0, R228, PT ;  /* 0x000000e40000720c */ /* 0x000fe20003fa4070 */
[----:B------:R-:W-:Y:S01]  /*45c0*/  @!P3 IMAD.IADD R230, R230, 0x1, -R0 ;  /* 0x00000001e6e6b824 */ /* 0x000fe200078e0a00 */
[C---:B------:R-:W-:Y:S01]  /*45d0*/  IADD3 R6, R61.reuse, 0x5c, RZ ;  /* 0x0000005c3d067810 */ /* 0x040fe20007ffe0ff */
[----:B------:R-:W-:Y:S01]  /*45e0*/  IMAD.HI.U32 R4, R2, R7, RZ ;  /* 0x0000000702047227 */ /* 0x000fe200078e00ff */
[----:B------:R-:W-:-:S02]  /*45f0*/  IADD3 R12, R61, 0x5e, RZ ;  /* 0x0000005e3d0c7810 */ /* 0x000fc40007ffe0ff */
[----:B------:R-:W-:Y:S01]  /*4600*/  ISETP.GT.U32.AND P3, PT, R0, R230, PT ;  /* 0x000000e60000720c */ /* 0x000fe20003f64070 */
[----:B------:R-:W-:Y:S01]  /*4610*/  IMAD.MOV R3, RZ, RZ, -R3 ;  /* 0x000000ffff037224 */ /* 0x000fe200078e0a03 */
[----:B------:R-:W-:Y:S01]  /*4620*/  IADD3 R4, -R4, RZ, RZ ;  /* 0x000000ff04047210 */ /* 0x000fe20007ffe1ff */
[--C-:B------:R-:W-:Y:S02]  /*4630*/  @!P2 IMAD.IADD R226, R226, 0x1, -R0.reuse ;  /* 0x00000001e2e2a824 */ /* 0x100fe400078e0a00 */
[C---:B------:R-:W-:Y:S01]  /*4640*/  IMAD R232, R0.reuse, R3, R5 ;  /* 0x0000000300e87224 */ /* 0x040fe200078e0205 */
[C---:B------:R-:W-:Y:S01]  /*4650*/  IADD3 R3, R61.reuse, 0x5a, RZ ;  /* 0x0000005a3d037810 */ /* 0x040fe20007ffe0ff */
[C---:B------:R-:W-:Y:S01]  /*4660*/  IMAD R234, R0.reuse, R4, R7 ;  /* 0x0000000400ea7224 */ /* 0x040fe200078e0207 */
[----:B------:R-:W-:Y:S01]  /*4670*/  ISETP.GT.U32.AND P2, PT, R0, R226, PT ;  /* 0x000000e20000720c */ /* 0x000fe20003f44070 */
[----:B------:R-:W-:Y:S01]  /*4680*/  @!P5 IMAD.IADD R228, R228, 0x1, -R0 ;  /* 0x00000001e4e4d824 */ /* 0x000fe200078e0a00 */
[----:B------:R-:W-:Y:S01]  /*4690*/  ISETP.GT.U32.AND P5, PT, R0, R232, PT ;  /* 0x000000e80000720c */ /* 0x000fe20003fa4070 */
[----:B------:R-:W-:Y:S01]  /*46a0*/  VIADD R4, R61, 0x5b ;  /* 0x0000005b3d047836 */ /* 0x000fe20000000000 */
[----:B------:R-:W-:Y:S01]  /*46b0*/  IABS R5, R3 ;  /* 0x0000000300057213 */ /* 0x000fe20000000000 */
[----:B------:R-:W-:Y:S01]  /*46c0*/  @!P0 IMAD.MOV R228, RZ, RZ, -R228 ;  /* 0x000000ffffe48224 */ /* 0x000fe200078e0ae4 */
[----:B------:R-:W-:-:S02]  /*46d0*/  @!P3 IADD3 R230, R230, -R0, RZ ;  /* 0x80000000e6e6b210 */ /* 0x000fc40007ffe0ff */
[----:B------:R-:W-:Y:S02]  /*46e0*/  IABS R7, R4 ;  /* 0x0000000400077213 */ /* 0x000fe40000000000 */
[----:B------:R-:W-:Y:S02]  /*46f0*/  @!P6 IADD3 R230, -R230, RZ, RZ ;  /* 0x000000ffe6e6e210 */ /* 0x000fe40007ffe1ff */
[----:B------:R-:W-:Y:S01]  /*4700*/  ISETP.GT.U32.AND P6, PT, R0, R234, PT ;  /* 0x000000ea0000720c */ /* 0x000fe20003fc4070 */
[--C-:B------:R-:W-:Y:S01]  /*4710*/  @!P2 IMAD.IADD R226, R226, 0x1, -R0.reuse ;  /* 0x00000001e2e2a824 */ /* 0x100fe200078e0a00 */
[----:B------:R-:W-:Y:S01]  /*4720*/  ISETP.GE.AND P2, PT, R9, RZ, PT ;  /* 0x000000ff0900720c */ /* 0x000fe20003f46270 */
[----:B------:R-:W-:Y:S01]  /*4730*/  @!P5 IMAD.IADD R232, R232, 0x1, -R0 ;  /* 0x00000001e8e8d824 */ /* 0x000fe200078e0a00 */
[----:B------:R-:W-:Y:S01]  /*4740*/  IABS R9, R6 ;  /* 0x0000000600097213 */ /* 0x000fe20000000000 */
[----:B------:R-:W-:Y:S01]  /*4750*/  @!P4 IMAD.MOV R226, RZ, RZ, -R226 ;  /* 0x000000ffffe2c224 */ /* 0x000fe200078e0ae2 */
[----:B------:R-:W-:Y:S01]  /*4760*/  ISETP.GE.AND P4, PT, R3, RZ, PT ;  /* 0x000000ff0300720c */ /* 0x000fe20003f86270 */
[----:B------:R-:W-:Y:S01]  /*4770*/  IMAD.HI.U32 R3, R2, R5, RZ ;  /* 0x0000000502037227 */ /* 0x000fe200078e00ff */
[----:B------:R-:W-:-:S02]  /*4780*/  ISETP.GT.U32.AND P5, PT, R0, R232, PT ;  /* 0x000000e80000720c */ /* 0x000fc40003fa4070 */
[----:B------:R-:W-:Y:S01]  /*4790*/  ISETP.GE.AND P0, PT, R4, RZ, PT ;  /* 0x000000ff0400720c */ /* 0x000fe20003f06270 */
[----:B------:R-:W-:Y:S01]  /*47a0*/  IMAD.HI.U32 R4, R2, R7, RZ ;  /* 0x0000000702047227 */ /* 0x000fe200078e00ff */
[----:B------:R-:W-:Y:S02]  /*47b0*/  ISETP.GE.AND P3, PT, R6, RZ, PT ;  /* 0x000000ff0600720c */ /* 0x000fe40003f66270 */
[----:B------:R-:W-:Y:S01]  /*47c0*/  IABS R6, R12 ;  /* 0x0000000c00067213 */ /* 0x000fe20000000000 */
[----:B------:R-:W-:Y:S02]  /*47d0*/  @!P6 IMAD.IADD R234, R234, 0x1, -R0 ;  /* 0x00000001eaeae824 */ /* 0x000fe400078e0a00 */
[----:B------:R-:W-:Y:S02]  /*47e0*/  IMAD.MOV R236, RZ, RZ, -R3 ;  /* 0x000000ffffec7224 */ /* 0x000fe400078e0a03 */
[----:B------:R-:W-:Y:S01]  /*47f0*/  IMAD.HI.U32 R3, R2, R9, RZ ;  /* 0x0000000902037227 */ /* 0x000fe200078e00ff */
[----:B------:R-:W-:-:S03]  /*4800*/  ISETP.GT.U32.AND P6, PT, R0, R234, PT ;  /* 0x000000ea0000720c */ /* 0x000fc60003fc4070 */
[----:B------:R-:W-:Y:S02]  /*4810*/  IMAD.MOV R4, RZ, RZ, -R4 ;  /* 0x000000ffff047224 */ /* 0x000fe400078e0a04 */
[C---:B------:R-:W-:Y:S01]  /*4820*/  IMAD R236, R0.reuse, R236, R5 ;  /* 0x000000ec00ec7224 */ /* 0x040fe200078e0205 */
[----:B------:R-:W-:Y:S01]  /*4830*/  IABS R5, R10 ;  /* 0x0000000a00057213 */ /* 0x000fe20000000000 */
[----:B------:R-:W-:Y:S02]  /*4840*/  IMAD.MOV R3, RZ, RZ, -R3 ;  /* 0x000000ffff037224 */ /* 0x000fe400078e0a03 */
[----:B------:R-:W-:Y:S01]  /*4850*/  IMAD R246, R0, R4, R7 ;  /* 0x0000000400f67224 */ /* 0x000fe200078e0207 */
[----:B------:R-:W-:Y:S01]  /*4860*/  MOV R7, R6 ;  /* 0x0000000600077202 */ /* 0x000fe20000000f00 */
[----:B------:R-:W-:Y:S01]  /*4870*/  @!P5 IMAD.IADD R232, R232, 0x1, -R0 ;  /* 0x00000001e8e8d824 */ /* 0x000fe200078e0a00 */
[C---:B------:R-:W-:Y:S01]  /*4880*/  ISETP.GT.U32.AND P5, PT, R0.reuse, R236, PT ;  /* 0x000000ec0000720c */ /* 0x040fe20003fa4070 */
[----:B------:R-:W-:Y:S01]  /*4890*/  IMAD R238, R0, R3, R9 ;  /* 0x0000000300ee7224 */ /* 0x000fe200078e0209 */
[----:B------:R-:W-:Y:S01]  /*48a0*/  @!P6 IADD3 R234, R234, -R0, RZ ;  /* 0x80000000eaeae210 */ /* 0x000fe20007ffe0ff */
[----:B------:R-:W-:Y:S01]  /*48b0*/  IMAD.HI.U32 R4, R2, R7, RZ ;  /* 0x0000000702047227 */ /* 0x000fe200078e00ff */
[----:B------:R-:W-:-:S02]  /*48c0*/  ISETP.GT.U32.AND P6, PT, R0, R246, PT ;  /* 0x000000f60000720c */ /* 0x000fc40003fc4070 */
[----:B------:R-:W-:Y:S01]  /*48d0*/  IABS R9, R13 ;  /* 0x0000000d00097213 */ /* 0x000fe20000000000 */
[----:B------:R-:W-:Y:S01]  /*48e0*/  @!P1 IMAD.MOV R232, RZ, RZ, -R232 ;  /* 0x000000ffffe89224 */ /* 0x000fe200078e0ae8 */
[----:B------:R-:W-:Y:S01]  /*48f0*/  ISETP.GT.U32.AND P1, PT, R0, R238, PT ;  /* 0x000000ee0000720c */ /* 0x000fe20003f24070 */
[----:B------:R-:W-:Y:S01]  /*4900*/  IMAD.HI.U32 R3, R2, R5, RZ ;  /* 0x0000000502037227 */ /* 0x000fe200078e00ff */
[----:B------:R-:W-:Y:S02]  /*4910*/  IADD3 R4, -R4, RZ, RZ ;  /* 0x000000ff04047210 */ /* 0x000fe40007ffe1ff */
[----:B------:R-:W-:Y:S01]  /*4920*/  IABS R6, R14 ;  /* 0x0000000e00067213 */ /* 0x000fe20000000000 */
[----:B------:R-:W-:Y:S02]  /*4930*/  @!P5 IMAD.IADD R236, R236, 0x1, -R0 ;  /* 0x00000001ececd824 */ /* 0x000fe400078e0a00 */
[----:B------:R-:W-:Y:S02]  /*4940*/  IMAD R250, R0, R4, R7 ;  /* 0x0000000400fa7224 */ /* 0x000fe400078e0207 */
[----:B------:R-:W-:Y:S01]  /*4950*/  IMAD.MOV R3, RZ, RZ, -R3 ;  /* 0x000000ffff037224 */ /* 0x000fe200078e0a03 */
[----:B------:R-:W-:Y:S01]  /*4960*/  @!P6 IADD3 R246, R246, -R0, RZ ;  /* 0x80000000f6f6e210 */ /* 0x000fe20007ffe0ff */
[----:B------:R-:W-:Y:S01]  /*4970*/  IMAD.MOV.U32 R7, RZ, RZ, R6 ;  /* 0x000000ffff077224 */ /* 0x000fe200078e0006 */
[----:B------:R-:W-:Y:S01]  /*4980*/  ISETP.GT.U32.AND P5, PT, R0, R236, PT ;  /* 0x000000ec0000720c */ /* 0x000fe20003fa4070 */
[----:B------:R-:W-:Y:S01]  /*4990*/  @!P1 IMAD.IADD R238, R238, 0x1, -R0 ;  /* 0x00000001eeee9824 */ /* 0x000fe200078e0a00 */
[C---:B------:R-:W-:Y:S01]  /*49a0*/  ISETP.GT.U32.AND P6, PT, R0.reuse, R250, PT ;  /* 0x000000fa0000720c */ /* 0x040fe20003fc4070 */
[C---:B------:R-:W-:Y:S01]  /*49b0*/  IMAD R248, R0.reuse, R3, R5 ;  /* 0x0000000300f87224 */ /* 0x040fe200078e0205 */
[----:B------:R-:W-:Y:S01]  /*49c0*/  ISETP.GT.U32.AND P1, PT, R0, R246, PT ;  /* 0x000000f60000720c */ /* 0x000fe20003f24070 */
[----:B------:R-:W-:-:S04]  /*49d0*/  IMAD.HI.U32 R3, R2, R9, RZ ;  /* 0x0000000902037227 */ /* 0x000fc800078e00ff */
[----:B------:R-:W-:Y:S02]  /*49e0*/  IMAD.MOV R3, RZ, RZ, -R3 ;  /* 0x000000ffff037224 */ /* 0x000fe400078e0a03 */
[----:B------:R-:W-:Y:S01]  /*49f0*/  @!P2 IMAD.MOV R234, RZ, RZ, -R234 ;  /* 0x000000ffffeaa224 */ /* 0x000fe200078e0aea */
[C---:B------:R-:W-:Y:S01]  /*4a00*/  ISETP.GT.U32.AND P2, PT, R0.reuse, R248, PT ;  /* 0x000000f80000720c */ /* 0x040fe20003f44070 */
[----:B------:R-:W-:Y:S02]  /*4a10*/  VIADD R6, R61, 0x61 ;  /* 0x000000613d067836 */ /* 0x000fe40000000000 */
[----:B------:R-:W-:Y:S01]  /*4a20*/  IMAD R252, R0, R3, R9 ;  /* 0x0000000300fc7224 */ /* 0x000fe200078e0209 */
[----:B------:R-:W-:Y:S01]  /*4a30*/  @!P6 IADD3 R250, R250, -R0, RZ ;  /* 0x80000000fafae210 */ /* 0x000fe20007ffe0ff */
[--C-:B------:R-:W-:Y:S01]  /*4a40*/  @!P5 IMAD.IADD R236, R236, 0x1, -R0.reuse ;  /* 0x00000001ececd824 */ /* 0x100fe200078e0a00 */
[----:B------:R-:W-:Y:S01]  /*4a50*/  IABS R5, R6 ;  /* 0x0000000600057213 */ /* 0x000fe20000000000 */
[----:B------:R-:W-:Y:S01]  /*4a60*/  @!P1 IMAD.IADD R246, R246, 0x1, -R0 ;  /* 0x00000001f6f69824 */ /* 0x000fe200078e0a00 */
[C---:B------:R-:W-:Y:S01]  /*4a70*/  ISETP.GT.U32.AND P1, PT, R0.reuse, R252, PT ;  /* 0x000000fc0000720c */ /* 0x040fe20003f24070 */
[----:B------:R-:W-:Y:S01]  /*4a80*/  @!P4 IMAD.MOV R236, RZ, RZ, -R236 ;  /* 0x000000ffffecc224 */ /* 0x000fe200078e0aec */
[----:B------:R-:W-:Y:S01]  /*4a90*/  ISETP.GT.U32.AND P4, PT, R0, R250, PT ;  /* 0x000000fa0000720c */ /* 0x000fe20003f84070 */
[----:B------:R-:W-:Y:S01]  /*4aa0*/  IMAD.HI.U32 R3, R2, R5, RZ ;  /* 0x0000000502037227 */ /* 0x000fe200078e00ff */
[----:B------:R-:W-:-:S02]  /*4ab0*/  ISETP.GE.AND P5, PT, R10, RZ, PT ;  /* 0x000000ff0a00720c */ /* 0x000fc40003fa6270 */
[----:B------:R-:W-:Y:S01]  /*4ac0*/  IADD3 R10, R61, 0x63, RZ ;  /* 0x000000633d0a7810 */ /* 0x000fe20007ffe0ff */
[----:B------:R-:W-:Y:S01]  /*4ad0*/  IMAD.HI.U32 R4, R2, R7, RZ ;  /* 0x0000000702047227 */ /* 0x000fe200078e00ff */
[----:B------:R-:W-:Y:S02]  /*4ae0*/  IADD3 R3, -R3, RZ, RZ ;  /* 0x000000ff03037210 */ /* 0x000fe40007ffe1ff */
[----:B------:R-:W-:Y:S01]  /*4af0*/  IABS R11, R10 ;  /* 0x0000000a000b7213 */ /* 0x000fe20000000000 */
[----:B------:R-:W-:Y:S01]  /*4b00*/  VIADD R9, R61, 0x62 ;  /* 0x000000623d097836 */ /* 0x000fe20000000000 */
[----:B------:R-:W-:Y:S01]  /*4b10*/  IADD3 R4, -R4, RZ, RZ ;  /* 0x000000ff04047210 */ /* 0x000fe20007ffe1ff */
[--C-:B------:R-:W-:Y:S01]  /*4b20*/  @!P2 IMAD.IADD R248, R248, 0x1, -R0.reuse ;  /* 0x00000001f8f8a824 */ /* 0x100fe200078e0a00 */
[C---:B------:R-:W-:Y:S01]  /*4b30*/  ISETP.GT.U32.AND P2, PT, R0.reuse, R238, PT ;  /* 0x000000ee0000720c */ /* 0x040fe20003f44070 */
[C---:B------:R-:W-:Y:S01]  /*4b40*/  IMAD R3, R0.reuse, R3, R5 ;  /* 0x0000000300037224 */ /* 0x040fe200078e0205 */
[----:B------:R-:W-:Y:S01]  /*4b50*/  IABS R81, R9 ;  /* 0x0000000900517213 */ /* 0x000fe20000000000 */
[C---:B------:R-:W-:Y:S01]  /*4b60*/  IMAD R7, R0.reuse, R4, R7 ;  /* 0x0000000400077224 */ /* 0x040fe200078e0207 */
[----:B------:R-:W-:Y:S01]  /*4b70*/  ISETP.GT.U32.AND P6, PT, R0, R248, PT ;  /* 0x000000f80000720c */ /* 0x000fe20003fc4070 */
[----:B------:R-:W-:Y:S01]  /*4b80*/  @!P1 IMAD.IADD R252, R252, 0x1, -R0 ;  /* 0x00000001fcfc9824 */ /* 0x000fe200078e0a00 */
[----:B------:R-:W-:Y:S01]  /*4b90*/  ISETP.GE.AND P1, PT, R13, RZ, PT ;  /* 0x000000ff0d00720c */ /* 0x000fe20003f26270 */
[----:B------:R-:W-:Y:S01]  /*4ba0*/  IMAD.HI.U32 R4, R2, R81, RZ ;  /* 0x0000005102047227 */ /* 0x000fe200078e00ff */
[----:B------:R-:W-:-:S03]  /*4bb0*/  IADD3 R13, R61, 0x65, RZ ;  /* 0x000000653d0d7810 */ /* 0x000fc60007ffe0ff */
[----:B------:R-:W-:Y:S01]  /*4bc0*/  @!P4 IMAD.IADD R250, R250, 0x1, -R0 ;  /* 0x00000001fafac824 */ /* 0x000fe200078e0a00 */
[----:B------:R-:W-:Y:S01]  /*4bd0*/  ISETP.GT.U32.AND P4, PT, R0, R3, PT ;  /* 0x000000030000720c */ /* 0x000fe20003f84070 */
[----:B------:R-:W-:Y:S01]  /*4be0*/  IMAD.HI.U32 R5, R2, R11, RZ ;  /* 0x0000000b02057227 */ /* 0x000fe200078e00ff */
[----:B------:R-:W-:Y:S02]  /*4bf0*/  IADD3 R4, -R4, RZ, RZ ;  /* 0x000000ff04047210 */ /* 0x000fe40007ffe1ff */
[----:B------:R-:W-:Y:S01]  /*4c00*/  IABS R71, R13 ;  /* 0x0000000d00477213 */ /* 0x000fe20000000000 */
[----:B------:R-:W-:Y:S01]  /*4c10*/  @!P0 IMAD.MOV R246, RZ, RZ, -R246 ;  /* 0x000000fffff68224 */ /* 0x000fe200078e0af6 */
[----:B------:R-:W-:Y:S01]  /*4c20*/  ISETP.GT.U32.AND P0, PT, R0, R252, PT ;  /* 0x000000fc0000720c */ /* 0x000fe20003f04070 */
[----:B------:R-:W-:Y:S01]  /*4c30*/  @!P6 IMAD.IADD R248, R248, 0x1, -R0 ;  /* 0x00000001f8f8e824 */ /* 0x000fe200078e0a00 */
[----:B------:R-:W-:Y:S01]  /*4c40*/  IADD3 R5, -R5, RZ, RZ ;  /* 0x000000ff05057210 */ /* 0x000fe20007ffe1ff */
[----:B------:R-:W-:Y:S01]  /*4c50*/  IMAD R81, R0, R4, R81 ;  /* 0x0000000400517224 */ /* 0x000fe200078e0251 */
[----:B------:R-:W-:Y:S01]  /*4c60*/  ISETP.GE.AND P6, PT, R12, RZ, PT ;  /* 0x000000ff0c00720c */ /* 0x000fe20003fc6270 */
[----:B------:R-:W-:-:S02]  /*4c70*/  @!P5 IMAD.MOV R248, RZ, RZ, -R248 ;  /* 0x000000fffff8d224 */ /* 0x000fc400078e0af8 */
[C---:B------:R-:W-:Y:S01]  /*4c80*/  IMAD R11, R0.reuse, R5, R11 ;  /* 0x00000005000b7224 */ /* 0x040fe200078e020b */
[----:B------:R-:W-:Y:S01]  /*4c90*/  ISETP.GT.U32.AND P5, PT, R0, R81, PT ;  /* 0x000000510000720c */ /* 0x000fe20003fa4070 */
[----:B------:R-:W-:Y:S02]  /*4ca0*/  VIADD R12, R61, 0x64 ;  /* 0x000000643d0c7836 */ /* 0x000fe40000000000 */
[--C-:B------:R-:W-:Y:S02]  /*4cb0*/  @!P4 IMAD.IADD R3, R3, 0x1, -R0.reuse ;  /* 0x000000010303c824 */ /* 0x100fe400078e0a00 */
[----:B------:R-:W-:Y:S01]  /*4cc0*/  @!P2 IMAD.IADD R238, R238, 0x1, -R0 ;  /* 0x00000001eeeea824 */ /* 0x000fe200078e0a00 */
[----:B------:R-:W-:Y:S01]  /*4cd0*/  @!P0 IADD3 R252, R252, -R0, RZ ;  /* 0x80000000fcfc8210 */ /* 0x000fe20007ffe0ff */
[----:B------:R-:W-:Y:S01]  /*4ce0*/  IMAD.HI.U32 R5, R2, R71, RZ ;  /* 0x0000004702057227 */ /* 0x000fe200078e00ff */
[C---:B------:R-:W-:Y:S02]  /*4cf0*/  ISETP.GT.U32.AND P2, PT, R0.reuse, R7, PT ;  /* 0x000000070000720c */ /* 0x040fe40003f44070 */
[C---:B------:R-:W-:Y:S01]  /*4d00*/  ISETP.GT.U32.AND P0, PT, R0.reuse, R11, PT ;  /* 0x0000000b0000720c */ /* 0x040fe20003f04070 */
[----:B------:R-:W-:Y:S01]  /*4d10*/  @!P6 IMAD.MOV R250, RZ, RZ, -R250 ;  /* 0x000000fffffae224 */ /* 0x000fe200078e0afa */
[----:B------:R-:W-:Y:S01]  /*4d20*/  IABS R17, R12 ;  /* 0x0000000c00117213 */ /* 0x000fe20000000000 */
[----:B------:R-:W-:Y:S01]  /*4d30*/  @!P1 IMAD.MOV R252, RZ, RZ, -R252 ;  /* 0x000000fffffc9224 */ /* 0x000fe200078e0afc */
[----:B------:R-:W-:Y:S01]  /*4d40*/  ISETP.GT.U32.AND P4, PT, R0, R3, PT ;  /* 0x000000030000720c */ /* 0x000fe20003f84070 */
[----:B------:R-:W-:Y:S01]  /*4d50*/  IMAD.MOV R5, RZ, RZ, -R5 ;  /* 0x000000ffff057224 */ /* 0x000fe200078e0a05 */
[----:B------:R-:W-:Y:S01]  /*4d60*/  ISETP.GE.AND P6, PT, R6, RZ, PT ;  /* 0x000000ff0600720c */ /* 0x000fe20003fc6270 */
[----:B------:R-:W-:Y:S01]  /*4d70*/  IMAD.HI.U32 R4, R2, R17, RZ ;  /* 0x0000001102047227 */ /* 0x000fe200078e00ff */
[----:B------:R-:W-:-:S02]  /*4d80*/  @!P5 IADD3 R81, R81, -R0, RZ ;  /* 0x800000005151d210 */ /* 0x000fc40007ffe0ff */
[----:B------:R-:W-:Y:S01]  /*4d90*/  @!P3 IADD3 R238, -R238, RZ, RZ ;  /* 0x000000ffeeeeb210 */ /* 0x000fe20007ffe1ff */
[----:B------:R-:W-:Y:S01]  /*4da0*/  IMAD.MOV R4, RZ, RZ, -R4 ;  /* 0x000000ffff047224 */ /* 0x000fe200078e0a04 */
[----:B------:R-:W-:Y:S01]  /*4db0*/  ISETP.GE.AND P5, PT, R12, RZ, PT ;  /* 0x000000ff0c00720c */ /* 0x000fe20003fa6270 */
[--C-:B------:R-:W-:Y:S01]  /*4dc0*/  @!P2 IMAD.IADD R7, R7, 0x1, -R0.reuse ;  /* 0x000000010707a824 */ /* 0x100fe200078e0a00 */
[----:B------:R-:W-:Y:S01]  /*4dd0*/  @!P0 IADD3 R11, R11, -R0, RZ ;  /* 0x800000000b0b8210 */ /* 0x000fe20007ffe0ff */
[C---:B------:R-:W-:Y:S01]  /*4de0*/  IMAD R17, R0.reuse, R4, R17 ;  /* 0x0000000400117224 */ /* 0x040fe200078e0211 */
[C---:B------:R-:W-:Y:S01]  /*4df0*/  ISETP.GT.U32.AND P0, PT, R0.reuse, R81, PT ;  /* 0x000000510000720c */ /* 0x040fe20003f04070 */
[--C-:B------:R-:W-:Y:S01]  /*4e00*/  @!P4 IMAD.IADD R3, R3, 0x1, -R0.reuse ;  /* 0x000000010303c824 */ /* 0x100fe200078e0a00 */
[C---:B------:R-:W-:Y:S01]  /*4e10*/  ISETP.GT.U32.AND P3, PT, R0.reuse, R7, PT ;  /* 0x000000070000720c */ /* 0x040fe20003f64070 */
[C---:B------:R-:W-:Y:S01]  /*4e20*/  IMAD R71, R0.reuse, R5, R71 ;  /* 0x0000000500477224 */ /* 0x040fe200078e0247 */
[C---:B------:R-:W-:Y:S01]  /*4e30*/  ISETP.GT.U32.AND P1, PT, R0.reuse, R11, PT ;  /* 0x0000000b0000720c */ /* 0x040fe20003f24070 */
[----:B------:R-:W-:Y:S01]  /*4e40*/  @!P6 IMAD.MOV R3, RZ, RZ, -R3 ;  /* 0x000000ffff03e224 */ /* 0x000fe200078e0a03 */
[----:B------:R-:W-:Y:S01]  /*4e50*/  ISETP.GT.U32.AND P6, PT, R0, R17, PT ;  /* 0x000000110000720c */ /* 0x000fe20003fc4070 */
[C---:B------:R-:W-:Y:S01]  /*4e60*/  VIADD R5, R61.reuse, 0x67 ;  /* 0x000000673d057836 */ /* 0x040fe20000000000 */
[C---:B------:R-:W-:Y:S01]  /*4e70*/  IADD3 R4, R61.reuse, 0x66, RZ ;  /* 0x000000663d047810 */ /* 0x040fe20007ffe0ff */
[C---:B------:R-:W-:Y:S01]  /*4e80*/  VIADD R12, R61.reuse, 0x69 ;  /* 0x000000693d0c7836 */ /* 0x040fe20000000000 */
[----:B------:R-:W-:Y:S01]  /*4e90*/  ISETP.GE.AND P2, PT, R14, RZ, PT ;  /* 0x000000ff0e00720c */ /* 0x000fe20003f46270 */
[----:B------:R-:W-:Y:S01]  /*4ea0*/  VIADD R14, R61, 0x6b ;  /* 0x0000006b3d0e7836 */ /* 0x000fe20000000000 */
[----:B------:R-:W-:Y:S01]  /*4eb0*/  ISETP.GE.AND P4, PT, R10, RZ, PT ;  /* 0x000000ff0a00720c */ /* 0x000fe20003f86270 */
[--C-:B------:R-:W-:Y:S01]  /*4ec0*/  @!P0 IMAD.IADD R81, R81, 0x1, -R0.reuse ;  /* 0x0000000151518824 */ /* 0x100fe200078e0a00 */
[----:B------:R-:W-:Y:S01]  /*4ed0*/  ISETP.GE.AND P0, PT, R4, RZ, PT ;  /* 0x000000ff0400720c */ /* 0x000fe20003f06270 */
[----:B------:R-:W-:Y:S01]  /*4ee0*/  @!P3 IMAD.IADD R7, R7, 0x1, -R0 ;  /* 0x000000010707b824 */ /* 0x000fe200078e0a00 */
[----:B------:R-:W-:-:S02]  /*4ef0*/  IABS R4, R4 ;  /* 0x0000000400047213 */ /* 0x000fc40000000000 */
[----:B------:R-:W-:Y:S01]  /*4f00*/  ISETP.GE.AND P3, PT, R9, RZ, PT ;  /* 0x000000ff0900720c */ /* 0x000fe20003f66270 */
[----:B------:R-:W-:Y:S01]  /*4f10*/  @!P6 IMAD.IADD R17, R17, 0x1, -R0 ;  /* 0x000000011111e824 */ /* 0x000fe200078e0a00 */
[----:B------:R-:W-:Y:S02]  /*4f20*/  @!P1 IADD3 R11, R11, -R0, RZ ;  /* 0x800000000b0b9210 */ /* 0x000fe40007ffe0ff */
[----:B------:R-:W-:Y:S01]  /*4f30*/  ISETP.GE.AND P1, PT, R5, RZ, PT ;  /* 0x000000ff0500720c */ /* 0x000fe20003f26270 */
[----:B------:R-:W-:Y:S01]  /*4f40*/  @!P2 IMAD.MOV R7, RZ, RZ, -R7 ;  /* 0x000000ffff07a224 */ /* 0x000fe200078e0a07 */
[----:B------:R-:W-:Y:S01]  /*4f50*/  IABS R9, R5 ;  /* 0x0000000500097213 */ /* 0x000fe20000000000 */
[----:B------:R-:W-:Y:S01]  /*4f60*/  IMAD.MOV.U32 R5, RZ, RZ, R4 ;  /* 0x000000ffff057224 */ /* 0x000fe200078e0004 */
[----:B------:R-:W-:Y:S01]  /*4f70*/  ISETP.GT.U32.AND P6, PT, R0, R17, PT ;  /* 0x000000110000720c */ /* 0x000fe20003fc4070 */
[----:B------:R-:W-:Y:S01]  /*4f80*/  @!P4 IMAD.MOV R11, RZ, RZ, -R11 ;  /* 0x000000ffff0bc224 */ /* 0x000fe200078e0a0b */
[----:B------:R-:W-:Y:S01]  /*4f90*/  IADD3 R6, R61, 0x68, RZ ;  /* 0x000000683d067810 */ /* 0x000fe20007ffe0ff */
[----:B------:R-:W-:Y:S01]  /*4fa0*/  IMAD.HI.U32 R4, R2, R5, RZ ;  /* 0x0000000502047227 */ /* 0x000fe200078e00ff */
[----:B------:R-:W-:-:S02]  /*4fb0*/  IABS R15, R12 ;  /* 0x0000000c000f7213 */ /* 0x000fc40000000000 */
[----:B------:R-:W-:Y:S01]  /*4fc0*/  @!P3 IADD3 R81, -R81, RZ, RZ ;  /* 0x000000ff5151b210 */ /* 0x000fe20007ffe1ff */
[----:B------:R-:W-:Y:S01]  /*4fd0*/  IMAD.MOV R52, RZ, RZ, -R4 ;  /* 0x000000ffff347224 */ /* 0x000fe200078e0a04 */
[----:B------:R-:W-:Y:S01]  /*4fe0*/  ISETP.GT.U32.AND P3, PT, R0, R71, PT ;  /* 0x000000470000720c */ /* 0x000fe20003f64070 */
[----:B------:R-:W-:Y:S01]  /*4ff0*/  IMAD.HI.U32 R4, R2, R9, RZ ;  /* 0x0000000902047227 */ /* 0x000fe200078e00ff */
[----:B------:R-:W-:Y:S02]  /*5000*/  ISETP.GE.AND P2, PT, R13, RZ, PT ;  /* 0x000000ff0d00720c */ /* 0x000fe40003f46270 */
[----:B------:R-:W-:Y:S01]  /*5010*/  IABS R13, R6 ;  /* 0x00000006000d7213 */ /* 0x000fe20000000000 */
[----:B------:R-:W-:Y:S01]  /*5020*/  @!P6 IMAD.IADD R17, R17, 0x1, -R0 ;  /* 0x000000011111e824 */ /* 0x000fe200078e0a00 */
[----:B------:R-:W-:Y:S01]  /*5030*/  IADD3 R48, -R4, RZ, RZ ;  /* 0x000000ff04307210 */ /* 0x000fe20007ffe1ff */
[----:B------:R-:W-:Y:S01]  /*5040*/  IMAD R52, R0, R52, R5 ;  /* 0x0000003400347224 */ /* 0x000fe200078e0205 */
[----:B------:R-:W-:Y:S01]  /*5050*/  ISETP.GE.AND P4, PT, R6, RZ, PT ;  /* 0x000000ff0600720c */ /* 0x000fe20003f86270 */
[----:B------:R-:W-:Y:S01]  /*5060*/  IMAD.HI.U32 R5, R2, R15, RZ ;  /* 0x0000000f02057227 */ /* 0x000fe200078e00ff */
[----:B------:R-:W-:-:S02]  /*5070*/  @!P5 IADD3 R17, -R17, RZ, RZ ;  /* 0x000000ff1111d210 */ /* 0x000fc40007ffe1ff */
[C---:B------:R-:W-:Y:S01]  /*5080*/  ISETP.GT.U32.AND P6, PT, R0.reuse, R52, PT ;  /* 0x000000340000720c */ /* 0x040fe20003fc4070 */
[----:B------:R-:W-:Y:S01]  /*5090*/  IMAD R48, R0, R48, R9 ;  /* 0x0000003000307224 */ /* 0x000fe200078e0209 */
[----:B------:R-:W-:Y:S01]  /*50a0*/  IABS R9, R14 ;  /* 0x0000000e00097213 */ /* 0x000fe20000000000 */
[----:B------:R-:W-:-:S03]  /*50b0*/  IMAD.HI.U32 R4, R2, R13, RZ ;  /* 0x0000000d02047227 */ /* 0x000fc600078e00ff */
[----:B------:R-:W-:Y:S01]  /*50c0*/  ISETP.GT.U32.AND P5, PT, R0, R48, PT ;  /* 0x000000300000720c */ /* 0x000fe20003fa4070 */
[----:B------:R-:W-:Y:S01]  /*50d0*/  IMAD.MOV R5, RZ, RZ, -R5 ;  /* 0x000000ffff057224 */ /* 0x000fe200078e0a05 */
[----:B------:R-:W-:Y:S01]  /*50e0*/  IADD3 R4, -R4, RZ, RZ ;  /* 0x000000ff04047210 */ /* 0x000fe20007ffe1ff */
[----:B------:R-:W-:Y:S02]  /*50f0*/  VIADD R6, R61, 0x6a ;  /* 0x0000006a3d067836 */ /* 0x000fe40000000000 */
[--C-:B------:R-:W-:Y:S02]  /*5100*/  @!P3 IMAD.IADD R71, R71, 0x1, -R0.reuse ;  /* 0x000000014747b824 */ /* 0x100fe400078e0a00 */
[C---:B------:R-:W-:Y:S01]  /*5110*/  IMAD R10, R0.reuse, R5, R15 ;  /* 0x00000005000a7224 */ /* 0x040fe200078e020f */
[----:B------:R-:W-:Y:S01]  /*5120*/  IABS R5, R6 ;  /* 0x0000000600057213 */ /* 0x000fe20000000000 */
[C---:B------:R-:W-:Y:S01]  /*5130*/  IMAD R16, R0.reuse, R4, R13 ;  /* 0x0000000400107224 */ /* 0x040fe200078e020d */
[----:B------:R-:W-:Y:S01]  /*5140*/  ISETP.GT.U32.AND P3, PT, R0, R71, PT ;  /* 0x000000470000720c */ /* 0x000fe20003f64070 */
[--C-:B------:R-:W-:Y:S01]  /*5150*/  @!P6 IMAD.IADD R52, R52, 0x1, -R0.reuse ;  /* 0x000000013434e824 */ /* 0x100fe200078e0a00 */
[----:B------:R-:W-:Y:S01]  /*5160*/  IADD3 R15, R61, 0x6c, RZ ;  /* 0x0000006c3d0f7810 */ /* 0x000fe20007ffe0ff */
[----:B------:R-:W-:-:S02]  /*5170*/  @!P5 IMAD.IADD R48, R48, 0x1, -R0 ;  /* 0x000000013030d824 */ /* 0x000fc400078e0a00 */
[----:B------:R-:W-:Y:S01]  /*5180*/  IMAD.HI.U32 R4, R2, R5, RZ ;  /* 0x0000000502047227 */ /* 0x000fe200078e00ff */
[C---:B------:R-:W-:Y:S02]  /*5190*/  ISETP.GT.U32.AND P6, PT, R0.reuse, R52, PT ;  /* 0x000000340000720c */ /* 0x040fe40003fc4070 */
[----:B------:R-:W-:Y:S02]  /*51a0*/  ISETP.GT.U32.AND P5, PT, R0, R48, PT ;  /* 0x000000300000720c */ /* 0x000fe40003fa4070 */
[----:B------:R-:W-:Y:S02]  /*51b0*/  IADD3 R4, -R4, RZ, RZ ;  /* 0x000000ff04047210 */ /* 0x000fe40007ffe1ff */
[----:B------:R-:W-:Y:S01]  /*51c0*/  IABS R13, R15 ;  /* 0x0000000f000d7213 */ /* 0x000fe20000000000 */
[----:B------:R-:W-:Y:S01]  /*51d0*/  @!P3 IMAD.IADD R71, R71, 0x1, -R0 ;  /* 0x000000014747b824 */ /* 0x000fe200078e0a00 */
[C---:B------:R-:W-:Y:S01]  /*51e0*/  ISETP.GT.U32.AND P3, PT, R0.reuse, R16, PT ;  /* 0x000000100000720c */ /* 0x040fe20003f64070 */
[----:B------:R-:W-:-:S02]  /*51f0*/  IMAD R56, R0, R4, R5 ;  /* 0x0000000400387224 */ /* 0x000fc400078e0205 */
[----:B------:R-:W-:Y:S01]  /*5200*/  @!P2 IMAD.MOV R71, RZ, RZ, -R71 ;  /* 0x000000ffff47a224 */ /* 0x000fe200078e0a47 */
[----:B------:R-:W-:Y:S01]  /*5210*/  ISETP.GT.U32.AND P2, PT, R0, R10, PT ;  /* 0x0000000a0000720c */ /* 0x000fe20003f44070 */
[--C-:B------:R-:W-:Y:S01]  /*5220*/  @!P6 IMAD.IADD R52, R52, 0x1, -R0.reuse ;  /* 0x000000013434e824 */ /* 0x100fe200078e0a00 */
[----:B------:R-:W-:Y:S01]  /*5230*/  ISETP.GE.AND P6, PT, R12, RZ, PT ;  /* 0x000000ff0c00720c */ /* 0x000fe20003fc6270 */
[----:B------:R-:W-:Y:S01]  /*5240*/  @!P5 IMAD.IADD R48, R48, 0x1, -R0 ;  /* 0x000000013030d824 */ /* 0x000fe200078e0a00 */
[----:B------:R-:W-:Y:S01]  /*5250*/  ISETP.GT.U32.AND P5, PT, R0, R56, PT ;  /* 0x000000380000720c */ /* 0x000fe20003fa4070 */
[----:B------:R-:W-:Y:S01]  /*5260*/  IMAD.HI.U32 R4, R2, R9, RZ ;  /* 0x0000000902047227 */ /* 0x000fe200078e00ff */
[----:B------:R-:W-:Y:S02]  /*5270*/  IADD3 R12, R61, 0x70, RZ ;  /* 0x000000703d0c7810 */ /* 0x000fe40007ffe0ff */
[----:B------:R-:W-:Y:S01]  /*5280*/  @!P1 IADD3 R48, -R48, RZ, RZ ;  /* 0x000000ff30309210 */ /* 0x000fe20007ffe1ff */
[----:B------:R-:W-:Y:S01]  /*5290*/  @!P0 IMAD.MOV R52, RZ, RZ, -R52 ;  /* 0x000000ffff348224 */ /* 0x000fe200078e0a34 */
[----:B------:R-:W-:Y:S01]  /*52a0*/  ISETP.GE.AND P0, PT, R6, RZ, PT ;  /* 0x000000ff0600720c */ /* 0x000fe20003f06270 */
[----:B------:R-:W-:Y:S01]  /*52b0*/  IMAD.HI.U32 R5, R2, R13, RZ ;  /* 0x0000000d02057227 */ /* 0x000fe200078e00ff */
[----:B------:R-:W-:-:S02]  /*52c0*/  @!P3 IADD3 R16, R16, -R0, RZ ;  /* 0x800000001010b210 */ /* 0x000fc40007ffe0ff */
[----:B------:R-:W-:Y:S01]  /*52d0*/  @!P2 IADD3 R10, R10, -R0, RZ ;  /* 0x800000000a0aa210 */ /* 0x000fe20007ffe0ff */
[----:B------:R-:W-:Y:S01]  /*52e0*/  IMAD.MOV R4, RZ, RZ, -R4 ;  /* 0x000000ffff047224 */ /* 0x000fe200078e0a04 */
[----:B------:R-:W-:Y:S01]  /*52f0*/  ISETP.GT.U32.AND P3, PT, R0, R16, PT ;  /* 0x000000100000720c */ /* 0x000fe20003f64070 */
[----:B------:R-:W-:Y:S01]  /*5300*/  @!P5 IMAD.IADD R56, R56, 0x1, -R0 ;  /* 0x000000013838d824 */ /* 0x000fe200078e0a00 */
[----:B------:R-:W-:Y:S01]  /*5310*/  ISETP.GT.U32.AND P2, PT, R0, R10, PT ;  /* 0x0000000a0000720c */ /* 0x000fe20003f44070 */
[----:B------:R-:W-:Y:S01]  /*5320*/  IMAD.MOV R5, RZ, RZ, -R5 ;  /* 0x000000ffff057224 */ /* 0x000fe200078e0a05 */
[----:B------:R-:W-:Y:S01]  /*5330*/  ISETP.GE.AND P1, PT, R14, RZ, PT ;  /* 0x000000ff0e00720c */ /* 0x000fe20003f26270 */
[C---:B------:R-:W-:Y:S01]  /*5340*/  IMAD R46, R0.reuse, R4, R9 ;  /* 0x00000004002e7224 */ /* 0x040fe200078e0209 */
[C---:B------:R-:W-:Y:S01]  /*5350*/  ISETP.GT.U32.AND P5, PT, R0.reuse, R56, PT ;  /* 0x000000380000720c */ /* 0x040fe20003fa4070 */
[----:B------:R-:W-:Y:S01]  /*5360*/  IMAD R50, R0, R5, R13 ;  /* 0x0000000500327224 */ /* 0x000fe200078e020d */
[C---:B------:R-:W-:Y:S01]  /*5370*/  IADD3 R4, R61.reuse, 0x6d, RZ ;  /* 0x0000006d3d047810 */ /* 0x040fe20007ffe0ff */
[C---:B------:R-:W-:Y:S01]  /*5380*/  VIADD R5, R61.reuse, 0x6e ;  /* 0x0000006e3d057836 */ /* 0x040fe20000000000 */
[----:B------:R-:W-:Y:S01]  /*5390*/  IABS R19, R12 ;  /* 0x0000000c00137213 */ /* 0x000fe20000000000 */
[----:B------:R-:W-:-:S02]  /*53a0*/  VIADD R6, R61, 0x6f ;  /* 0x0000006f3d067836 */ /* 0x000fc40000000000 */
[--C-:B------:R-:W-:Y:S01]  /*53b0*/  @!P3 IMAD.IADD R16, R16, 0x1, -R0.reuse ;  /* 0x000000011010b824 */ /* 0x100fe200078e0a00 */
[----:B------:R-:W-:Y:S01]  /*53c0*/  IABS R13, R5 ;  /* 0x00000005000d7213 */ /* 0x000fe20000000000 */
[--C-:B------:R-:W-:Y:S01]  /*53d0*/  @!P2 IMAD.IADD R10, R10, 0x1, -R0.reuse ;  /* 0x000000010a0aa824 */ /* 0x100fe200078e0a00 */
[----:B------:R-:W-:Y:S01]  /*53e0*/  ISETP.GE.AND P2, PT, R4, RZ, PT ;  /* 0x000000ff0400720c */ /* 0x000fe20003f46270 */
[----:B------:R-:W-:Y:S01]  /*53f0*/  VIADD R14, R61, 0x71 ;  /* 0x000000713d0e7836 */ /* 0x000fe20000000000 */
[----:B------:R-:W-:Y:S01]  /*5400*/  IABS R4, R4 ;  /* 0x0000000400047213 */ /* 0x000fe20000000000 */
[----:B------:R-:W-:Y:S01]  /*5410*/  @!P5 IMAD.IADD R56, R56, 0x1, -R0 ;  /* 0x000000013838d824 */ /* 0x000fe200078e0a00 */
[----:B------:R-:W-:Y:S01]  /*5420*/  ISETP.GE.AND P3, PT, R15, RZ, PT ;  /* 0x000000ff0f00720c */ /* 0x000fe20003f66270 */
[----:B------:R-:W-:Y:S01]  /*5430*/  @!P6 IMAD.MOV R10, RZ, RZ, -R10 ;  /* 0x000000ffff0ae224 */ /* 0x000fe200078e0a0a */
[----:B------:R-:W-:Y:S01]  /*5440*/  ISETP.GE.AND P6, PT, R5, RZ, PT ;  /* 0x000000ff0500720c */ /* 0x000fe20003fc6270 */
[----:B------:R-:W-:Y:S01]  /*5450*/  @!P0 IMAD.MOV R56, RZ, RZ, -R56 ;  /* 0x000000ffff388224 */ /* 0x000fe200078e0a38 */
[----:B------:R-:W-:-:S02]  /*5460*/  ISETP.GT.U32.AND P0, PT, R0, R50, PT ;  /* 0x000000320000720c */ /* 0x000fc40003f04070 */
[----:B------:R-:W-:Y:S02]  /*5470*/  MOV R5, R4 ;  /* 0x0000000400057202 */ /* 0x000fe40000000f00 */
[----:B------:R-:W-:Y:S02]  /*5480*/  IABS R15, R6 ;  /* 0x00000006000f7213 */ /* 0x000fe40000000000 */
[----:B------:R-:W-:Y:S01]  /*5490*/  IABS R21, R14 ;  /* 0x0000000e00157213 */ /* 0x000fe20000000000 */
[----:B------:R-:W-:Y:S01]  /*54a0*/  IMAD.HI.U32 R4, R2, R5, RZ ;  /* 0x0000000502047227 */ /* 0x000fe200078e00ff */
[----:B------:R-:W-:Y:S02]  /*54b0*/  @!P4 IADD3 R16, -R16, RZ, RZ ;  /* 0x000000ff1010c210 */ /* 0x000fe40007ffe1ff */
[----:B------:R-:W-:Y:S01]  /*54c0*/  ISETP.GT.U32.AND P4, PT, R0, R46, PT ;  /* 0x0000002e0000720c */ /* 0x000fe20003f84070 */
[----:B------:R-:W-:Y:S01]  /*54d0*/  IMAD.HI.U32 R9, R2, R21, RZ ;  /* 0x0000001502097227 */ /* 0x000fe200078e00ff */
[----:B------:R-:W-:-:S02]  /*54e0*/  IADD3 R4, -R4, RZ, RZ ;  /* 0x000000ff04047210 */ /* 0x000fc40007ffe1ff */
[----:B------:R-:W-:Y:S01]  /*54f0*/  ISETP.GE.AND P5, PT, R6, RZ, PT ;  /* 0x000000ff0600720c */ /* 0x000fe20003fa6270 */
[----:B------:R-:W-:Y:S01]  /*5500*/  @!P0 IMAD.IADD R50, R50, 0x1, -R0 ;  /* 0x0000000132328824 */ /* 0x000fe200078e0a00 */
[----:B------:R-:W-:Y:S01]  /*5510*/  IADD3 R9, -R9, RZ, RZ ;  /* 0x000000ff09097210 */ /* 0x000fe20007ffe1ff */
[----:B------:R-:W-:Y:S02]  /*5520*/  IMAD R28, R0, R4, R5 ;  /* 0x00000004001c7224 */ /* 0x000fe400078e0205 */
[----:B------:R-:W-:Y:S01]  /*5530*/  IMAD.HI.U32 R5, R2, R15, RZ ;  /* 0x0000000f02057227 */ /* 0x000fe200078e00ff */
[----:B------:R-:W-:-:S03]  /*5540*/  ISETP.GT.U32.AND P0, PT, R0, R50, PT ;  /* 0x000000320000720c */ /* 0x000fc60003f04070 */
[----:B------:R-:W-:Y:S01]  /*5550*/  IMAD.HI.U32 R4, R2, R13, RZ ;  /* 0x0000000d02047227 */ /* 0x000fe200078e00ff */
[----:B------:R-:W-:-:S03]  /*5560*/  IADD3 R5, -R5, RZ, RZ ;  /* 0x000000ff05057210 */ /* 0x000fc60007ffe1ff */
[----:B------:R-:W-:Y:S02]  /*5570*/  IMAD.MOV R4, RZ, RZ, -R4 ;  /* 0x000000ffff047224 */ /* 0x000fe400078e0a04 */
[C---:B------:R-:W-:Y:S01]  /*5580*/  IMAD R44, R0.reuse, R5, R15 ;  /* 0x00000005002c7224 */ /* 0x040fe200078e020f */
[----:B------:R-:W-:Y:S01]  /*5590*/  IABS R15, R29 ;  /* 0x0000001d000f7213 */ /* 0x000fe20000000000 */
[----:B------:R-:W-:Y:S01]  /*55a0*/  IMAD R5, R0, R9, R21 ;  /* 0x0000000900057224 */ /* 0x000fe200078e0215 */
[----:B------:R-:W-:Y:S01]  /*55b0*/  IABS R9, R20 ;  /* 0x0000001400097213 */ /* 0x000fe20000000000 */
[--C-:B------:R-:W-:Y:S01]  /*55c0*/  @!P0 IMAD.IADD R50, R50, 0x1, -R0.reuse ;  /* 0x0000000132328824 */ /* 0x100fe200078e0a00 */
[----:B------:R-:W-:Y:S01]  /*55d0*/  ISETP.GT.U32.AND P0, PT, R0, R44, PT ;  /* 0x0000002c0000720c */ /* 0x000fe20003f04070 */
[----:B------:R-:W-:Y:S01]  /*55e0*/  @!P4 IMAD.IADD R46, R46, 0x1, -R0 ;  /* 0x000000012e2ec824 */ /* 0x000fe200078e0a00 */
[----:B------:R-:W-:Y:S01]  /*55f0*/  IABS R21, R37 ;  /* 0x0000002500157213 */ /* 0x000fe20000000000 */
[----:B------:R-:W-:Y:S01]  /*5600*/  IMAD R26, R0, R4, R13 ;  /* 0x00000004001a7224 */ /* 0x000fe200078e020d */
[----:B------:R-:W-:Y:S01]  /*5610*/  IABS R13, R27 ;  /* 0x0000001b000d7213 */ /* 0x000fe20000000000 */
[----:B------:R-:W-:Y:S01]  /*5620*/  IMAD.HI.U32 R4, R2, R9, RZ ;  /* 0x0000000902047227 */ /* 0x000fe200078e00ff */
[----:B------:R-:W-:-:S03]  /*5630*/  ISETP.GT.U32.AND P4, PT, R0, R46, PT ;  /* 0x0000002e0000720c */ /* 0x000fc60003f84070 */
[----:B------:R-:W-:Y:S02]  /*5640*/  IMAD.MOV R4, RZ, RZ, -R4 ;  /* 0x000000ffff047224 */ /* 0x000fe400078e0a04 */
[----:B------:R-:W-:-:S04]  /*5650*/  IMAD.HI.U32 R6, R2, R19, RZ ;  /* 0x0000001302067227 */ /* 0x000fc800078e00ff */
[--C-:B------:R-:W-:Y:S02]  /*5660*/  @!P0 IMAD.IADD R44, R44, 0x1, -R0.reuse ;  /* 0x000000012c2c8824 */ /* 0x100fe400078e0a00 */
[----:B------:R-:W-:Y:S02]  /*5670*/  IMAD R40, R0, R4, R9 ;  /* 0x0000000400287224 */ /* 0x000fe400078e0209 */
[----:B------:R-:W-:Y:S01]  /*5680*/  @!P4 IMAD.IADD R46, R46, 0x1, -R0 ;  /* 0x000000012e2ec824 */ /* 0x000fe200078e0a00 */
[C---:B------:R-:W-:Y:S01]  /*5690*/  ISETP.GT.U32.AND P0, PT, R0.reuse, R44, PT ;  /* 0x0000002c0000720c */ /* 0x040fe20003f04070 */
[----:B------:R-:W-:Y:S01]  /*56a0*/  IMAD.MOV R6, RZ, RZ, -R6 ;  /* 0x000000ffff067224 */ /* 0x000fe200078e0a06 */
[----:B------:R-:W-:Y:S01]  /*56b0*/  ISETP.GT.U32.AND P4, PT, R0, R28, PT ;  /* 0x0000001c0000720c */ /* 0x000fe20003f84070 */
[----:B------:R-:W-:-:S04]  /*56c0*/  IMAD.HI.U32 R4, R2, R13, RZ ;  /* 0x0000000d02047227 */ /* 0x000fc800078e00ff */
[----:B------:R-:W-:Y:S01]  /*56d0*/  IMAD R42, R0, R6, R19 ;  /* 0x00000006002a7224 */ /* 0x000fe200078e0213 */
[----:B------:R-:W-:Y:S01]  /*56e0*/  IABS R19, R31 ;  /* 0x0000001f00137213 */ /* 0x000fe20000000000 */
[----:B------:R-:W-:-:S04]  /*56f0*/  IMAD.HI.U32 R6, R2, R15, RZ ;  /* 0x0000000f02067227 */ /* 0x000fc800078e00ff */
[----:B------:R-:W-:Y:S01]  /*5700*/  @!P0 IADD3 R44, R44, -R0, RZ ;  /* 0x800000002c2c8210 */ /* 0x000fe20007ffe0ff */
[----:B------:R-:W-:Y:S01]  /*5710*/  IMAD.MOV R4, RZ, RZ, -R4 ;  /* 0x000000ffff047224 */ /* 0x000fe200078e0a04 */
[----:B------:R-:W-:Y:S01]  /*5720*/  ISETP.GT.U32.AND P0, PT, R0, R40, PT ;  /* 0x000000280000720c */ /* 0x000fe20003f04070 */
[----:B------:R-:W-:Y:S01]  /*5730*/  IMAD.HI.U32 R9, R2, R19, RZ ;  /* 0x0000001302097227 */ /* 0x000fe200078e00ff */
[----:B------:R-:W-:Y:S02]  /*5740*/  @!P4 IADD3 R28, R28, -R0, RZ ;  /* 0x800000001c1cc210 */ /* 0x000fe40007ffe0ff */
[----:B------:R-:W-:Y:S01]  /*5750*/  IADD3 R6, -R6, RZ, RZ ;  /* 0x000000ff06067210 */ /* 0x000fe20007ffe1ff */
[C---:B------:R-:W-:Y:S01]  /*5760*/  IMAD R38, R0.reuse, R4, R13 ;  /* 0x0000000400267224 */ /* 0x040fe200078e020d */
[C---:B------:R-:W-:Y:S01]  /*5770*/  ISETP.GT.U32.AND P4, PT, R0.reuse, R28, PT ;  /* 0x0000001c0000720c */ /* 0x040fe20003f84070 */
[----:B------:R-:W-:Y:S01]  /*5780*/  IMAD.MOV R9, RZ, RZ, -R9 ;  /* 0x000000ffff097224 */ /* 0x000fe200078e0a09 */
[----:B------:R-:W-:Y:S01]  /*5790*/  IABS R13, R61 ;  /* 0x0000003d000d7213 */ /* 0x000fe20000000000 */
[C---:B------:R-:W-:Y:S01]  /*57a0*/  IMAD R34, R0.reuse, R6, R15 ;  /* 0x0000000600227224 */ /* 0x040fe200078e020f */
[----:B------:R-:W-:Y:S01]  /*57b0*/  IABS R15, R33 ;  /* 0x00000021000f7213 */ /* 0x000fe20000000000 */
[----:B------:R-:W-:Y:S01]  /*57c0*/  IMAD R32, R0, R9, R19 ;  /* 0x0000000900207224 */ /* 0x000fe200078e0213 */
[----:B------:R-:W-:Y:S01]  /*57d0*/  IABS R19, R35 ;  /* 0x0000002300137213 */ /* 0x000fe20000000000 */
[----:B------:R-:W-:Y:S01]  /*57e0*/  @!P0 IMAD.IADD R40, R40, 0x1, -R0 ;  /* 0x0000000128288824 */ /* 0x000fe200078e0a00 */
[----:B------:R-:W-:Y:S01]  /*57f0*/  @!P5 IADD3 R44, -R44, RZ, RZ ;  /* 0x000000ff2c2cd210 */ /* 0x000fe20007ffe1ff */
[----:B------:R-:W-:-:S03]  /*5800*/  IMAD.HI.U32 R4, R2, R15, RZ ;  /* 0x0000000f02047227 */ /* 0x000fc600078e00ff */
[----:B------:R-:W-:Y:S01]  /*5810*/  ISETP.GT.U32.AND P0, PT, R0, R40, PT ;  /* 0x000000280000720c */ /* 0x000fe20003f04070 */
[----:B------:R-:W-:Y:S01]  /*5820*/  @!P4 IMAD.IADD R28, R28, 0x1, -R0 ;  /* 0x000000011c1cc824 */ /* 0x000fe200078e0a00 */
[----:B------:R-:W-:Y:S01]  /*5830*/  ISETP.GT.U32.AND P4, PT, R0, R5, PT ;  /* 0x000000050000720c */ /* 0x000fe20003f84070 */
[----:B------:R-:W-:Y:S02]  /*5840*/  IMAD.MOV R30, RZ, RZ, -R4 ;  /* 0x000000ffff1e7224 */ /* 0x000fe400078e0a04 */
[----:B------:R-:W-:-:S04]  /*5850*/  IMAD.HI.U32 R6, R2, R19, RZ ;  /* 0x0000001302067227 */ /* 0x000fc800078e00ff */
[----:B------:R-:W-:Y:S01]  /*5860*/  IMAD R30, R0, R30, R15 ;  /* 0x0000001e001e7224 */ /* 0x000fe200078e020f */
[----:B------:R-:W-:Y:S01]  /*5870*/  IABS R15, R41 ;  /* 0x00000029000f7213 */ /* 0x000fe20000000000 */
[----:B------:R-:W-:Y:S02]  /*5880*/  IMAD.MOV R6, RZ, RZ, -R6 ;  /* 0x000000ffff067224 */ /* 0x000fe400078e0a06 */
[----:B------:R-:W-:Y:S01]  /*5890*/  @!P0 IADD3 R40, R40, -R0, RZ ;  /* 0x8000000028288210 */ /* 0x000fe20007ffe0ff */
[----:B------:R-:W-:Y:S01]  /*58a0*/  @!P1 IMAD.MOV R46, RZ, RZ, -R46 ;  /* 0x000000ffff2e9224 */ /* 0x000fe200078e0a2e */
[C---:B------:R-:W-:Y:S01]  /*58b0*/  ISETP.GT.U32.AND P0, PT, R0.reuse, R34, PT ;  /* 0x000000220000720c */ /* 0x040fe20003f04070 */
[----:B------:R-:W-:Y:S01]  /*58c0*/  @!P4 IMAD.IADD R5, R5, 0x1, -R0 ;  /* 0x000000010505c824 */ /* 0x000fe200078e0a00 */
[C---:B------:R-:W-:Y:S01]  /*58d0*/  ISETP.GT.U32.AND P1, PT, R0.reuse, R26, PT ;  /* 0x0000001a0000720c */ /* 0x040fe20003f24070 */
[----:B------:R-:W-:Y:S01]  /*58e0*/  IMAD R24, R0, R6, R19 ;  /* 0x0000000600187224 */ /* 0x000fe200078e0213 */
[----:B------:R-:W-:Y:S01]  /*58f0*/  IABS R19, R43 ;  /* 0x0000002b00137213 */ /* 0x000fe20000000000 */
[----:B------:R-:W-:Y:S01]  /*5900*/  IMAD.HI.U32 R9, R2, R21, RZ ;  /* 0x0000001502097227 */ /* 0x000fe200078e00ff */
[----:B------:R-:W-:-:S03]  /*5910*/  ISETP.GT.U32.AND P4, PT, R0, R5, PT ;  /* 0x000000050000720c */ /* 0x000fc60003f84070 */
[----:B------:R-:W-:Y:S02]  /*5920*/  IMAD.MOV R22, RZ, RZ, -R9 ;  /* 0x000000ffff167224 */ /* 0x000fe400078e0a09 */
[----:B------:R-:W-:Y:S01]  /*5930*/  @!P3 IMAD.MOV R50, RZ, RZ, -R50 ;  /* 0x000000ffff32b224 */ /* 0x000fe200078e0a32 */
[----:B------:R-:W-:Y:S01]  /*5940*/  ISETP.GT.U32.AND P3, PT, R0, R42, PT ;  /* 0x0000002a0000720c */ /* 0x000fe20003f64070 */
[--C-:B------:R-:W-:Y:S01]  /*5950*/  @!P0 IMAD.IADD R34, R34, 0x1, -R0.reuse ;  /* 0x0000000122228824 */ /* 0x100fe200078e0a00 */
[C---:B------:R-:W-:Y:S01]  /*5960*/  ISETP.GT.U32.AND P0, PT, R0.reuse, R30, PT ;  /* 0x0000001e0000720c */ /* 0x040fe20003f04070 */
[----:B------:R-:W-:Y:S01]  /*5970*/  IMAD R22, R0, R22, R21 ;  /* 0x0000001600167224 */ /* 0x000fe200078e0215 */
[----:B------:R-:W-:Y:S01]  /*5980*/  @!P1 IADD3 R26, R26, -R0, RZ ;  /* 0x800000001a1a9210 */ /* 0x000fe20007ffe0ff */
[----:B------:R-:W-:Y:S01]  /*5990*/  IMAD.HI.U32 R4, R2, R13, RZ ;  /* 0x0000000d02047227 */ /* 0x000fe200078e00ff */
[----:B------:R-:W-:Y:S02]  /*59a0*/  IABS R21, R45 ;  /* 0x0000002d00157213 */ /* 0x000fe40000000000 */
[C---:B------:R-:W-:Y:S01]  /*59b0*/  ISETP.GT.U32.AND P1, PT, R0.reuse, R26, PT ;  /* 0x0000001a0000720c */ /* 0x040fe20003f24070 */
[----:B------:R-:W-:Y:S01]  /*59c0*/  @!P4 IMAD.IADD R5, R5, 0x1, -R0 ;  /* 0x000000010505c824 */ /* 0x000fe200078e0a00 */
[----:B------:R-:W-:Y:S01]  /*59d0*/  ISETP.GT.U32.AND P4, PT, R0, R38, PT ;  /* 0x000000260000720c */ /* 0x000fe20003f84070 */
[----:B------:R-:W-:Y:S01]  /*59e0*/  IMAD.HI.U32 R6, R2, R19, RZ ;  /* 0x0000001302067227 */ /* 0x000fe200078e00ff */
[----:B------:R-:W-:-:S02]  /*59f0*/  IADD3 R4, -R4, RZ, RZ ;  /* 0x000000ff04047210 */ /* 0x000fc40007ffe1ff */
[----:B------:R-:W-:Y:S01]  /*5a00*/  @!P3 IADD3 R42, R42, -R0, RZ ;  /* 0x800000002a2ab210 */ /* 0x000fe20007ffe0ff */
[----:B------:R-:W-:Y:S01]  /*5a10*/  @!P0 IMAD.IADD R30, R30, 0x1, -R0 ;  /* 0x000000011e1e8824 */ /* 0x000fe200078e0a00 */
[C---:B------:R-:W-:Y:S01]  /*5a20*/  ISETP.GT.U32.AND P0, PT, R0.reuse, R24, PT ;  /* 0x000000180000720c */ /* 0x040fe20003f04070 */
[C---:B------:R-:W-:Y:S01]  /*5a30*/  IMAD R9, R0.reuse, R4, R13 ;  /* 0x0000000400097224 */ /* 0x040fe200078e020d */
[----:B------:R-:W-:Y:S01]  /*5a40*/  ISETP.GT.U32.AND P3, PT, R0, R42, PT ;  /* 0x0000002a0000720c */ /* 0x000fe20003f64070 */
[----:B------:R-:W-:-:S04]  /*5a50*/  IMAD.HI.U32 R4, R2, R15, RZ ;  /* 0x0000000f02047227 */ /* 0x000fc800078e00ff */
[--C-:B------:R-:W-:Y:S01]  /*5a60*/  @!P4 IMAD.IADD R38, R38, 0x1, -R0.reuse ;  /* 0x000000012626c824 */ /* 0x100fe200078e0a00 */
[----:B------:R-:W-:Y:S01]  /*5a70*/  ISETP.GT.U32.AND P4, PT, R0, R32, PT ;  /* 0x000000200000720c */ /* 0x000fe20003f84070 */
[----:B------:R-:W-:Y:S01]  /*5a80*/  @!P1 IMAD.IADD R26, R26, 0x1, -R0 ;  /* 0x000000011a1a9824 */ /* 0x000fe200078e0a00 */
[----:B------:R-:W-:Y:S01]  /*5a90*/  ISETP.GE.AND P1, PT, R12, RZ, PT ;  /* 0x000000ff0c00720c */ /* 0x000fe20003f26270 */
[----:B------:R-:W-:Y:S02]  /*5aa0*/  IMAD.HI.U32 R12, R2, R23, RZ ;  /* 0x00000017020c7227 */ /* 0x000fe400078e00ff */
[----:B------:R-:W-:Y:S02]  /*5ab0*/  @!P0 IADD3 R24, R24, -R0, RZ ;  /* 0x8000000018188210 */ /* 0x000fe40007ffe0ff */
[----:B------:R-:W-:Y:S01]  /*5ac0*/  ISETP.GT.U32.AND P0, PT, R0, R22, PT ;  /* 0x000000160000720c */ /* 0x000fe20003f04070 */
[----:B------:R-:W-:Y:S01]  /*5ad0*/  IMAD.MOV R4, RZ, RZ, -R4 ;  /* 0x000000ffff047224 */ /* 0x000fe200078e0a04 */
[----:B------:R-:W-:Y:S01]  /*5ae0*/  IADD3 R12, -R12, RZ, RZ ;  /* 0x000000ff0c0c7210 */ /* 0x000fe20007ffe1ff */
[----:B------:R-:W-:Y:S01]  /*5af0*/  @!P3 IMAD.IADD R42, R42, 0x1, -R0 ;  /* 0x000000012a2ab824 */ /* 0x000fe200078e0a00 */
[----:B------:R-:W-:Y:S01]  /*5b00*/  ISETP.GE.AND P3, PT, R14, RZ, PT ;  /* 0x000000ff0e00720c */ /* 0x000fe20003f66270 */
[----:B------:R-:W-:-:S02]  /*5b10*/  IMAD.MOV R6, RZ, RZ, -R6 ;  /* 0x000000ffff067224 */ /* 0x000fc400078e0a06 */
[----:B------:R-:W-:Y:S01]  /*5b20*/  @!P4 IMAD.IADD R32, R32, 0x1, -R0 ;  /* 0x000000012020c824 */ /* 0x000fe200078e0a00 */
[----:B------:R-:W-:Y:S01]  /*5b30*/  ISETP.GE.AND P4, PT, R20, RZ, PT ;  /* 0x000000ff1400720c */ /* 0x000fe20003f86270 */
[C---:B------:R-:W-:Y:S02]  /*5b40*/  IMAD R20, R0.reuse, R4, R15 ;  /* 0x0000000400147224 */ /* 0x040fe400078e020f */
[----:B------:R-:W-:Y:S01]  /*5b50*/  IMAD R244, R0, R12, R23 ;  /* 0x0000000c00f47224 */ /* 0x000fe200078e0217 */
[----:B------:R-:W-:Y:S01]  /*5b60*/  IABS R23, R47 ;  /* 0x0000002f00177213 */ /* 0x000fe20000000000 */
[----:B------:R-:W-:Y:S01]  /*5b70*/  IMAD.HI.U32 R12, R2, R21, RZ ;  /* 0x00000015020c7227 */ /* 0x000fe200078e00ff */
[----:B------:R-:W-:Y:S02]  /*5b80*/  @!P0 IADD3 R22, R22, -R0, RZ ;  /* 0x8000000016168210 */ /* 0x000fe40007ffe0ff */
[----:B------:R-:W-:Y:S01]  /*5b90*/  ISETP.GT.U32.AND P0, PT, R0, R38, PT ;  /* 0x000000260000720c */ /* 0x000fe20003f04070 */
[----:B------:R-:W-:Y:S01]  /*5ba0*/  IMAD.HI.U32 R13, R2, R23, RZ ;  /* 0x00000017020d7227 */ /* 0x000fe200078e00ff */
[----:B------:R-:W-:-:S02]  /*5bb0*/  ISETP.GT.U32.AND P5, PT, R0, R32, PT ;  /* 0x000000200000720c */ /* 0x000fc40003fa4070 */
[----:B------:R-:W-:Y:S01]  /*5bc0*/  IADD3 R12, -R12, RZ, RZ ;  /* 0x000000ff0c0c7210 */ /* 0x000fe20007ffe1ff */
[----:B------:R-:W-:-:S04]  /*5bd0*/  IMAD.HI.U32 R2, R2, R25, RZ ;  /* 0x0000001902027227 */ /* 0x000fc800078e00ff */
[----:B------:R-:W-:Y:S01]  /*5be0*/  @!P2 IMAD.MOV R28, RZ, RZ, -R28 ;  /* 0x000000ffff1ca224 */ /* 0x000fe200078e0a1c */
[C---:B------:R-:W-:Y:S01]  /*5bf0*/  ISETP.GT.U32.AND P2, PT, R0.reuse, R34, PT ;  /* 0x000000220000720c */ /* 0x040fe20003f44070 */
[----:B------:R-:W-:Y:S02]  /*5c00*/  IMAD R240, R0, R6, R19 ;  /* 0x0000000600f07224 */ /* 0x000fe400078e0213 */
[----:B------:R-:W-:Y:S01]  /*5c10*/  @!P0 IMAD.IADD R38, R38, 0x1, -R0 ;  /* 0x0000000126268824 */ /* 0x000fe200078e0a00 */
[C---:B------:R-:W-:Y:S01]  /*5c20*/  ISETP.GT.U32.AND P0, PT, R0.reuse, R20, PT ;  /* 0x000000140000720c */ /* 0x040fe20003f04070 */
[----:B------:R-:W-:Y:S02]  /*5c30*/  IMAD.MOV R6, RZ, RZ, -R2 ;  /* 0x000000ffff067224 */ /* 0x000fe400078e0a02 */
[----:B------:R-:W-:Y:S02]  /*5c40*/  IMAD.MOV.U32 R2, RZ, RZ, R5 ;  /* 0x000000ffff027224 */ /* 0x000fe400078e0005 */
[----:B------:R-:W-:Y:S01]  /*5c50*/  @!P4 IMAD.MOV R40, RZ, RZ, -R40 ;  /* 0x000000ffff28c224 */ /* 0x000fe200078e0a28 */
[----:B------:R-:W-:Y:S01]  /*5c60*/  ISETP.GT.U32.AND P4, PT, R0, R244, PT ;  /* 0x000000f40000720c */ /* 0x000fe20003f84070 */
[----:B------:R-:W-:Y:S01]  /*5c70*/  @!P1 IMAD.MOV R42, RZ, RZ, -R42 ;  /* 0x000000ffff2a9224 */ /* 0x000fe200078e0a2a */
[----:B------:R-:W-:Y:S01]  /*5c80*/  @!P3 IADD3 R2, -R2, RZ, RZ ;  /* 0x000000ff0202b210 */ /* 0x000fe20007ffe1ff */
[C---:B------:R-:W-:Y:S01]  /*5c90*/  IMAD R14, R0.reuse, R12, R21 ;  /* 0x0000000c000e7224 */ /* 0x040fe200078e0215 */
[C---:B------:R-:W-:Y:S01]  /*5ca0*/  ISETP.GT.U32.AND P1, PT, R0.reuse, R30, PT ;  /* 0x0000001e0000720c */ /* 0x040fe20003f24070 */
[----:B------:R-:W-:Y:S01]  /*5cb0*/  @!P6 IMAD.MOV R26, RZ, RZ, -R26 ;  /* 0x000000ffff1ae224 */ /* 0x000fe200078e0a1a */
[----:B------:R-:W-:Y:S01]  /*5cc0*/  ISETP.GT.U32.AND P3, PT, R0, R24, PT ;  /* 0x000000180000720c */ /* 0x000fe20003f64070 */
[--C-:B------:R-:W-:Y:S01]  /*5cd0*/  @!P5 IMAD.IADD R32, R32, 0x1, -R0.reuse ;  /* 0x000000012020d824 */ /* 0x100fe200078e0a00 */
[----:B------:R-:W-:Y:S01]  /*5ce0*/  @!P0 IADD3 R20, R20, -R0, RZ ;  /* 0x8000000014148210 */ /* 0x000fe20007ffe0ff */
[----:B------:R-:W-:Y:S01]  /*5cf0*/  IMAD.MOV R13, RZ, RZ, -R13 ;  /* 0x000000ffff0d7224 */ /* 0x000fe200078e0a0d */
[----:B------:R-:W-:Y:S01]  /*5d00*/  ISETP.GE.AND P0, PT, R29, RZ, PT ;  /* 0x000000ff1d00720c */ /* 0x000fe20003f06270 */
[C---:B------:R-:W-:Y:S01]  /*5d10*/  IMAD R6, R0.reuse, R6, R25 ;  /* 0x0000000600067224 */ /* 0x040fe200078e0219 */
[C---:B------:R-:W-:Y:S01]  /*5d20*/  ISETP.GT.U32.AND P6, PT, R0.reuse, R22, PT ;  /* 0x000000160000720c */ /* 0x040fe20003fc4070 */
[----:B------:R-:W-:Y:S01]  /*5d30*/  IMAD R12, R0, R13, R23 ;  /* 0x0000000d000c7224 */ /* 0x000fe200078e0217 */
[----:B------:R-:W-:Y:S01]  /*5d40*/  @!P2 IADD3 R34, R34, -R0, RZ ;  /* 0x800000002222a210 */ /* 0x000fe20007ffe0ff */
[--C-:B------:R-:W-:Y:S01]  /*5d50*/  @!P4 IMAD.IADD R244, R244, 0x1, -R0.reuse ;  /* 0x00000001f4f4c824 */ /* 0x100fe200078e0a00 */
[----:B------:R-:W-:Y:S01]  /*5d60*/  ISETP.GT.U32.AND P5, PT, R0, R14, PT ;  /* 0x0000000e0000720c */ /* 0x000fe20003fa4070 */
[----:B------:R-:W-:Y:S01]  /*5d70*/  @!P1 IMAD.IADD R30, R30, 0x1, -R0 ;  /* 0x000000011e1e9824 */ /* 0x000fe200078e0a00 */
[----:B------:R-:W-:Y:S01]  /*5d80*/  ISETP.GT.U32.AND P2, PT, R0, R240, PT ;  /* 0x000000f00000720c */ /* 0x000fe20003f44070 */
[----:B------:R-:W3:Y:S01]  /*5d90*/  LDC.64 R4, c[0x0][0x238] ;  /* 0x00008e00ff047b82 */ /* 0x000ee20000000a00 */
[----:B------:R-:W-:-:S02]  /*5da0*/  @!P3 IADD3 R24, R24, -R0, RZ ;  /* 0x800000001818b210 */ /* 0x000fc40007ffe0ff */
[----:B------:R-:W-:Y:S01]  /*5db0*/  ISETP.GE.AND P4, PT, R27, RZ, PT ;  /* 0x000000ff1b00720c */ /* 0x000fe20003f86270 */
[----:B------:R-:W-:Y:S01]  /*5dc0*/  @!P0 IMAD.MOV R34, RZ, RZ, -R34 ;  /* 0x000000ffff228224 */ /* 0x000fe200078e0a22 */
[----:B------:R-:W-:Y:S01]  /*5dd0*/  ISETP.GT.U32.AND P0, PT, R0, R20, PT ;  /* 0x000000140000720c */ /* 0x000fe20003f04070 */
[--C-:B------:R-:W-:Y:S01]  /*5de0*/  @!P6 IMAD.IADD R22, R22, 0x1, -R0.reuse ;  /* 0x000000011616e824 */ /* 0x100fe200078e0a00 */
[C---:B------:R-:W-:Y:S02]  /*5df0*/  ISETP.GT.U32.AND P1, PT, R0.reuse, R12, PT ;  /* 0x0000000c0000720c */ /* 0x040fe40003f24070 */
[----:B------:R-:W-:Y:S01]  /*5e00*/  ISETP.GT.U32.AND P3, PT, R0, R6, PT ;  /* 0x000000060000720c */ /* 0x000fe20003f64070 */
[--C-:B------:R-:W-:Y:S01]  /*5e10*/  @!P5 IMAD.IADD R14, R14, 0x1, -R0.reuse ;  /* 0x000000010e0ed824 */ /* 0x100fe200078e0a00 */
[----:B------:R-:W-:Y:S01]  /*5e20*/  ISETP.GT.U32.AND P6, PT, R0, R9, PT ;  /* 0x000000090000720c */ /* 0x000fe20003fc4070 */
[----:B------:R-:W-:Y:S01]  /*5e30*/  @!P2 IMAD.IADD R240, R240, 0x1, -R0 ;  /* 0x00000001f0f0a824 */ /* 0x000fe200078e0a00 */
[----:B------:R-:W-:-:S02]  /*5e40*/  ISETP.GE.AND P5, PT, R33, RZ, PT ;  /* 0x000000ff2100720c */ /* 0x000fc40003fa6270 */
[----:B------:R-:W-:Y:S02]  /*5e50*/  ISETP.GE.AND P2, PT, R31, RZ, PT ;  /* 0x000000ff1f00720c */ /* 0x000fe40003f46270 */
[----:B------:R-:W-:Y:S01]  /*5e60*/  @!P4 IADD3 R38, -R38, RZ, RZ ;  /* 0x000000ff2626c210 */ /* 0x000fe20007ffe1ff */
[--C-:B------:R-:W-:Y:S01]  /*5e70*/  @!P0 IMAD.IADD R20, R20, 0x1, -R0.reuse ;  /* 0x0000000114148824 */ /* 0x100fe200078e0a00 */
[----:B------:R-:W-:Y:S02]  /*5e80*/  ISETP.GE.AND P0, PT, R41, RZ, PT ;  /* 0x000000ff2900720c */ /* 0x000fe40003f06270 */
[----:B------:R-:W-:Y:S01]  /*5e90*/  @!P1 IADD3 R12, R12, -R0, RZ ;  /* 0x800000000c0c9210 */ /* 0x000fe20007ffe0ff */
[--C-:B------:R-:W-:Y:S01]  /*5ea0*/  @!P3 IMAD.IADD R6, R6, 0x1, -R0.reuse ;  /* 0x000000010606b824 */ /* 0x100fe200078e0a00 */
[----:B------:R-:W-:Y:S01]  /*5eb0*/  ISETP.GT.U32.AND P4, PT, R0, R244, PT ;  /* 0x000000f40000720c */ /* 0x000fe20003f84070 */
[----:B------:R-:W-:Y:S01]  /*5ec0*/  @!P6 IMAD.IADD R9, R9, 0x1, -R0 ;  /* 0x000000010909e824 */ /* 0x000fe200078e0a00 */
[----:B------:R-:W-:-:S02]  /*5ed0*/  ISETP.GE.AND P1, PT, R35, RZ, PT ;  /* 0x000000ff2300720c */ /* 0x000fc40003f26270 */
[----:B------:R-:W-:Y:S01]  /*5ee0*/  ISETP.GE.AND P3, PT, R37, RZ, PT ;  /* 0x000000ff2500720c */ /* 0x000fe20003f66270 */
[----:B------:R-:W-:Y:S01]  /*5ef0*/  @!P2 IMAD.MOV R32, RZ, RZ, -R32 ;  /* 0x000000ffff20a224 */ /* 0x000fe200078e0a20 */
[----:B------:R-:W-:Y:S02]  /*5f00*/  @!P5 IADD3 R30, -R30, RZ, RZ ;  /* 0x000000ff1e1ed210 */ /* 0x000fe40007ffe1ff */
[C---:B------:R-:W-:Y:S01]  /*5f10*/  ISETP.GT.U32.AND P5, PT, R0.reuse, R14, PT ;  /* 0x0000000e0000720c */ /* 0x040fe20003fa4070 */
[----:B------:R-:W-:Y:S01]  /*5f20*/  @!P0 IMAD.MOV R20, RZ, RZ, -R20 ;  /* 0x000000ffff148224 */ /* 0x000fe200078e0a14 */
[C---:B------:R-:W-:Y:S02]  /*5f30*/  ISETP.GT.U32.AND P6, PT, R0.reuse, R9, PT ;  /* 0x000000090000720c */ /* 0x040fe40003fc4070 */
[----:B------:R-:W-:Y:S02]  /*5f40*/  ISETP.GT.U32.AND P2, PT, R0, R240, PT ;  /* 0x000000f00000720c */ /* 0x000fe40003f44070 */
[----:B------:R-:W-:Y:S01]  /*5f50*/  ISETP.GE.AND P0, PT, R61, RZ, PT ;  /* 0x000000ff3d00720c */ /* 0x000fe20003f06270 */
[----:B------:R-:W-:Y:S01]  /*5f60*/  @!P1 IMAD.MOV R24, RZ, RZ, -R24 ;  /* 0x000000ffff189224 */ /* 0x000fe200078e0a18 */
[----:B------:R-:W-:Y:S01]  /*5f70*/  @!P4 IADD3 R244, R244, -R0, RZ ;  /* 0x80000000f4f4c210 */ /* 0x000fe20007ffe0ff */
[----:B------:R-:W-:Y:S01]  /*5f80*/  @!P3 IMAD.MOV R22, RZ, RZ, -R22 ;  /* 0x000000ffff16b224 */ /* 0x000fe200078e0a16 */
[----:B------:R-:W-:-:S02]  /*5f90*/  ISETP.GE.AND P4, PT, R39, RZ, PT ;  /* 0x000000ff2700720c */ /* 0x000fc40003f86270 */
[C---:B------:R-:W-:Y:S02]  /*5fa0*/  ISETP.GT.U32.AND P1, PT, R0.reuse, R12, PT ;  /* 0x0000000c0000720c */ /* 0x040fe40003f24070 */
[----:B------:R-:W-:Y:S02]  /*5fb0*/  ISETP.GT.U32.AND P3, PT, R0, R6, PT ;  /* 0x000000060000720c */ /* 0x000fe40003f64070 */
[-C--:B------:R-:W-:Y:S01]  /*5fc0*/  @!P5 IADD3 R14, R14, -R0.reuse, RZ ;  /* 0x800000000e0ed210 */ /* 0x080fe20007ffe0ff */
[----:B------:R-:W-:Y:S01]  /*5fd0*/  @!P2 IMAD.IADD R240, R240, 0x1, -R0 ;  /* 0x00000001f0f0a824 */ /* 0x000fe200078e0a00 */
[----:B------:R-:W-:Y:S02]  /*5fe0*/  @!P6 IADD3 R9, R9, -R0, RZ ;  /* 0x800000000909e210 */ /* 0x000fe40007ffe0ff */
[----:B------:R-:W-:Y:S02]  /*5ff0*/  ISETP.GE.AND P5, PT, R45, RZ, PT ;  /* 0x000000ff2d00720c */ /* 0x000fe40003fa6270 */
[----:B------:R-:W-:Y:S01]  /*6000*/  ISETP.GE.AND P2, PT, R43, RZ, PT ;  /* 0x000000ff2b00720c */ /* 0x000fe20003f46270 */
[----:B------:R-:W-:Y:S01]  /*6010*/  @!P0 IMAD.MOV R9, RZ, RZ, -R9 ;  /* 0x000000ffff098224 */ /* 0x000fe200078e0a09 */
[----:B------:R-:W-:Y:S01]  /*6020*/  ISETP.GE.AND P6, PT, R53, RZ, PT ;  /* 0x000000ff3500720c */ /* 0x000fe20003fc6270 */
[----:B------:R-:W-:Y:S01]  /*6030*/  @!P4 IMAD.MOV R244, RZ, RZ, -R244 ;  /* 0x000000fffff4c224 */ /* 0x000fe200078e0af4 */
[----:B------:R-:W-:Y:S01]  /*6040*/  ISETP.GE.AND P0, PT, R51, RZ, PT ;  /* 0x000000ff3300720c */ /* 0x000fe20003f06270 */
[--C-:B------:R-:W-:Y:S01]  /*6050*/  @!P1 IMAD.IADD R12, R12, 0x1, -R0.reuse ;  /* 0x000000010c0c9824 */ /* 0x100fe200078e0a00 */
[----:B------:R-:W-:Y:S01]  /*6060*/  ISETP.NE.AND P4, PT, R57, RZ, PT ;  /* 0x000000ff3900720c */ /* 0x000fe20003f85270 */
[----:B------:R-:W-:Y:S01]  /*6070*/  @!P3 IMAD.IADD R6, R6, 0x1, -R0 ;  /* 0x000000010606b824 */ /* 0x000fe200078e0a00 */
[----:B------:R-:W-:Y:S01]  /*6080*/  ISETP.GE.AND P3, PT, R49, RZ, PT ;  /* 0x000000ff3100720c */ /* 0x000fe20003f66270 */
[----:B---3--:R-:W-:Y:S01]  /*6090*/  IMAD R0, R59, R5, RZ ;  /* 0x000000053b007224 */ /* 0x008fe200078e02ff */
[----:B------:R-:W-:Y:S01]  /*60a0*/  SEL R229, R205, R9, !P4 ;  /* 0x00000009cde57207 */ /* 0x000fe20006000000 */
[----:B------:R-:W-:Y:S01]  /*60b0*/  @!P5 IMAD.MOV R14, RZ, RZ, -R14 ;  /* 0x000000ffff0ed224 */ /* 0x000fe200078e0a0e */
[----:B------:R-:W-:-:S02]  /*60c0*/  ISETP.GE.AND P1, PT, R47, RZ, PT ;  /* 0x000000ff2f00720c */ /* 0x000fc40003f26270 */
[----:B------:R-:W-:Y:S01]  /*60d0*/  SEL R9, R205, R18, !P4 ;  /* 0x00000012cd097207 */ /* 0x000fe20006000000 */
[----:B------:R-:W-:Y:S01]  /*60e0*/  @!P6 IMAD.MOV R121, RZ, RZ, -R121 ;  /* 0x000000ffff79e224 */ /* 0x000fe200078e0a79 */
[----:B------:R-:W-:Y:S01]  /*60f0*/  LEA R204, P5, R0, UR4, 0x2 ;  /* 0x0000000400cc7c11 */ /* 0x000fe2000f8a10ff */
[----:B------:R-:W-:Y:S01]  /*6100*/  ULDC UR4, c[0x0][0x240] ;  /* 0x0000900000047ab9 */ /* 0x000fe20000000800 */
[----:B------:R-:W-:Y:S01]  /*6110*/  @!P2 IADD3 R240, -R240, RZ, RZ ;  /* 0x000000fff0f0a210 */ /* 0x000fe20007ffe1ff */
[----:B------:R-:W-:Y:S01]  /*6120*/  IMAD R229, R229, UR4, RZ ;  /* 0x00000004e5e57c24 */ /* 0x000fe2000f8e02ff */
[----:B------:R-:W-:Y:S01]  /*6130*/  SEL R227, R205, R36, !P4 ;  /* 0x00000024cde37207 */ /* 0x000fe20006000000 */
[----:B------:R-:W-:Y:S01]  /*6140*/  IMAD R9, R9, UR4, RZ ;  /* 0x0000000409097c24 */ /* 0x000fe2000f8e02ff */
[----:B------:R-:W-:Y:S01]  /*6150*/  ISETP.NE.AND P2, PT, R55, RZ, PT ;  /* 0x000000ff3700720c */ /* 0x000fe20003f45270 */
[----:B------:R-:W-:Y:S01]  /*6160*/  @!P3 IMAD.MOV R6, RZ, RZ, -R6 ;  /* 0x000000ffff06b224 */ /* 0x000fe200078e0a06 */
[----:B------:R-:W-:Y:S01]  /*6170*/  SEL R225, R205, R54, !P4 ;  /* 0x00000036cde17207 */ /* 0x000fe20006000000 */
[----:B------:R-:W-:Y:S01]  /*6180*/  IMAD R227, R227, UR4, RZ ;  /* 0x00000004e3e37c24 */ /* 0x000fe2000f8e02ff */
[----:B------:R-:W-:-:S02]  /*6190*/  @!P0 IADD3 R8, -R8, RZ, RZ ;  /* 0x000000ff08088210 */ /* 0x000fc40007ffe1ff */
[----:B------:R-:W-:Y:S01]  /*61a0*/  SEL R223, R205, R58, !P4 ;  /* 0x0000003acddf7207 */ /* 0x000fe20006000000 */
[----:B------:R-:W-:Y:S01]  /*61b0*/  IMAD R225, R225, UR4, RZ ;  /* 0x00000004e1e17c24 */ /* 0x000fe2000f8e02ff */
[C---:B------:R-:W-:Y:S02]  /*61c0*/  SEL R221, R205.reuse, R60, !P4 ;  /* 0x0000003ccddd7207 */ /* 0x040fe40006000000 */
[----:B------:R-:W-:Y:S01]  /*61d0*/  SEL R219, R205, R62, !P4 ;  /* 0x0000003ecddb7207 */ /* 0x000fe20006000000 */
[----:B------:R-:W-:Y:S01]  /*61e0*/  IMAD R223, R223, UR4, RZ ;  /* 0x00000004dfdf7c24 */ /* 0x000fe2000f8e02ff */
[----:B------:R-:W-:Y:S01]  /*61f0*/  SEL R31, R205, R230, !P4 ;  /* 0x000000e6cd1f7207 */ /* 0x000fe20006000000 */
[----:B------:R-:W-:Y:S01]  /*6200*/  IMAD R221, R221, UR4, RZ ;  /* 0x00000004dddd7c24 */ /* 0x000fe2000f8e02ff */
[----:B------:R-:W-:Y:S01]  /*6210*/  SEL R121, R120, R121, !P2 ;  /* 0x0000007978797207 */ /* 0x000fe20005000000 */
[----:B------:R-:W-:Y:S01]  /*6220*/  IMAD R219, R219, UR4, RZ ;  /* 0x00000004dbdb7c24 */ /* 0x000fe2000f8e02ff */
[----:B------:R-:W-:Y:S01]  /*6230*/  SEL R217, R205, R64, !P4 ;  /* 0x00000040cdd97207 */ /* 0x000fe20006000000 */
[----:B------:R-:W-:Y:S01]  /*6240*/  IMAD R31, R31, UR4, RZ ;  /* 0x000000041f1f7c24 */ /* 0x000fe2000f8e02ff */
[----:B------:R-:W-:-:S02]  /*6250*/  SEL R209, R205, R70, !P4 ;  /* 0x00000046cdd17207 */ /* 0x000fc40006000000 */
[----:B------:R-:W-:Y:S01]  /*6260*/  SEL R120, R120, R8, !P2 ;  /* 0x0000000878787207 */ /* 0x000fe20005000000 */
[----:B------:R-:W-:Y:S01]  /*6270*/  IMAD R217, R217, UR4, RZ ;  /* 0x00000004d9d97c24 */ /* 0x000fe2000f8e02ff */
[----:B------:R-:W-:Y:S01]  /*6280*/  LEA.HI.X.SX32 R0, R0, UR5, 0x2, P5 ;  /* 0x0000000500007c11 */ /* 0x000fe2000a8f16ff */
[----:B------:R-:W-:Y:S01]  /*6290*/  IMAD R209, R209, UR4, RZ ;  /* 0x00000004d1d17c24 */ /* 0x000fe2000f8e02ff */
[----:B------:R-:W-:Y:S01]  /*62a0*/  LEA R230, P0, R229, R204, 0x2 ;  /* 0x000000cce5e67211 */ /* 0x000fe200078010ff */
[----:B------:R-:W3:Y:S01]  /*62b0*/  S2UR UR5, SR_CgaCtaId ;  /* 0x00000000000579c3 */ /* 0x000ee20000008800 */
[----:B------:R-:W-:Y:S02]  /*62c0*/  SEL R213, R205, R66, !P4 ;  /* 0x00000042cdd57207 */ /* 0x000fe40006000000 */
[----:B------:R-:W-:Y:S02]  /*62d0*/  LEA R8, P3, R9, R204, 0x2 ;  /* 0x000000cc09087211 */ /* 0x000fe400078610ff */
[----:B------:R-:W-:Y:S01]  /*62e0*/  SEL R211, R205, R68, !P4 ;  /* 0x00000044cdd37207 */ /* 0x000fe20006000000 */
[----:B------:R-:W-:Y:S01]  /*62f0*/  IMAD R213, R213, UR4, RZ ;  /* 0x00000004d5d57c24 */ /* 0x000fe2000f8e02ff */
[----:B------:R-:W-:-:S02]  /*6300*/  SEL R199, R205, R82, !P4 ;  /* 0x00000052cdc77207 */ /* 0x000fc40006000000 */
[----:B------:R-:W-:Y:S01]  /*6310*/  SEL R47, R205, R248, !P4 ;  /* 0x000000f8cd2f7207 */ /* 0x000fe20006000000 */
[----:B------:R-:W-:Y:S01]  /*6320*/  IMAD R211, R211, UR4, RZ ;  /* 0x00000004d3d37c24 */ /* 0x000fe2000f8e02ff */
[----:B------:R-:W-:Y:S01]  /*6330*/  @!P1 IADD3 R12, -R12, RZ, RZ ;  /* 0x000000ff0c0c9210 */ /* 0x000fe20007ffe1ff */
[----:B------:R-:W-:Y:S01]  /*6340*/  IMAD R199, R199, UR4, RZ ;  /* 0x00000004c7c77c24 */ /* 0x000fe2000f8e02ff */
[----:B------:R-:W-:Y:S01]  /*6350*/  SEL R82, R205, R238, !P4 ;  /* 0x000000eecd527207 */ /* 0x000fe20006000000 */
[----:B------:R-:W-:Y:S01]  /*6360*/  IMAD R47, R47, UR4, RZ ;  /* 0x000000042f2f7c24 */ /* 0x000fe2000f8e02ff */
[----:B------:R-:W-:Y:S02]  /*6370*/  LEA.HI.X.SX32 R231, R229, R0, 0x2, P0 ;  /* 0x00000000e5e77211 */ /* 0x000fe400000f16ff */
[-C--:B------:R-:W-:Y:S01]  /*6380*/  LEA R248, P2, R227, R204.reuse, 0x2 ;  /* 0x000000cce3f87211 */ /* 0x080fe200078410ff */
[----:B------:R-:W-:Y:S01]  /*6390*/  IMAD R82, R82, UR4, RZ ;  /* 0x0000000452527c24 */ /* 0x000fe2000f8e02ff */
[----:B------:R-:W-:Y:S01]  /*63a0*/  LEA R238, P1, R225, R204, 0x2 ;  /* 0x000000cce1ee7211 */ /* 0x000fe200078210ff */
[----:B------:R4:W-:Y:S01]  /*63b0*/  STL.64 [R1+0x48], R230 ;  /* 0x000048e601007387 */ /* 0x0009e20000100a00 */
[----:B------:R-:W-:-:S02]  /*63c0*/  LEA.HI.X.SX32 R9, R9, R0, 0x2, P3 ;  /* 0x0000000009097211 */ /* 0x000fc400018f16ff */
[C---:B------:R-:W-:Y:S02]  /*63d0*/  SEL R195, R205.reuse, R80, !P4 ;  /* 0x00000050cdc37207 */ /* 0x040fe40006000000 */
[C---:B------:R-:W-:Y:S01]  /*63e0*/  SEL R97, R205.reuse, R236, !P4 ;  /* 0x000000eccd617207 */ /* 0x040fe20006000000 */
[----:B------:R5:W-:Y:S01]  /*63f0*/  STL.64 [R1+0xc80], R8 ;  /* 0x000c800801007387 */ /* 0x000be20000100a00 */
        /* <DEDUP_REMOVED lines=8> */
[----:B------:R-:W-:Y:S01]  /*6480*/  LEA R236, P0, R223, R204, 0x2 ;  /* 0x000000ccdfec7211 */ /* 0x000fe200078010ff */
[----:B------:R-:W-:Y:S01]  /*6490*/  IMAD R70, R70, UR4, RZ ;  /* 0x0000000446467c24 */ /* 0x000fe2000f8e02ff */
[C---:B------:R-:W-:Y:S01]  /*64a0*/  SEL R207, R205.reuse, R72, !P4 ;  /* 0x00000048cdcf7207 */ /* 0x040fe20006000000 */
[----:B------:R-:W-:Y:S01]  /*64b0*/  IMAD R80, R80, UR4, RZ ;  /* 0x0000000450507c24 */ /* 0x000fe2000f8e02ff */
[----:B------:R-:W-:-:S02]  /*64c0*/  SEL R203, R205, R74, !P4 ;  /* 0x0000004acdcb7207 */ /* 0x000fc40006000000 */
[----:B------:R-:W-:Y:S01]  /*64d0*/  SEL R137, R205, R76, !P4 ;  /* 0x0000004ccd897207 */ /* 0x000fe20006000000 */
[----:B------:R-:W-:Y:S01]  /*64e0*/  IMAD R207, R207, UR4, RZ ;  /* 0x00000004cfcf7c24 */ /* 0x000fe2000f8e02ff */
[----:B------:R-:W-:Y:S01]  /*64f0*/  SEL R171, R205, R78, !P4 ;  /* 0x0000004ecdab7207 */ /* 0x000fe20006000000 */
[----:B------:R-:W-:Y:S01]  /*6500*/  IMAD R203, R203, UR4, RZ ;  /* 0x00000004cbcb7c24 */ /* 0x000fe2000f8e02ff */
[----:B------:R-:W-:Y:S01]  /*6510*/  SEL R201, R205, R84, !P4 ;  /* 0x00000054cdc97207 */ /* 0x000fe20006000000 */
[----:B------:R-:W-:Y:S01]  /*6520*/  IMAD R137, R137, UR4, RZ ;  /* 0x0000000489897c24 */ /* 0x000fe2000f8e02ff */
[----:B-1----:R-:W-:Y:S01]  /*6530*/  SEL R53, R205, R86, !P4 ;  /* 0x00000056cd357207 */ /* 0x002fe20006000000 */
[----:B------:R-:W-:Y:S01]  /*6540*/  IMAD R171, R171, UR4, RZ ;  /* 0x00000004abab7c24 */ /* 0x000fe2000f8e02ff */
        /* <DEDUP_REMOVED lines=146> */
[C---:B------:R-:W-:Y:S01]  /*6e70*/  SEL R7, R205.reuse, R7, !P4 ;  /* 0x00000007cd077207 */ /* 0x040fe20006000000 */
        /* <DEDUP_REMOVED lines=15> */
[C---:B------:R-:W-:Y:S01]  /*6f70*/  SEL R57, R205.reuse, R46, !P4 ;  /* 0x0000002ecd397207 */ /* 0x040fe20006000000 */
[----:B------:R-:W-:Y:S01]  /*6f80*/  IMAD R10, R10, UR4, RZ ;  /* 0x000000040a0a7c24 */ /* 0x000fe2000f8e02ff */
[C---:B------:R-:W-:Y:S01]  /*6f90*/  SEL R50, R205.reuse, R50, !P4 ;  /* 0x00000032cd327207 */ /* 0x040fe20006000000 */
        /* <DEDUP_REMOVED lines=17> */
[----:B--2---:R-:W-:Y:S01]  /*70b0*/  SEL R51, R205, R32, !P4 ;  /* 0x00000020cd337207 */ /* 0x004fe20006000000 */
        /* <DEDUP_REMOVED lines=17> */
[----:B------:R-:W-:Y:S01]  /*71d0*/  LEA R234, P6, R221, R204, 0x2 ;  /* 0x000000ccddea7211 */ /* 0x000fe200078c10ff */
[----:B------:R-:W-:Y:S01]  /*71e0*/  IMAD R149, R149, UR4, RZ ;  /* 0x0000000495957c24 */ /* 0x000fe2000f8e02ff */
[----:B------:R-:W-:Y:S01]  /*71f0*/  LEA.HI.X.SX32 R249, R227, R0, 0x2, P2 ;  /* 0x00000000e3f97211 */ /* 0x000fe200010f16ff */
[----:B------:R-:W-:Y:S01]  /*7200*/  IMAD R215, R215, UR4, RZ ;  /* 0x00000004d7d77c24 */ /* 0x000fe2000f8e02ff */
[----:B------:R-:W-:Y:S01]  /*7210*/  SEL R205, R205, R6, !P4 ;  /* 0x00000006cdcd7207 */ /* 0x000fe20006000000 */
[----:B------:R-:W-:Y:S01]  /*7220*/  VIADD R252, R242, 0xffffffff ;  /* 0xfffffffff2fc7836 */ /* 0x000fe20000000000 */
[----:B------:R-:W-:Y:S01]  /*7230*/  LEA R232, P5, R219, R204, 0x2 ;  /* 0x000000ccdbe87211 */ /* 0x000fe200078a10ff */
[----:B------:R1:W-:Y:S01]  /*7240*/  STL.64 [R1+0x40], R248 ;  /* 0x000040f801007387 */ /* 0x0003e20000100a00 */
[----:B------:R-:W-:Y:S01]  /*7250*/  LEA.HI.X.SX32 R239, R225, R0, 0x2, P1 ;  /* 0x00000000e1ef7211 */ /* 0x000fe200008f16ff */
[----:B------:R-:W-:Y:S01]  /*7260*/  IMAD R205, R205, UR4, RZ ;  /* 0x00000004cdcd7c24 */ /* 0x000fe2000f8e02ff */
[----:B----4-:R-:W-:-:S02]  /*7270*/  LEA R230, P4, R217, R204, 0x2 ;  /* 0x000000ccd9e67211 */ /* 0x010fc400078810ff */
[-C--:B------:R-:W-:Y:S01]  /*7280*/  LEA R226, P1, R209, R204.reuse, 0x2 ;  /* 0x000000ccd1e27211 */ /* 0x080fe200078210ff */
[----:B------:R-:W-:Y:S01]  /*7290*/  STL.64 [R1+0x38], R238 ;  /* 0x000038ee01007387 */ /* 0x000fe20000100a00 */
[----:B-----5:R-:W-:Y:S02]  /*72a0*/  LEA R8, P3, R213, R204, 0x2 ;  /* 0x000000ccd5087211 */ /* 0x020fe400078610ff */
[-C--:B------:R-:W-:Y:S01]  /*72b0*/  LEA.HI.X.SX32 R237, R223, R0.reuse, 0x2, P0 ;  /* 0x00000000dfed7211 */ /* 0x080fe200000f16ff */
[----:B------:R-:W-:Y:S01]  /*72c0*/  STL [R1], R226 ;  /* 0x000000e201007387 */ /* 0x000fe20000100800 */
[----:B------:R-:W-:Y:S02]  /*72d0*/  LEA.HI.X.SX32 R235, R221, R0, 0x2, P6 ;  /* 0x00000000ddeb7211 */ /* 0x000fe400030f16ff */
[----:B------:R-:W-:Y:S01]  /*72e0*/  LEA R228, P2, R211, R204, 0x2 ;  /* 0x000000ccd3e47211 */ /* 0x000fe200078410ff */
[----:B------:R-:W-:Y:S01]  /*72f0*/  STL.64 [R1+0x30], R236 ;  /* 0x000030ec01007387 */ /* 0x000fe20000100a00 */
[----:B------:R-:W-:-:S02]  /*7300*/  LEA.HI.X.SX32 R233, R219, R0, 0x2, P5 ;  /* 0x00000000dbe97211 */ /* 0x000fc400028f16ff */
[-C--:B------:R-:W-:Y:S01]  /*7310*/  LEA.HI.X.SX32 R231, R217, R0.reuse, 0x2, P4 ;  /* 0x00000000d9e77211 */ /* 0x080fe200020f16ff */
[----:B------:R-:W-:Y:S01]  /*7320*/  STL.64 [R1+0x28], R234 ;  /* 0x000028ea01007387 */ /* 0x000fe20000100a00 */
[-C--:B------:R-:W-:Y:S02]  /*7330*/  LEA.HI.X.SX32 R9, R213, R0.reuse, 0x2, P3 ;  /* 0x00000000d5097211 */ /* 0x080fe400018f16ff */
[----:B------:R-:W-:Y:S01]  /*7340*/  LEA.HI.X.SX32 R229, R211, R0, 0x2, P2 ;  /* 0x00000000d3e57211 */ /* 0x000fe200010f16ff */
[----:B------:R-:W-:Y:S01]  /*7350*/  STL.64 [R1+0x20], R232 ;  /* 0x000020e801007387 */ /* 0x000fe20000100a00 */
[-C--:B------:R-:W-:Y:S02]  /*7360*/  LEA R250, P0, R207, R204.reuse, 0x2 ;  /* 0x000000cccffa7211 */ /* 0x080fe400078010ff */
[-C--:B-1----:R-:W-:Y:S01]  /*7370*/  LEA R248, P6, R203, R204.reuse, 0x2 ;  /* 0x000000cccbf87211 */ /* 0x082fe200078c10ff */
[----:B------:R-:W-:Y:S01]  /*7380*/  STL.64 [R1+0x18], R230 ;  /* 0x000018e601007387 */ /* 0x000fe20000100a00 */
[----:B------:R-:W-:-:S02]  /*7390*/  LEA R198, P2, R199, R204, 0x2 ;  /* 0x000000ccc7c67211 */ /* 0x000fc400078410ff */
[-C--:B------:R-:W-:Y:S01]  /*73a0*/  LEA R136, P5, R137, R204.reuse, 0x2 ;  /* 0x000000cc89887211 */ /* 0x080fe200078a10ff */
[----:B------:R-:W-:Y:S01]  /*73b0*/  STL.64 [R1+0x10], R8 ;  /* 0x0000100801007387 */ /* 0x000fe20000100a00 */
[-C--:B------:R-:W-:Y:S02]  /*73c0*/  LEA R170, P4, R171, R204.reuse, 0x2 ;  /* 0x000000ccabaa7211 */ /* 0x080fe400078810ff */
[----:B------:R-:W-:Y:S01]  /*73d0*/  LEA R194, P3, R195, R204, 0x2 ;  /* 0x000000ccc3c27211 */ /* 0x000fe200078610ff */
[----:B------:R1:W-:Y:S01]  /*73e0*/  STL.64 [R1+0xc88], R8 ;  /* 0x000c880801007387 */ /* 0x0003e20000100a00 */
[-C--:B------:R-:W-:Y:S01]  /*73f0*/  IMAD R121, R121, R243.reuse, RZ ;  /* 0x000000f379797224 */ /* 0x080fe200078e02ff */
[----:B------:R-:W-:Y:S02]  /*7400*/  IADD3 R246, R242, -0x9, RZ ;  /* 0xfffffff7f2f67810 */ /* 0x000fe40007ffe0ff */
[----:B------:R-:W-:Y:S04]  /*7410*/  STL.64 [R1+0x8], R228 ;  /* 0x000008e401007387 */ /* 0x000fe80000100a00 */
[----:B-1----:R-:W2:Y:S01]  /*7420*/  LDL.64 R8, [R1] ;  /* 0x0000000001087983 */ /* 0x002ea20000100a00 */
[-C--:B------:R-:W-:Y:S01]  /*7430*/  LEA.HI.X.SX32 R251, R207, R0.reuse, 0x2, P0 ;  /* 0x00000000cffb7211 */ /* 0x080fe200000f16ff */
[----:B------:R-:W-:Y:S01]  /*7440*/  IMAD R243, R120, R243, RZ ;  /* 0x000000f378f37224 */ /* 0x000fe200078e02ff */
[----:B------:R-:W-:Y:S01]  /*7450*/  LEA.HI.X.SX32 R249, R203, R0, 0x2, P6 ;  /* 0x00000000cbf97211 */ /* 0x000fe200030f16ff */
[----:B------:R-:W-:Y:S01]  /*7460*/  UMOV UR4, 0x400 ;  /* 0x0000040000047882 */ /* 0x000fe20000000000 */
[-C--:B------:R-:W-:Y:S01]  /*7470*/  LEA R52, P0, R53, R204.reuse, 0x2 ;  /* 0x000000cc35347211 */ /* 0x080fe200078010ff */
[----:B------:R1:W-:Y:S01]  /*7480*/  STL.64 [R1+0xc90], R250 ;  /* 0x000c90fa01007387 */ /* 0x0003e20000100a00 */
[----:B------:R-:W-:Y:S01]  /*7490*/  LEA R84, P6, R85, R204, 0x2 ;  /* 0x000000cc55547211 */ /* 0x000fe200078c10ff */
[----:B---3--:R-:W-:Y:S01]  /*74a0*/  ULEA UR4, UR5, UR4, 0x18 ;  /* 0x0000000405047291 */ /* 0x008fe2000f8ec03f */
[-C--:B------:R-:W-:Y:S01]  /*74b0*/  LEA.HI.X.SX32 R199, R199, R0.reuse, 0x2, P2 ;  /* 0x00000000c7c77211 */ /* 0x080fe200010f16ff */
[----:B------:R-:W-:Y:S01]  /*74c0*/  ULDC.64 UR8, c[0x0][0x208] ;  /* 0x0000820000087ab9 */ /* 0x000fe20000000a00 */
[-C--:B------:R-:W-:Y:S01]  /*74d0*/  LEA.HI.X.SX32 R137, R137, R0.reuse, 0x2, P5 ;  /* 0x0000000089897211 */ /* 0x080fe200028f16ff */
[----:B------:R-:W-:Y:S01]  /*74e0*/  ULDC UR5, c[0x0][0x230] ;  /* 0x00008c0000057ab9 */ /* 0x000fe20000000800 */
[----:B------:R-:W-:-:S02]  /*74f0*/  LEA.HI.X.SX32 R171, R171, R0, 0x2, P4 ;  /* 0x00000000abab7211 */ /* 0x000fc400020f16ff */
[-C--:B------:R-:W-:Y:S02]  /*7500*/  LEA R210, P2, R197, R204.reuse, 0x2 ;  /* 0x000000ccc5d27211 */ /* 0x080fe400078410ff */
[-C--:B------:R-:W-:Y:S01]  /*7510*/  LEA R90, P5, R91, R204.reuse, 0x2 ;  /* 0x000000cc5b5a7211 */ /* 0x080fe200078a10ff */
[----:B-1----:R-:W1:Y:S01]  /*7520*/  S2R R251, SR_TID.X ;  /* 0x0000000000fb7919 */ /* 0x002e620000002100 */
[----:B------:R-:W-:Y:S02]  /*7530*/  LEA R110, P4, R111, R204, 0x2 ;  /* 0x000000cc6f6e7211 */ /* 0x000fe400078810ff */
[----:B------:R-:W-:Y:S02]  /*7540*/  LEA.HI.X.SX32 R195, R195, R0, 0x2, P3 ;  /* 0x00000000c3c37211 */ /* 0x000fe400018f16ff */
[----:B------:R-:W-:Y:S02]  /*7550*/  LEA R150, P3, R151, R204, 0x2 ;  /* 0x000000cc97967211 */ /* 0x000fe400078610ff */
[----:B------:R-:W-:-:S02]  /*7560*/  LEA.HI.X.SX32 R53, R53, R0, 0x2, P0 ;  /* 0x0000000035357211 */ /* 0x000fc400000f16ff */
[----:B------:R-:W-:Y:S02]  /*7570*/  LEA.HI.X.SX32 R85, R85, R0, 0x2, P6 ;  /* 0x0000000055557211 */ /* 0x000fe400030f16ff */
[-C--:B------:R-:W-:Y:S02]  /*7580*/  LEA R222, P0, R193, R204.reuse, 0x2 ;  /* 0x000000ccc1de7211 */ /* 0x080fe400078010ff */
[----:B------:R-:W-:Y:S02]  /*7590*/  LEA R34, P6, R35, R204, 0x2 ;  /* 0x000000cc23227211 */ /* 0x000fe400078c10ff */
[-C--:B------:R-:W-:Y:S02]  /*75a0*/  LEA.HI.X.SX32 R211, R197, R0.reuse, 0x2, P2 ;  /* 0x00000000c5d37211 */ /* 0x080fe400010f16ff */
[-C--:B------:R-:W-:Y:S02]  /*75b0*/  LEA.HI.X.SX32 R91, R91, R0.reuse, 0x2, P5 ;  /* 0x000000005b5b7211 */ /* 0x080fe400028f16ff */
[----:B------:R-:W-:-:S02]  /*75c0*/  LEA.HI.X.SX32 R111, R111, R0, 0x2, P4 ;  /* 0x000000006f6f7211 */ /* 0x000fc400020f16ff */
[-C--:B------:R-:W-:Y:S02]  /*75d0*/  LEA R176, P2, R177, R204.reuse, 0x2 ;  /* 0x000000ccb1b07211 */ /* 0x080fe400078410ff */
[-C--:B------:R-:W-:Y:S02]  /*75e0*/  LEA R54, P5, R55, R204.reuse, 0x2 ;  /* 0x000000cc37367211 */ /* 0x080fe400078a10ff */
        /* <DEDUP_REMOVED lines=23> */
[----:B------:R-:W-:Y:S02]  /*7760*/  LEA R60, P4, R61, R204, 0x2 ;  /* 0x000000cc3d3c7211 */ /* 0x000fe400078810ff */
[----:B------:R-:W-:Y:S02]  /*7770*/  LEA.HI.X.SX32 R93, R93, R0, 0x2, P3 ;  /* 0x000000005d5d7211 */ /* 0x000fe400018f16ff */
[----:B------:R-:W-:Y:S02]  /*7780*/  LEA R64, P3, R65, R204, 0x2 ;  /* 0x000000cc41407211 */ /* 0x000fe400078610ff */
[-C--:B------:R-:W-:Y:S02]  /*7790*/  LEA.HI.X.SX32 R181, R181, R0.reuse, 0x2, P0 ;  /* 0x00000000b5b57211 */ /* 0x080fe400000f16ff */
[----:B------:R-:W-:-:S02]  /*77a0*/  LEA.HI.X.SX32 R75, R75, R0, 0x2, P6 ;  /* 0x000000004b4b7211 */ /* 0x000fc400030f16ff */
[-C--:B------:R-:W-:Y:S02]  /*77b0*/  LEA R152, P0, R153, R204.reuse, 0x2 ;  /* 0x000000cc99987211 */ /* 0x080fe400078010ff */
[----:B------:R-:W-:Y:S02]  /*77c0*/  LEA R208, P6, R183, R204, 0x2 ;  /* 0x000000ccb7d07211 */ /* 0x000fe400078c10ff */
[-C--:B------:R-:W-:Y:S02]  /*77d0*/  LEA.HI.X.SX32 R99, R99, R0.reuse, 0x2, P2 ;  /* 0x0000000063637211 */ /* 0x080fe400010f16ff */
[----:B------:R-:W-:Y:S02]  /*77e0*/  LEA.HI.X.SX32 R61, R61, R0, 0x2, P4 ;  /* 0x000000003d3d7211 */ /* 0x000fe400020f16ff */
[-C--:B------:R-:W-:Y:S02]  /*77f0*/  LEA R58, P2, R59, R204.reuse, 0x2 ;  /* 0x000000cc3b3a7211 */ /* 0x080fe400078410ff */
[----:B------:R-:W-:-:S02]  /*7800*/  LEA R228, P4, R179, R204, 0x2 ;  /* 0x000000ccb3e47211 */ /* 0x000fc400078810ff */
[----:B------:R-:W-:Y:S02]  /*7810*/  LEA.HI.X.SX32 R65, R65, R0, 0x2, P3 ;  /* 0x0000000041417211 */ /* 0x000fe400018f16ff */
[----:B------:R-:W-:Y:S02]  /*7820*/  LEA R42, P3, R43, R204, 0x2 ;  /* 0x000000cc2b2a7211 */ /* 0x000fe400078610ff */
[----:B------:R-:W-:Y:S02]  /*7830*/  LEA.HI.X.SX32 R153, R153, R0, 0x2, P0 ;  /* 0x0000000099997211 */ /* 0x000fe400000f16ff */
[----:B------:R-:W-:Y:S02]  /*7840*/  LEA R126, P0, R127, R204, 0x2 ;  /* 0x000000cc7f7e7211 */ /* 0x000fe400078010ff */
[-C--:B------:R-:W-:Y:S02]  /*7850*/  LEA.HI.X.SX32 R59, R59, R0.reuse, 0x2, P2 ;  /* 0x000000003b3b7211 */ /* 0x080fe400010f16ff */
[----:B------:R-:W-:-:S02]  /*7860*/  LEA.HI.X.SX32 R229, R179, R0, 0x2, P4 ;  /* 0x00000000b3e57211 */ /* 0x000fc400020f16ff */
[-C--:B------:R-:W-:Y:S02]  /*7870*/  LEA R40, P2, R41, R204.reuse, 0x2 ;  /* 0x000000cc29287211 */ /* 0x080fe400078410ff */
[----:B------:R-:W-:Y:S02]  /*7880*/  LEA R216, P4, R173, R204, 0x2 ;  /* 0x000000ccadd87211 */ /* 0x000fe400078810ff */
[----:B------:R-:W-:Y:S02]  /*7890*/  LEA.HI.X.SX32 R43, R43, R0, 0x2, P3 ;  /* 0x000000002b2b7211 */ /* 0x000fe400018f16ff */
[----:B------:R-:W-:Y:S02]  /*78a0*/  LEA R230, P3, R169, R204, 0x2 ;  /* 0x000000cca9e67211 */ /* 0x000fe400078610ff */
[----:B------:R-:W-:Y:S02]  /*78b0*/  LEA.HI.X.SX32 R127, R127, R0, 0x2, P0 ;  /* 0x000000007f7f7211 */ /* 0x000fe400000f16ff */
[----:B------:R-:W-:-:S02]  /*78c0*/  LEA R122, P0, R123, R204, 0x2 ;  /* 0x000000cc7b7a7211 */ /* 0x000fc400078010ff */
[-C--:B------:R-:W-:Y:S02]  /*78d0*/  LEA.HI.X.SX32 R41, R41, R0.reuse, 0x2, P2 ;  /* 0x0000000029297211 */ /* 0x080fe400010f16ff */
[----:B------:R-:W-:Y:S02]  /*78e0*/  LEA.HI.X.SX32 R217, R173, R0, 0x2, P4 ;  /* 0x00000000add97211 */ /* 0x000fe400020f16ff */
[-C--:B------:R-:W-:Y:S02]  /*78f0*/  LEA R232, P2, R157, R204.reuse, 0x2 ;  /* 0x000000cc9de87211 */ /* 0x080fe400078410ff */
[----:B------:R-:W-:Y:S02]  /*7900*/  LEA R188, P4, R163, R204, 0x2 ;  /* 0x000000cca3bc7211 */ /* 0x000fe400078810ff */
[----:B------:R-:W-:Y:S02]  /*7910*/  LEA.HI.X.SX32 R231, R169, R0, 0x2, P3 ;  /* 0x00000000a9e77211 */ /* 0x000fe400018f16ff */
[----:B------:R-:W-:-:S02]  /*7920*/  LEA R20, P3, R21, R204, 0x2 ;  /* 0x000000cc15147211 */ /* 0x000fc400078610ff */
[----:B------:R-:W-:Y:S02]  /*7930*/  LEA.HI.X.SX32 R123, R123, R0, 0x2, P0 ;  /* 0x000000007b7b7211 */ /* 0x000fe400000f16ff */
        /* <DEDUP_REMOVED lines=9> */
[----:B------:R-:W-:Y:S02]  /*79d0*/  LEA.HI.X.SX32 R13, R13, R0, 0x2, P2 ;  /* 0x000000000d0d7211 */ /* 0x000fe400010f16ff */
        /* <DEDUP_REMOVED lines=9> */
[----:B-1----:R-:W-:Y:S02]  /*7a70*/  LOP3.LUT R251, R251, 0x3f, RZ, 0xc0, !PT ;  /* 0x0000003ffbfb7812 */ /* 0x002fe400078ec0ff */
[----:B------:R-:W-:Y:S02]  /*7a80*/  LEA.HI.X.SX32 R31, R31, R0, 0x2, P0 ;  /* 0x000000001f1f7211 */ /* 0x000fe400000f16ff */
[----:B------:R-:W-:-:S04]  /*7a90*/  LEA R196, P0, R18, R204, 0x2 ;  /* 0x000000cc12c47211 */ /* 0x000fc800078010ff */
[----:B------:R-:W-:Y:S02]  /*7aa0*/  LEA.HI.X.SX32 R197, R18, R0, 0x2, P0 ;  /* 0x0000000012c57211 */ /* 0x000fe400000f16ff */
[----:B------:R-:W-:-:S04]  /*7ab0*/  LEA R192, P0, R71, R204, 0x2 ;  /* 0x000000cc47c07211 */ /* 0x000fc800078010ff */
[----:B------:R-:W-:Y:S02]  /*7ac0*/  LEA.HI.X.SX32 R193, R71, R0, 0x2, P0 ;  /* 0x0000000047c17211 */ /* 0x000fe400000f16ff */
[----:B------:R-:W-:Y:S02]  /*7ad0*/  LEA R144, P0, R50, R204, 0x2 ;  /* 0x000000cc32907211 */ /* 0x000fe400078010ff */
[----:B--2---:R-:W-:Y:S01]  /*7ae0*/  LEA.HI.X.SX32 R9, R209, R0, 0x2, P1 ;  /* 0x00000000d1097211 */ /* 0x004fe200008f16ff */
[----:B------:R-:W-:Y:S01]  /*7af0*/  IMAD.MOV.U32 R8, RZ, RZ, R226 ;  /* 0x000000ffff087224 */ /* 0x000fe200078e00e2 */
[-C--:B------:R-:W-:Y:S02]  /*7b00*/  LEA R220, P1, R201, R204.reuse, 0x2 ;  /* 0x000000ccc9dc7211 */ /* 0x080fe400078210ff */
[----:B------:R-:W-:Y:S01]  /*7b10*/  LEA R226, P5, R185, R204, 0x2 ;  /* 0x000000ccb9e27211 */ /* 0x000fe200078a10ff */
[----:B------:R-:W-:Y:S01]  /*7b20*/  STL [R1+0x4], R9 ;  /* 0x0000040901007387 */ /* 0x000fe20000100800 */
[----:B------:R-:W-:-:S02]  /*7b30*/  LEA.HI.X.SX32 R221, R201, R0, 0x2, P1 ;  /* 0x00000000c9dd7211 */ /* 0x000fc400008f16ff */
[----:B------:R-:W-:Y:S01]  /*7b40*/  LEA R24, P1, R25, R204, 0x2 ;  /* 0x000000cc19187211 */ /* 0x000fe200078210ff */
[----:B------:R-:W-:Y:S01]  /*7b50*/  STL.64 [R1+0xc98], R8 ;  /* 0x000c980801007387 */ /* 0x000fe20000100a00 */
[-C--:B------:R-:W-:Y:S02]  /*7b60*/  LEA.HI.X.SX32 R227, R185, R0.reuse, 0x2, P5 ;  /* 0x00000000b9e37211 */ /* 0x080fe400028f16ff */
[----:B------:R-:W-:Y:S01]  /*7b70*/  LEA.HI.X.SX32 R25, R25, R0, 0x2, P1 ;  /* 0x0000000019197211 */ /* 0x000fe200008f16ff */
[----:B------:R-:W-:Y:S01]  /*7b80*/  STL.64 [R1+0xca0], R248 ;  /* 0x000ca0f801007387 */ /* 0x000fe20000100a00 */
[-C--:B------:R-:W-:Y:S02]  /*7b90*/  LEA R186, P1, R187, R204.reuse, 0x2 ;  /* 0x000000ccbbba7211 */ /* 0x080fe400078210ff */
[----:B------:R-:W-:Y:S01]  /*7ba0*/  LEA R44, P5, R45, R204, 0x2 ;  /* 0x000000cc2d2c7211 */ /* 0x000fe200078a10ff */
[----:B------:R1:W-:Y:S01]  /*7bb0*/  STL.64 [R1+0xca8], R136 ;  /* 0x000ca88801007387 */ /* 0x0003e20000100a00 */
[----:B------:R-:W-:-:S02]  /*7bc0*/  LEA.HI.X.SX32 R187, R187, R0, 0x2, P1 ;  /* 0x00000000bbbb7211 */ /* 0x000fc400008f16ff */
[----:B------:R-:W-:Y:S01]  /*7bd0*/  LEA R158, P1, R159, R204, 0x2 ;  /* 0x000000cc9f9e7211 */ /* 0x000fe200078210ff */
[----:B------:R2:W-:Y:S01]  /*7be0*/  STL.64 [R1+0xcb0], R170 ;  /* 0x000cb0aa01007387 */ /* 0x0005e20000100a00 */
[-C--:B------:R-:W-:Y:S02]  /*7bf0*/  LEA.HI.X.SX32 R209, R183, R0.reuse, 0x2, P6 ;  /* 0x00000000b7d17211 */ /* 0x080fe400030f16ff */
[----:B------:R-:W-:Y:S01]  /*7c00*/  LEA.HI.X.SX32 R159, R159, R0, 0x2, P1 ;  /* 0x000000009f9f7211 */ /* 0x000fe200008f16ff */
[----:B------:R-:W-:Y:S01]  /*7c10*/  STL.64 [R1+0xcb8], R194 ;  /* 0x000cb8c201007387 */ /* 0x000fe20000100a00 */
[-C--:B------:R-:W-:Y:S02]  /*7c20*/  LEA R114, P1, R115, R204.reuse, 0x2 ;  /* 0x000000cc73727211 */ /* 0x080fe400078210ff */
[----:B------:R-:W-:Y:S01]  /*7c30*/  LEA R164, P6, R165, R204, 0x2 ;  /* 0x000000cca5a47211 */ /* 0x000fe200078c10ff */
[----:B-1----:R-:W-:Y:S01]  /*7c40*/  IMAD.SHL.U32 R136, R251, 0x4, RZ ;  /* 0x00000004fb887824 */ /* 0x002fe200078e00ff */
[----:B------:R-:W-:Y:S01]  /*7c50*/  LEA.HI.X.SX32 R115, R115, R0, 0x2, P1 ;  /* 0x0000000073737211 */ /* 0x000fe200008f16ff */
[----:B------:R1:W-:Y:S01]  /*7c60*/  STL.64 [R1+0xcc0], R198 ;  /* 0x000cc0c601007387 */ /* 0x0003e20000100a00 */
        /* <DEDUP_REMOVED lines=19> */
[-C--:B------:R-:W-:Y:S02]  /*7da0*/  LEA.HI.X.SX32 R155, R155, R0.reuse, 0x2, P5 ;  /* 0x000000009b9b7211 */ /* 0x080fe400028f16ff */
[----:B------:R-:W-:Y:S02]  /*7db0*/  LEA.HI.X.SX32 R201, R145, R0, 0x2, P4 ;  /* 0x0000000091c97211 */ /* 0x000fe400020f16ff */
[-C--:B------:R-:W-:Y:S02]  /*7dc0*/  LEA R130, P5, R131, R204.reuse, 0x2 ;  /* 0x000000cc83827211 */ /* 0x080fe400078a10ff */
[----:B------:R-:W-:Y:S02]  /*7dd0*/  LEA R124, P4, R125, R204, 0x2 ;  /* 0x000000cc7d7c7211 */ /* 0x000fe400078810ff */
[-C--:B------:R-:W-:Y:S02]  /*7de0*/  LEA.HI.X.SX32 R235, R141, R0.reuse, 0x2, P1 ;  /* 0x000000008deb7211 */ /* 0x080fe400008f16ff */
[----:B------:R-:W-:-:S02]  /*7df0*/  LEA.HI.X.SX32 R73, R73, R0, 0x2, P6 ;  /* 0x0000000049497211 */ /* 0x000fc400030f16ff */
[-C--:B------:R-:W-:Y:S02]  /*7e00*/  LEA R22, P1, R23, R204.reuse, 0x2 ;  /* 0x000000cc17167211 */ /* 0x080fe400078210ff */
[----:B------:R-:W-:Y:S02]  /*7e10*/  LEA R38, P6, R39, R204, 0x2 ;  /* 0x000000cc27267211 */ /* 0x000fe400078c10ff */
[-C--:B------:R-:W-:Y:S02]  /*7e20*/  LEA.HI.X.SX32 R183, R135, R0.reuse, 0x2, P2 ;  /* 0x0000000087b77211 */ /* 0x080fe400010f16ff */
[-C--:B------:R-:W-:Y:S02]  /*7e30*/  LEA.HI.X.SX32 R131, R131, R0.reuse, 0x2, P5 ;  /* 0x0000000083837211 */ /* 0x080fe400028f16ff */
[----:B------:R-:W-:Y:S02]  /*7e40*/  LEA.HI.X.SX32 R125, R125, R0, 0x2, P4 ;  /* 0x000000007d7d7211 */ /* 0x000fe400020f16ff */
[----:B------:R-:W-:-:S02]  /*7e50*/  LEA R156, P2, R109, R204, 0x2 ;  /* 0x000000cc6d9c7211 */ /* 0x000fc400078410ff */
[-C--:B------:R-:W-:Y:S02]  /*7e60*/  LEA R66, P5, R67, R204.reuse, 0x2 ;  /* 0x000000cc43427211 */ /* 0x080fe400078a10ff */
[----:B------:R-:W-:Y:S02]  /*7e70*/  LEA R94, P4, R95, R204, 0x2 ;  /* 0x000000cc5f5e7211 */ /* 0x000fe400078810ff */
[-C--:B------:R-:W-:Y:S02]  /*7e80*/  LEA.HI.X.SX32 R23, R23, R0.reuse, 0x2, P1 ;  /* 0x0000000017177211 */ /* 0x080fe400008f16ff */
[----:B------:R-:W-:Y:S02]  /*7e90*/  LEA.HI.X.SX32 R39, R39, R0, 0x2, P6 ;  /* 0x0000000027277211 */ /* 0x000fe400030f16ff */
[-C--:B------:R-:W-:Y:S02]  /*7ea0*/  LEA R218, P1, R107, R204.reuse, 0x2 ;  /* 0x000000cc6bda7211 */ /* 0x080fe400078210ff */
[----:B------:R-:W-:-:S02]  /*7eb0*/  LEA R238, P6, R103, R204, 0x2 ;  /* 0x000000cc67ee7211 */ /* 0x000fc400078c10ff */
[-C--:B------:R-:W-:Y:S02]  /*7ec0*/  LEA.HI.X.SX32 R157, R109, R0.reuse, 0x2, P2 ;  /* 0x000000006d9d7211 */ /* 0x080fe400010f16ff */
[-C--:B------:R-:W-:Y:S02]  /*7ed0*/  LEA.HI.X.SX32 R67, R67, R0.reuse, 0x2, P5 ;  /* 0x0000000043437211 */ /* 0x080fe400028f16ff */
[----:B------:R-:W-:Y:S02]  /*7ee0*/  LEA.HI.X.SX32 R95, R95, R0, 0x2, P4 ;  /* 0x000000005f5f7211 */ /* 0x000fe400020f16ff */
[-C--:B------:R-:W-:Y:S02]  /*7ef0*/  LEA R140, P2, R82, R204.reuse, 0x2 ;  /* 0x000000cc528c7211 */ /* 0x080fe400078410ff */
        /* <DEDUP_REMOVED lines=42> */
[----:B------:R-:W-:Y:S02]  /*81a0*/  LEA R142, P6, R29, R204, 0x2 ;  /* 0x000000cc1d8e7211 */ /* 0x000fe400078c10ff */
[----:B------:R-:W-:-:S02]  /*81b0*/  LEA.HI.X.SX32 R57, R2, R0, 0x2, P2 ;  /* 0x0000000002397211 */ /* 0x000fc400010f16ff */
[-C--:B------:R-:W-:Y:S02]  /*81c0*/  LEA.HI.X.SX32 R145, R50, R0.reuse, 0x2, P0 ;  /* 0x0000000032917211 */ /* 0x080fe400000f16ff */
[-C--:B------:R-:W-:Y:S02]  /*81d0*/  LEA.HI.X.SX32 R203, R26, R0.reuse, 0x2, P5 ;  /* 0x000000001acb7211 */ /* 0x080fe400028f16ff */
[----:B------:R-:W-:Y:S02]  /*81e0*/  LEA.HI.X.SX32 R17, R17, R0, 0x2, P4 ;  /* 0x0000000011117211 */ /* 0x000fe400020f16ff */
[-C--:B------:R-:W-:Y:S02]  /*81f0*/  LEA R28, P2, R245, R204.reuse, 0x2 ;  /* 0x000000ccf51c7211 */ /* 0x080fe400078410ff */
[-C--:B------:R-:W-:Y:S02]  /*8200*/  LEA R80, P1, R3, R204.reuse, 0x2 ;  /* 0x000000cc03507211 */ /* 0x080fe400078210ff */
[----:B------:R-:W-:-:S02]  /*8210*/  LEA R106, P0, R27, R204, 0x2 ;  /* 0x000000cc1b6a7211 */ /* 0x000fc400078010ff */
[-C--:B------:R-:W-:Y:S02]  /*8220*/  LEA R172, P5, R51, R204.reuse, 0x2 ;  /* 0x000000cc33ac7211 */ /* 0x080fe400078a10ff */
[----:B------:R-:W-:Y:S02]  /*8230*/  LEA R116, P4, R105, R204, 0x2 ;  /* 0x000000cc69747211 */ /* 0x000fe400078810ff */
[----:B------:R-:W-:Y:S02]  /*8240*/  LEA.HI.X.SX32 R11, R11, R0, 0x2, P3 ;  /* 0x000000000b0b7211 */ /* 0x000fe400018f16ff */
[----:B------:R-:W-:Y:S02]  /*8250*/  LEA R26, P3, R133, R204, 0x2 ;  /* 0x000000cc851a7211 */ /* 0x000fe400078610ff */
[-C--:B------:R-:W-:Y:S02]  /*8260*/  LEA.HI.X.SX32 R143, R29, R0.reuse, 0x2, P6 ;  /* 0x000000001d8f7211 */ /* 0x080fe400030f16ff */
[----:B------:R-:W-:-:S02]  /*8270*/  LEA.HI.X.SX32 R29, R245, R0, 0x2, P2 ;  /* 0x00000000f51d7211 */ /* 0x000fc400010f16ff */
[-C--:B------:R-:W-:Y:S01]  /*8280*/  LEA.HI.X.SX32 R81, R3, R0.reuse, 0x2, P1 ;  /* 0x0000000003517211 */ /* 0x080fe200008f16ff */
[----:B------:R-:W3:Y:S01]  /*8290*/  LDC R245, c[0x0][0x230] ;  /* 0x00008c00fff57b82 */ /* 0x000ee20000000800 */
[-C--:B------:R-:W-:Y:S01]  /*82a0*/  LEA.HI.X.SX32 R107, R27, R0.reuse, 0x2, P0 ;  /* 0x000000001b6b7211 */ /* 0x080fe200000f16ff */
[----:B------:R-:W-:Y:S01]  /*82b0*/  VIADD R3, R242, 0xfffffff6 ;  /* 0xfffffff6f2037836 */ /* 0x000fe20000000000 */
[-C--:B------:R-:W-:Y:S02]  /*82c0*/  LEA.HI.X.SX32 R173, R51, R0.reuse, 0x2, P5 ;  /* 0x0000000033ad7211 */ /* 0x080fe400028f16ff */
[----:B------:R-:W-:Y:S02]  /*82d0*/  LEA.HI.X.SX32 R117, R105, R0, 0x2, P4 ;  /* 0x0000000069757211 */ /* 0x000fe400020f16ff */
[-C--:B------:R-:W-:Y:S02]  /*82e0*/  LEA R50, P1, R244, R204.reuse, 0x2 ;  /* 0x000000ccf4327211 */ /* 0x080fe400078210ff */
[----:B------:R-:W-:-:S02]  /*82f0*/  LEA R104, P0, R241, R204, 0x2 ;  /* 0x000000ccf1687211 */ /* 0x000fc400078010ff */
[-C--:B------:R-:W-:Y:S02]  /*8300*/  LEA R132, P6, R240, R204.reuse, 0x2 ;  /* 0x000000ccf0847211 */ /* 0x080fe400078c10ff */
[-C--:B------:R-:W-:Y:S02]  /*8310*/  LEA R148, P5, R149, R204.reuse, 0x2 ;  /* 0x000000cc95947211 */ /* 0x080fe400078a10ff */
[----:B------:R-:W-:Y:S02]  /*8320*/  LEA R214, P4, R215, R204, 0x2 ;  /* 0x000000ccd7d67211 */ /* 0x000fe400078810ff */
[----:B------:R-:W-:Y:S02]  /*8330*/  LEA.HI.X.SX32 R27, R133, R0, 0x2, P3 ;  /* 0x00000000851b7211 */ /* 0x000fe400018f16ff */
[----:B------:R-:W-:Y:S02]  /*8340*/  LEA R204, P3, R205, R204, 0x2 ;  /* 0x000000cccdcc7211 */ /* 0x000fe400078610ff */
[----:B------:R-:W-:-:S02]  /*8350*/  LEA.HI.X.SX32 R51, R244, R0, 0x2, P1 ;  /* 0x00000000f4337211 */ /* 0x000fc400008f16ff */
[-C--:B------:R-:W-:Y:S01]  /*8360*/  LEA.HI.X.SX32 R105, R241, R0.reuse, 0x2, P0 ;  /* 0x00000000f1697211 */ /* 0x080fe200000f16ff */
[----:B------:R-:W4:Y:S01]  /*8370*/  LDC R244, c[0x0][0x230] ;  /* 0x00008c00fff47b82 */ /* 0x000f220000000800 */
[-C--:B------:R-:W-:Y:S02]  /*8380*/  LEA.HI.X.SX32 R133, R240, R0.reuse, 0x2, P6 ;  /* 0x00000000f0857211 */ /* 0x080fe400030f16ff */
[-C--:B------:R-:W-:Y:S02]  /*8390*/  LEA.HI.X.SX32 R149, R149, R0.reuse, 0x2, P5 ;  /* 0x0000000095957211 */ /* 0x080fe400028f16ff */
[-C--:B------:R-:W-:Y:S02]  /*83a0*/  LEA.HI.X.SX32 R215, R215, R0.reuse, 0x2, P4 ;  /* 0x00000000d7d77211 */ /* 0x080fe400020f16ff */
[----:B------:R-:W-:Y:S01]  /*83b0*/  LEA.HI.X.SX32 R205, R205, R0, 0x2, P3 ;  /* 0x00000000cdcd7211 */ /* 0x000fe200018f16ff */
[----:B------:R-:W-:Y:S01]  /*83c0*/  VIADD R0, R242, 0xfffffff3 ;  /* 0xfffffff3f2007836 */ /* 0x000fe20000000000 */
[----:B------:R-:W-:-:S02]  /*83d0*/  ISETP.GE.U32.AND P5, PT, R252, 0x7fffffc0, PT ;  /* 0x7fffffc0fc00780c */ /* 0x000fc40003fa6070 */
[----:B------:R-:W-:Y:S01]  /*83e0*/  LEA R120, P3, R121, UR6, 0x2 ;  /* 0x0000000679787c11 */ /* 0x000fe2000f8610ff */
[----:B------:R-:W5:Y:S01]  /*83f0*/  LDC R252, c[0x0][0x230] ;  /* 0x00008c00fffc7b82 */ /* 0x000f620000000800 */
[----:B------:R-:W-:Y:S02]  /*8400*/  IADD3 R2, R242, -0x2, RZ ;  /* 0xfffffffef2027810 */ /* 0x000fe40007ffe0ff */
[----:B------:R-:W-:Y:S01]  /*8410*/  ISETP.GE.U32.AND P0, PT, R0, 0x7fffffb4, PT ;  /* 0x7fffffb40000780c */ /* 0x000fe20003f06070 */
[----:B------:R-:W-:Y:S01]  /*8420*/  VIADD R0, R242, 0xfffffffa ;  /* 0xfffffffaf2007836 */ /* 0x000fe20000000000 */
[----:B------:R-:W-:Y:S02]  /*8430*/  ISETP.GE.U32.AND P2, PT, R247, 0x7fffffbc, PT ;  /* 0x7fffffbcf700780c */ /* 0x000fe40003f46070 */
[----:B------:R-:W-:Y:S01]  /*8440*/  LEA R240, P6, R243, UR6, 0x2 ;  /* 0x00000006f3f07c11 */ /* 0x000fe2000f8c10ff */
[----:B------:R-:W5:Y:S01]  /*8450*/  LDC R247, c[0x0][0x230] ;  /* 0x00008c00fff77b82 */ /* 0x000f620000000800 */
[----:B------:R-:W-:-:S02]  /*8460*/  LEA.HI.X.SX32 R121, R121, UR7, 0x2, P3 ;  /* 0x0000000779797c11 */ /* 0x000fc400098f16ff */
[----:B------:R-:W-:Y:S01]  /*8470*/  ISETP.GE.U32.AND P4, PT, R2, 0x7fffffbf, PT ;  /* 0x7fffffbf0200780c */ /* 0x000fe20003f86070 */
[C---:B------:R-:W-:Y:S01]  /*8480*/  IMAD.SHL.U32 R2, R4.reuse, 0x4, RZ ;  /* 0x0000000404027824 */ /* 0x040fe200078e00ff */
[----:B------:R-:W-:Y:S01]  /*8490*/  LEA.HI.X.SX32 R241, R243, UR7, 0x2, P6 ;  /* 0x00000007f3f17c11 */ /* 0x000fe2000b0f16ff */
[----:B------:R-:W-:Y:S01]  /*84a0*/  IMAD.SHL.U32 R243, R4, 0x10, RZ ;  /* 0x0000001004f37824 */ /* 0x000fe200078e00ff */
[----:B------:R-:W-:Y:S01]  /*84b0*/  ISETP.GE.U32.AND P1, PT, R246, 0x7fffffb8, PT ;  /* 0x7fffffb8f600780c */ /* 0x000fe20003f26070 */
[----:B--2---:R-:W-:Y:S01]  /*84c0*/  IMAD.WIDE R170, R2, 0x4, R120 ;  /* 0x0000000402aa7825 */ /* 0x004fe200078e0278 */
[----:B------:R-:W-:Y:S01]  /*84d0*/  ISETP.GE.U32.AND P3, PT, R0, 0x7fffffbb, PT ;  /* 0x7fffffbb0000780c */ /* 0x000fe20003f66070 */
[----:B------:R-:W2:Y:S01]  /*84e0*/  LDC R246, c[0x0][0x230] ;  /* 0x00008c00fff67b82 */ /* 0x000ea20000000800 */
[----:B------:R-:W-:Y:S01]  /*84f0*/  IADD3 R0, R136, UR4, RZ ;  /* 0x0000000488007c10 */ /* 0x000fe2000fffe0ff */
[----:B------:R-:W-:Y:S01]  /*8500*/  IMAD.WIDE R8, R2, 0x4, R240 ;  /* 0x0000000402087825 */ /* 0x000fe200078e02f0 */
[----:B---3--:R-:W-:Y:S01]  /*8510*/  IADD3 R2, R245, -0x11, RZ ;  /* 0xffffffeff5027810 */ /* 0x008fe20007ffe0ff */
[----:B------:R3:W-:Y:S01]  /*8520*/  STL.64 [R1+0x290], R170 ;  /* 0x000290aa01007387 */ /* 0x0007e20000100a00 */
[----:B----4-:R-:W-:-:S03]  /*8530*/  IADD3 R244, R244, -0x15, RZ ;  /* 0xffffffebf4f47810 */ /* 0x010fc60007ffe0ff */
[----:B------:R-:W-:Y:S01]  /*8540*/  @!PT LDS RZ, [RZ] ;  /* 0x00000000fffff984 */ /* 0x000fe20000000800 */
[----:B------:R-:W-:Y:S01]  /*8550*/  @!PT LDS RZ, [RZ] ;  /* 0x00000000fffff984 */ /* 0x000fe20000000800 */
[----:B------:R-:W-:Y:S01]  /*8560*/  @!PT LDS RZ, [RZ] ;  /* 0x00000000fffff984 */ /* 0x000fe20000000800 */
[----:B------:R-:W-:Y:S01]  /*8570*/  LDGSTS.E [R0], desc[UR8][R120.64], !P5 ;  /* 0x0000000078007fae */ /* 0x000fe2000e921848 */
[----:B------:R-:W4:Y:S03]  /*8580*/  LDC R245, c[0x0][0x230] ;  /* 0x00008c00fff57b82 */ /* 0x000f260000000800 */
[----:B------:R-:W-:Y:S01]  /*8590*/  LDGSTS.E [R0+0x100], desc[UR8][R240.64], !P5 ;  /* 0x00100000f0007fae */ /* 0x000fe2000e921848 */
[----:B------:R-:W-:Y:S01]  /*85a0*/  ISETP.GE.U32.AND P5, PT, R3, 0x7fffffb7, PT ;  /* 0x7fffffb70300780c */ /* 0x000fe20003fa6070 */
[----:B------:R-:W-:Y:S02]  /*85b0*/  IMAD R3, R4, 0xc, RZ ;  /* 0x0000000c04037824 */ /* 0x000fe400078e02ff */
[----:B------:R3:W-:Y:S04]  /*85c0*/  LDGSTS.E [R0+0x800], desc[UR8][R170.64], !P2 ;  /* 0x00800000aa007fae */ /* 0x0007e8000d121848 */
[----:B------:R5:W-:Y:S01]  /*85d0*/  LDGSTS.E [R0+0x900], desc[UR8][R8.64], !P2 ;  /* 0x0090000008007fae */ /* 0x000be2000d121848 */
[----:B------:R-:W-:Y:S01]  /*85e0*/  ISETP.GE.U32.AND P2, PT, R2, 0x7fffffb0, PT ;  /* 0x7fffffb00200780c */ /* 0x000fe20003f46070 */
[----:B------:R-:W-:-:S02]  /*85f0*/  IMAD.SHL.U32 R2, R4, 0x8, RZ ;  /* 0x0000000804027824 */ /* 0x000fc400078e00ff */
[----:B------:R5:W-:Y:S02]  /*8600*/  STL.64 [R1+0x288], R8 ;  /* 0x0002880801007387 */ /* 0x000be40000100a00 */
[----:B-1----:R-:W-:-:S04]  /*8610*/  IMAD.WIDE R198, R2, 0x4, R120 ;  /* 0x0000000402c67825 */ /* 0x002fc800078e0278 */
[----:B------:R-:W-:Y:S01]  /*8620*/  IMAD.WIDE R194, R2, 0x4, R240 ;  /* 0x0000000402c27825 */ /* 0x000fe200078e02f0 */
[----:B------:R-:W-:Y:S03]  /*8630*/  STL.64 [R1+0x270], R198 ;  /* 0x000270c601007387 */ /* 0x000fe60000100a00 */
[C---:B---3--:R-:W-:Y:S01]  /*8640*/  IMAD.WIDE R170, R3.reuse, 0x4, R120 ;  /* 0x0000000403aa7825 */ /* 0x048fe200078e0278 */
[----:B------:R-:W-:Y:S03]  /*8650*/  LDGSTS.E [R0+0x1000], desc[UR8][R198.64], !P1 ;  /* 0x01000000c6007fae */ /* 0x000fe6000c921848 */
[----:B-----5:R-:W-:Y:S01]  /*8660*/  IMAD.WIDE R8, R3, 0x4, R240 ;  /* 0x0000000403087825 */ /* 0x020fe200078e02f0 */
[----:B------:R-:W-:Y:S03]  /*8670*/  STL.64 [R1+0x268], R194 ;  /* 0x000268c201007387 */ /* 0x000fe60000100a00 */
[----:B--2---:R-:W-:Y:S01]  /*8680*/  VIADD R2, R246, 0xffffffe7 ;  /* 0xffffffe7f6027836 */ /* 0x004fe20000000000 */
[----:B------:R-:W-:Y:S01]  /*8690*/  LDGSTS.E [R0+0x1100], desc[UR8][R194.64], !P1 ;  /* 0x01100000c2007fae */ /* 0x000fe2000c921848 */
[----:B------:R-:W-:Y:S01]  /*86a0*/  ISETP.GE.U32.AND P1, PT, R244, 0x7fffffac, PT ;  /* 0x7fffffacf400780c */ /* 0x000fe20003f26070 */
[----:B----4-:R-:W-:Y:S01]  /*86b0*/  VIADD R3, R245, 0xffffffe3 ;  /* 0xffffffe3f5037836 */ /* 0x010fe20000000000 */
[----:B------:R-:W1:Y:S01]  /*86c0*/  LDC R244, c[0x0][0x230] ;  /* 0x00008c00fff47b82 */ /* 0x000e620000000800 */
[----:B------:R2:W-:Y:S04]  /*86d0*/  STL.64 [R1+0x250], R170 ;  /* 0x000250aa01007387 */ /* 0x0005e80000100a00 */
[----:B------:R2:W-:Y:S03]  /*86e0*/  LDGSTS.E [R0+0x1800], desc[UR8][R170.64], !P0 ;  /* 0x01800000aa007fae */ /* 0x0005e6000c121848 */
[----:B------:R-:W3:Y:S01]  /*86f0*/  LDC R245, c[0x0][0x230] ;  /* 0x00008c00fff57b82 */ /* 0x000ee20000000800 */
[----:B------:R4:W-:Y:S04]  /*8700*/  STL.64 [R1+0x248], R8 ;  /* 0x0002480801007387 */ /* 0x0009e80000100a00 */
[----:B------:R4:W-:Y:S01]  /*8710*/  LDGSTS.E [R0+0x1900], desc[UR8][R8.64], !P0 ;  /* 0x0190000008007fae */ /* 0x0009e2000c121848 */
[----:B------:R-:W-:Y:S01]  /*8720*/  ISETP.GE.U32.AND P0, PT, R2, 0x7fffffa8, PT ;  /* 0x7fffffa80200780c */ /* 0x000fe20003f06070 */
[----:B------:R-:W-:Y:S01]  /*8730*/  IMAD R2, R4, 0x14, RZ ;  /* 0x0000001404027824 */ /* 0x000fe200078e02ff */
[----:B------:R-:W5:Y:S01]  /*8740*/  LDC R246, c[0x0][0x230] ;  /* 0x00008c00fff67b82 */ /* 0x000f620000000800 */
[----:B--2---:R-:W-:-:S05]  /*8750*/  IMAD.WIDE R170, R243, 0x4, R120 ;  /* 0x00000004f3aa7825 */ /* 0x004fca00078e0278 */
[----:B------:R2:W-:Y:S01]  /*8760*/  STL.64 [R1+0x230], R170 ;  /* 0x000230aa01007387 */ /* 0x0005e20000100a00 */
[----:B----4-:R-:W-:-:S03]  /*8770*/  IMAD.WIDE R8, R243, 0x4, R240 ;  /* 0x00000004f3087825 */ /* 0x010fc600078e02f0 */
[----:B------:R2:W-:Y:S01]  /*8780*/  LDGSTS.E [R0+0x2000], desc[UR8][R170.64], !P2 ;  /* 0x02000000aa007fae */ /* 0x0005e2000d121848 */
[----:B------:R-:W4:Y:S03]  /*8790*/  LDC R243, c[0x0][0x230] ;  /* 0x00008c00fff37b82 */ /* 0x000f260000000800 */
[----:B------:R1:W-:Y:S04]  /*87a0*/  STL.64 [R1+0x228], R8 ;  /* 0x0002280801007387 */ /* 0x0003e80000100a00 */
[----:B------:R1:W-:Y:S01]  /*87b0*/  LDGSTS.E [R0+0x2100], desc[UR8][R8.64], !P2 ;  /* 0x0210000008007fae */ /* 0x0003e2000d121848 */
[----:B------:R-:W-:Y:S02]  /*87c0*/  ISETP.GE.U32.AND P2, PT, R3, 0x7fffffa4, PT ;  /* 0x7fffffa40300780c */ /* 0x000fe40003f46070 */
[----:B------:R-:W-:Y:S01]  /*87d0*/  IADD3 R3, R247, -0x21, RZ ;  /* 0xffffffdff7037810 */ /* 0x000fe20007ffe0ff */
[C---:B--2---:R-:W-:Y:S01]  /*87e0*/  IMAD.WIDE R170, R2.reuse, 0x4, R120 ;  /* 0x0000000402aa7825 */ /* 0x044fe200078e0278 */
[----:B------:R-:W2:Y:S04]  /*87f0*/  LDC R247, c[0x0][0x230] ;  /* 0x00008c00fff77b82 */ /* 0x000ea80000000800 */
[----:B------:R3:W-:Y:S01]  /*8800*/  STL.64 [R1+0x210], R170 ;  /* 0x000210aa01007387 */ /* 0x0007e20000100a00 */
[----:B-1----:R-:W-:-:S03]  /*8810*/  IMAD.WIDE R8, R2, 0x4, R240 ;  /* 0x0000000402087825 */ /* 0x002fc600078e02f0 */
[----:B------:R3:W-:Y:S01]  /*8820*/  LDGSTS.E [R0+0x2800], desc[UR8][R170.64], !P1 ;  /* 0x02800000aa007fae */ /* 0x0007e2000c921848 */
[----:B------:R-:W-:-:S03]  /*8830*/  IMAD R2, R4, 0x18, RZ ;  /* 0x0000001804027824 */ /* 0x000fc600078e02ff */
[----:B------:R1:W-:Y:S04]  /*8840*/  STL.64 [R1+0x208], R8 ;  /* 0x0002080801007387 */ /* 0x0003e80000100a00 */
[----:B------:R1:W-:Y:S01]  /*8850*/  LDGSTS.E [R0+0x2900], desc[UR8][R8.64], !P1 ;  /* 0x0290000008007fae */ /* 0x0003e2000c921848 */
[----:B------:R-:W-:Y:S01]  /*8860*/  ISETP.GE.U32.AND P1, PT, R3, 0x7fffffa0, PT ;  /* 0x7fffffa00300780c */ /* 0x000fe20003f26070 */
[----:B------:R-:W-:Y:S02]  /*8870*/  VIADD R3, R252, 0xffffffdb ;  /* 0xffffffdbfc037836 */ /* 0x000fe40000000000 */
[C---:B---3--:R-:W-:Y:S01]  /*8880*/  IMAD.WIDE R170, R2.reuse, 0x4, R120 ;  /* 0x0000000402aa7825 */ /* 0x048fe200078e0278 */
[----:B------:R-:W3:Y:S04]  /*8890*/  LDC R252, c[0x0][0x230] ;  /* 0x00008c00fffc7b82 */ /* 0x000ee80000000800 */
[----:B------:R5:W-:Y:S01]  /*88a0*/  LDGSTS.E [R0+0x3000], desc[UR8][R170.64], !P0 ;  /* 0x03000000aa007fae */ /* 0x000be2000c121848 */
[----:B-1----:R-:W-:-:S03]  /*88b0*/  IMAD.WIDE R8, R2, 0x4, R240 ;  /* 0x0000000402087825 */ /* 0x002fc600078e02f0 */
[----:B------:R5:W-:Y:S01]  /*88c0*/  STL.64 [R1+0x1f0], R170 ;  /* 0x0001f0aa01007387 */ /* 0x000be20000100a00 */
[----:B------:R-:W-:-:S03]  /*88d0*/  IMAD R2, R4, 0x1c, RZ ;  /* 0x0000001c04027824 */ /* 0x000fc600078e02ff */
[----:B------:R1:W-:Y:S01]  /*88e0*/  LDGSTS.E [R0+0x3100], desc[UR8][R8.64], !P0 ;  /* 0x0310000008007fae */ /* 0x0003e2000c121848 */
[----:B------:R-:W-:Y:S01]  /*88f0*/  ISETP.GE.U32.AND P0, PT, R3, 0x7fffff9c, PT ;  /* 0x7fffff9c0300780c */ /* 0x000fe20003f06070 */
[----:B----4-:R-:W-:Y:S02]  /*8900*/  VIADD R3, R243, 0xffffffd7 ;  /* 0xffffffd7f3037836 */ /* 0x010fe40000000000 */
[----:B------:R1:W-:Y:S01]  /*8910*/  STL.64 [R1+0x1e8], R8 ;  /* 0x0001e80801007387 */ /* 0x0003e20000100a00 */
[----:B------:R-:W4:Y:S01]  /*8920*/  LDC R243, c[0x0][0x230] ;  /* 0x00008c00fff37b82 */ /* 0x000f220000000800 */
[----:B-----5:R-:W-:-:S05]  /*8930*/  IMAD.WIDE R170, R2, 0x4, R120 ;  /* 0x0000000402aa7825 */ /* 0x020fca00078e0278 */
[----:B------:R5:W-:Y:S01]  /*8940*/  LDGSTS.E [R0+0x3800], desc[UR8][R170.64], !P2 ;  /* 0x03800000aa007fae */ /* 0x000be2000d121848 */
[----:B-1----:R-:W-:Y:S01]  /*8950*/  IMAD.WIDE R8, R2, 0x4, R240 ;  /* 0x0000000402087825 */ /* 0x002fe200078e02f0 */
[C---:B------:R-:W-:Y:S02]  /*8960*/  SHF.L.U32 R2, R4.reuse, 0x5, RZ ;  /* 0x0000000504027819 */ /* 0x040fe400000006ff */
[----:B------:R5:W-:Y:S04]  /*8970*/  STL.64 [R1+0x1d0], R170 ;  /* 0x0001d0aa01007387 */ /* 0x000be80000100a00 */
[----:B------:R1:W-:Y:S01]  /*8980*/  LDGSTS.E [R0+0x3900], desc[UR8][R8.64], !P2 ;  /* 0x0390000008007fae */ /* 0x0003e2000d121848 */
[----:B------:R-:W-:Y:S01]  /*8990*/  ISETP.GE.U32.AND P2, PT, R3, 0x7fffff98, PT ;  /* 0x7fffff980300780c */ /* 0x000fe20003f46070 */
[----:B------:R-:W-:-:S02]  /*89a0*/  IMAD R3, R4, 0x24, RZ ;  /* 0x0000002404037824 */ /* 0x000fc400078e02ff */
[C---:B------:R-:W-:Y:S01]  /*89b0*/  IMAD.WIDE R198, R2.reuse, 0x4, R120 ;  /* 0x0000000402c67825 */ /* 0x040fe200078e0278 */
[----:B------:R1:W-:Y:S03]  /*89c0*/  STL.64 [R1+0x1c8], R8 ;  /* 0x0001c80801007387 */ /* 0x0003e60000100a00 */
[----:B------:R-:W-:Y:S01]  /*89d0*/  IMAD.WIDE R194, R2, 0x4, R240 ;  /* 0x0000000402c27825 */ /* 0x000fe200078e02f0 */
[----:B------:R2:W-:Y:S03]  /*89e0*/  LDGSTS.E [R0+0x4000], desc[UR8][R198.64], !P1 ;  /* 0x04000000c6007fae */ /* 0x0005e6000c921848 */
[----:B------:R-:W-:Y:S01]  /*89f0*/  VIADD R2, R244, 0xffffffd3 ;  /* 0xffffffd3f4027836 */ /* 0x000fe20000000000 */
[----:B------:R3:W-:Y:S01]  /*8a00*/  LDGSTS.E [R0+0x4100], desc[UR8][R194.64], !P1 ;  /* 0x04100000c2007fae */ /* 0x0007e2000c921848 */
[C---:B-----5:R-:W-:Y:S01]  /*8a10*/  IMAD.WIDE R170, R3.reuse, 0x4, R120 ;  /* 0x0000000403aa7825 */ /* 0x060fe200078e0278 */
[----:B------:R-:W5:Y:S02]  /*8a20*/  LDC R244, c[0x0][0x230] ;  /* 0x00008c00fff47b82 */ /* 0x000f640000000800 */
[----:B------:R-:W-:Y:S01]  /*8a30*/  ISETP.GE.U32.AND P1, PT, R2, 0x7fffff94, PT ;  /* 0x7fffff940200780c */ /* 0x000fe20003f26070 */
[----:B-1----:R-:W-:Y:S01]  /*8a40*/  IMAD.WIDE R8, R3, 0x4, R240 ;  /* 0x0000000403087825 */ /* 0x002fe200078e02f0 */
[----:B------:R2:W-:Y:S03]  /*8a50*/  STL.64 [R1+0x1b0], R198 ;  /* 0x0001b0c601007387 */ /* 0x0005e60000100a00 */
[----:B------:R-:W-:Y:S01]  /*8a60*/  VIADD R3, R245, 0xffffffcf ;  /* 0xffffffcff5037836 */ /* 0x000fe20000000000 */
[----:B------:R3:W-:Y:S01]  /*8a70*/  STL.64 [R1+0x1a8], R194 ;  /* 0x0001a8c201007387 */ /* 0x0007e20000100a00 */
[C---:B------:R-:W-:Y:S01]  /*8a80*/  IMAD R2, R4.reuse, 0x28, RZ ;  /* 0x0000002804027824 */ /* 0x040fe200078e02ff */
[----:B------:R-:W1:Y:S02]  /*8a90*/  LDC R245, c[0x0][0x230] ;  /* 0x00008c00fff57b82 */ /* 0x000e640000000800 */
[----:B------:R-:W-:Y:S01]  /*8aa0*/  ISETP.GE.U32.AND P6, PT, R3, 0x7fffff90, PT ;  /* 0x7fffff900300780c */ /* 0x000fe20003fc6070 */
[----:B------:R-:W-:Y:S01]  /*8ab0*/  IMAD R3, R4, 0x2c, RZ ;  /* 0x0000002c04037824 */ /* 0x000fe200078e02ff */
[----:B------:R4:W-:Y:S01]  /*8ac0*/  STL.64 [R1+0x190], R170 ;  /* 0x000190aa01007387 */ /* 0x0009e20000100a00 */
[----:B--2---:R-:W-:-:S03]  /*8ad0*/  IMAD.WIDE R198, R2, 0x4, R120 ;  /* 0x0000000402c67825 */ /* 0x004fc600078e0278 */
[----:B------:R4:W-:Y:S01]  /*8ae0*/  LDGSTS.E [R0+0x4800], desc[UR8][R170.64], !P0 ;  /* 0x04800000aa007fae */ /* 0x0009e2000c121848 */
[----:B---3--:R-:W-:Y:S01]  /*8af0*/  IMAD.WIDE R194, R2, 0x4, R240 ;  /* 0x0000000402c27825 */ /* 0x008fe200078e02f0 */
[----:B------:R-:W-:Y:S02]  /*8b00*/  IADD3 R2, R246, -0x35, RZ ;  /* 0xffffffcbf6027810 */ /* 0x000fe40007ffe0ff */
[----:B------:R2:W-:Y:S01]  /*8b10*/  STL.64 [R1+0x188], R8 ;  /* 0x0001880801007387 */ /* 0x0005e20000100a00 */
[----:B------:R-:W3:Y:S03]  /*8b20*/  LDC R246, c[0x0][0x230] ;  /* 0x00008c00fff67b82 */ /* 0x000ee60000000800 */
[----:B------:R2:W-:Y:S01]  /*8b30*/  LDGSTS.E [R0+0x4900], desc[UR8][R8.64], !P0 ;  /* 0x0490000008007fae */ /* 0x0005e2000c121848 */
[----:B------:R-:W-:Y:S01]  /*8b40*/  ISETP.GE.U32.AND P0, PT, R2, 0x7fffff8c, PT ;  /* 0x7fffff8c0200780c */ /* 0x000fe20003f06070 */
[----:B------:R-:W-:-:S02]  /*8b50*/  IMAD R2, R4, 0x30, RZ ;  /* 0x0000003004027824 */ /* 0x000fc400078e02ff */
[C---:B----4-:R-:W-:Y:S01]  /*8b60*/  IMAD.WIDE R170, R3.reuse, 0x4, R120 ;  /* 0x0000000403aa7825 */ /* 0x050fe200078e0278 */
[----:B------:R4:W-:Y:S04]  /*8b70*/  LDGSTS.E [R0+0x5000], desc[UR8][R198.64], !P2 ;  /* 0x05000000c6007fae */ /* 0x0009e8000d121848 */
[----:B------:R5:W-:Y:S01]  /*8b80*/  LDGSTS.E [R0+0x5100], desc[UR8][R194.64], !P2 ;  /* 0x05100000c2007fae */ /* 0x000be2000d121848 */
[----:B--2---:R-:W-:-:S03]  /*8b90*/  IMAD.WIDE R8, R3, 0x4, R240 ;  /* 0x0000000403087825 */ /* 0x004fc600078e02f0 */
[----:B------:R4:W-:Y:S01]  /*8ba0*/  STL.64 [R1+0x170], R198 ;  /* 0x000170c601007387 */ /* 0x0009e20000100a00 */
[----:B------:R-:W-:-:S03]  /*8bb0*/  VIADD R3, R243, 0xffffffc7 ;  /* 0xffffffc7f3037836 */ /* 0x000fc60000000000 */
[----:B------:R5:W-:Y:S01]  /*8bc0*/  STL.64 [R1+0x168], R194 ;  /* 0x000168c201007387 */ /* 0x000be20000100a00 */
[----:B------:R-:W-:Y:S01]  /*8bd0*/  VIADD R243, R242, 0xfffffff2 ;  /* 0xfffffff2f2f37836 */ /* 0x000fe20000000000 */
[----:B------:R-:W-:Y:S01]  /*8be0*/  ISETP.GE.U32.AND P2, PT, R3, 0x7fffff88, PT ;  /* 0x7fffff880300780c */ /* 0x000fe20003f46070 */
[----:B------:R-:W-:Y:S01]  /*8bf0*/  IMAD R3, R4, 0x34, RZ ;  /* 0x0000003404037824 */ /* 0x000fe200078e02ff */
[----:B------:R2:W-:Y:S01]  /*8c00*/  STL.64 [R1+0x150], R170 ;  /* 0x000150aa01007387 */ /* 0x0005e20000100a00 */
[----:B----4-:R-:W-:-:S03]  /*8c10*/  IMAD.WIDE R198, R2, 0x4, R120 ;  /* 0x0000000402c67825 */ /* 0x010fc600078e0278 */
[----:B------:R2:W-:Y:S01]  /*8c20*/  LDGSTS.E [R0+0x5800], desc[UR8][R170.64], !P1 ;  /* 0x05800000aa007fae */ /* 0x0005e2000c921848 */
[----:B-----5:R-:W-:-:S03]  /*8c30*/  IMAD.WIDE R194, R2, 0x4, R240 ;  /* 0x0000000402c27825 */ /* 0x020fc600078e02f0 */
[----:B------:R4:W-:Y:S01]  /*8c40*/  STL.64 [R1+0x148], R8 ;  /* 0x0001480801007387 */ /* 0x0009e20000100a00 */
[----:B------:R-:W-:-:S03]  /*8c50*/  VIADD R2, R242, 0xfffffffd ;  /* 0xfffffffdf2027836 */ /* 0x000fc60000000000 */
[----:B------:R4:W-:Y:S02]  /*8c60*/  LDGSTS.E [R0+0x5900], desc[UR8][R8.64], !P1 ;  /* 0x0590000008007fae */ /* 0x0009e4000c921848 */
[----:B------:R-:W-:Y:S01]  /*8c70*/  ISETP.GE.U32.AND P1, PT, R2, 0x7fffffbe, PT ;  /* 0x7fffffbe0200780c */ /* 0x000fe20003f26070 */
[C---:B--2---:R-:W-:Y:S01]  /*8c80*/  IMAD.WIDE R170, R3.reuse, 0x4, R120 ;  /* 0x0000000403aa7825 */ /* 0x044fe200078e0278 */
[----:B------:R-:W-:Y:S03]  /*8c90*/  LDGSTS.E [R0+0x6000], desc[UR8][R198.64], !P6 ;  /* 0x06000000c6007fae */ /* 0x000fe6000f121848 */
[----:B------:R-:W-:Y:S01]  /*8ca0*/  IMAD R2, R4, 0x38, RZ ;  /* 0x0000003804027824 */ /* 0x000fe200078e02ff */
[----:B------:R-:W-:Y:S01]  /*8cb0*/  LDGSTS.E [R0+0x6100], desc[UR8][R194.64], !P6 ;  /* 0x06100000c2007fae */ /* 0x000fe2000f121848 */
[----:B----4-:R-:W-:Y:S01]  /*8cc0*/  IMAD.WIDE R8, R3, 0x4, R240 ;  /* 0x0000000403087825 */ /* 0x010fe200078e02f0 */
[----:B------:R-:W-:-:S02]  /*8cd0*/  IADD3 R3, R244, -0x3d, RZ ;  /* 0xffffffc3f4037810 */ /* 0x000fc40007ffe0ff */
[----:B------:R2:W-:Y:S01]  /*8ce0*/  LDGSTS.E [R0+0x6800], desc[UR8][R170.64], !P0 ;  /* 0x06800000aa007fae */ /* 0x0005e2000c121848 */
[----:B------:R-:W4:Y:S03]  /*8cf0*/  LDC R244, c[0x0][0x230] ;  /* 0x00008c00fff47b82 */ /* 0x000f260000000800 */
[----:B------:R-:W-:Y:S04]  /*8d00*/  STL.64 [R1+0x130], R198 ;  /* 0x000130c601007387 */ /* 0x000fe80000100a00 */
[----:B------:R5:W-:Y:S01]  /*8d10*/  LDGSTS.E [R0+0x6900], desc[UR8][R8.64], !P0 ;  /* 0x0690000008007fae */ /* 0x000be2000c121848 */
[----:B------:R-:W-:Y:S01]  /*8d20*/  ISETP.GE.U32.AND P0, PT, R3, 0x7fffff84, PT ;  /* 0x7fffff840300780c */ /* 0x000fe20003f06070 */
[----:B------:R-:W-:-:S02]  /*8d30*/  VIADD R3, R242, 0xfffffffc ;  /* 0xfffffffcf2037836 */ /* 0x000fc40000000000 */
[----:B------:R-:W-:Y:S04]  /*8d40*/  STL.64 [R1+0x128], R194 ;  /* 0x000128c201007387 */ /* 0x000fe80000100a00 */
[----:B------:R2:W-:Y:S04]  /*8d50*/  STL.64 [R1+0x110], R170 ;  /* 0x000110aa01007387 */ /* 0x0005e80000100a00 */
[----:B------:R5:W-:Y:S01]  /*8d60*/  STL.64 [R1+0x108], R8 ;  /* 0x0001080801007387 */ /* 0x000be20000100a00 */
[----:B--2---:R-:W-:-:S04]  /*8d70*/  IMAD.WIDE R170, R2, 0x4, R120 ;  /* 0x0000000402aa7825 */ /* 0x004fc800078e0278 */
[----:B-----5:R-:W-:Y:S01]  /*8d80*/  IMAD.WIDE R8, R2, 0x4, R240 ;  /* 0x0000000402087825 */ /* 0x020fe200078e02f0 */
[----:B------:R2:W-:Y:S03]  /*8d90*/  STL.64 [R1+0xf0], R170 ;  /* 0x0000f0aa01007387 */ /* 0x0005e60000100a00 */
[----:B------:R-:W-:Y:S01]  /*8da0*/  IMAD R2, R4, 0x3c, RZ ;  /* 0x0000003c04027824 */ /* 0x000fe200078e02ff */
[----:B------:R2:W-:Y:S04]  /*8db0*/  LDGSTS.E [R0+0x7000], desc[UR8][R170.64], !P2 ;  /* 0x07000000aa007fae */ /* 0x0005e8000d121848 */
[----:B------:R5:W-:Y:S04]  /*8dc0*/  STL.64 [R1+0xe8], R8 ;  /* 0x0000e80801007387 */ /* 0x000be80000100a00 */
[----:B------:R5:W-:Y:S01]  /*8dd0*/  LDGSTS.E [R0+0x7100], desc[UR8][R8.64], !P2 ;  /* 0x0710000008007fae */ /* 0x000be2000d121848 */
[----:B------:R-:W-:Y:S01]  /*8de0*/  ISETP.GE.U32.AND P2, PT, R3, 0x7fffffbd, PT ;  /* 0x7fffffbd0300780c */ /* 0x000fe20003f46070 */
[----:B------:R-:W-:-:S02]  /*8df0*/  VIADD R3, R242, 0xfffffff9 ;  /* 0xfffffff9f2037836 */ /* 0x000fc40000000000 */
[----:B--2---:R-:W-:-:S05]  /*8e00*/  IMAD.WIDE R170, R2, 0x4, R120 ;  /* 0x0000000402aa7825 */ /* 0x004fca00078e0278 */
[----:B------:R2:W-:Y:S01]  /*8e10*/  STL.64 [R1+0xd0], R170 ;  /* 0x0000d0aa01007387 */ /* 0x0005e20000100a00 */
[----:B-----5:R-:W-:Y:S01]  /*8e20*/  IMAD.WIDE R8, R2, 0x4, R240 ;  /* 0x0000000402087825 */ /* 0x020fe200078e02f0 */
[----:B------:R-:W-:Y:S02]  /*8e30*/  LOP3.LUT R2, R136, 0x20, RZ, 0x3c, !PT ;  /* 0x0000002088027812 */ /* 0x000fe400078e3cff */
[----:B------:R2:W-:Y:S02]  /*8e40*/  LDGSTS.E [R0+0x7800], desc[UR8][R170.64], !P0 ;  /* 0x07800000aa007fae */ /* 0x0005e4000c121848 */
[----:B------:R-:W-:Y:S02]  /*8e50*/  IADD3 R2, R2, UR4, RZ ;  /* 0x0000000402027c10 */ /* 0x000fe4000fffe0ff */
[----:B------:R5:W-:Y:S04]  /*8e60*/  STL.64 [R1+0xc8], R8 ;  /* 0x0000c80801007387 */ /* 0x000be80000100a00 */
[----:B------:R5:W-:Y:S01]  /*8e70*/  LDGSTS.E [R0+0x7900], desc[UR8][R8.64], !P0 ;  /* 0x0790000008007fae */ /* 0x000be2000c121848 */
[----:B------:R-:W-:Y:S01]  /*8e80*/  ISETP.GE.U32.AND P0, PT, R3, 0x7fffffba, PT ;  /* 0x7fffffba0300780c */ /* 0x000fe20003f06070 */
[----:B------:R-:W-:-:S02]  /*8e90*/  IMAD R3, R4, 0x5, RZ ;  /* 0x0000000504037824 */ /* 0x000fc400078e02ff */
[----:B--2---:R-:W-:-:S05]  /*8ea0*/  IMAD.WIDE R170, R4, 0x4, R120 ;  /* 0x0000000404aa7825 */ /* 0x004fca00078e0278 */
[----:B------:R2:W-:Y:S01]  /*8eb0*/  STL.64 [R1+0x2a8], R170 ;  /* 0x0002a8aa01007387 */ /* 0x0005e20000100a00 */
[----:B-----5:R-:W-:-:S03]  /*8ec0*/  IMAD.WIDE R8, R4, 0x4, R240 ;  /* 0x0000000404087825 */ /* 0x020fc600078e02f0 */
[----:B------:R2:W-:Y:S04]  /*8ed0*/  LDGSTS.E [R2+0x200], desc[UR8][R170.64], !P4 ;  /* 0x00200000aa027fae */ /* 0x0005e8000e121848 */
[----:B------:R5:W-:Y:S04]  /*8ee0*/  STL.64 [R1+0x2a0], R8 ;  /* 0x0002a00801007387 */ /* 0x000be80000100a00 */
[----:B------:R5:W-:Y:S01]  /*8ef0*/  LDGSTS.E [R2+0x300], desc[UR8][R8.64], !P4 ;  /* 0x0030000008027fae */ /* 0x000be2000e121848 */
[----:B------:R-:W-:Y:S01]  /*8f00*/  ISETP.GE.U32.AND P4, PT, R243, 0x7fffffb3, PT ;  /* 0x7fffffb3f300780c */ /* 0x000fe20003f86070 */
[----:B----4-:R-:W-:-:S02]  /*8f10*/  VIADD R243, R244, 0xffffffee ;  /* 0xffffffeef4f37836 */ /* 0x010fc40000000000 */
[C---:B--2---:R-:W-:Y:S01]  /*8f20*/  IMAD.WIDE R170, R3.reuse, 0x4, R120 ;  /* 0x0000000403aa7825 */ /* 0x044fe200078e0278 */
[----:B------:R-:W2:Y:S04]  /*8f30*/  LDC R244, c[0x0][0x230] ;  /* 0x00008c00fff47b82 */ /* 0x000ea80000000800 */
[----:B------:R4:W-:Y:S01]  /*8f40*/  LDGSTS.E [R2+0xa00], desc[UR8][R170.64], !P3 ;  /* 0x00a00000aa027fae */ /* 0x0009e2000d921848 */
[----:B-----5:R-:W-:-:S03]  /*8f50*/  IMAD.WIDE R8, R3, 0x4, R240 ;  /* 0x0000000403087825 */ /* 0x020fc600078e02f0 */
[----:B------:R4:W-:Y:S01]  /*8f60*/  STL.64 [R1+0x280], R170 ;  /* 0x000280aa01007387 */ /* 0x0009e20000100a00 */
[----:B------:R-:W-:-:S03]  /*8f70*/  IMAD R3, R4, 0x9, RZ ;  /* 0x0000000904037824 */ /* 0x000fc600078e02ff */
[----:B------:R5:W-:Y:S01]  /*8f80*/  LDGSTS.E [R2+0xb00], desc[UR8][R8.64], !P3 ;  /* 0x00b0000008027fae */ /* 0x000be2000d921848 */
[----:B------:R-:W-:Y:S02]  /*8f90*/  ISETP.GE.U32.AND P3, PT, R243, 0x7fffffaf, PT ;  /* 0x7fffffaff300780c */ /* 0x000fe40003f66070 */
[----:B-1----:R-:W-:Y:S01]  /*8fa0*/  IADD3 R243, R245, -0x16, RZ ;  /* 0xffffffeaf5f37810 */ /* 0x002fe20007ffe0ff */
[----:B------:R5:W-:Y:S01]  /*8fb0*/  STL.64 [R1+0x278], R8 ;  /* 0x0002780801007387 */ /* 0x000be20000100a00 */
[----:B------:R-:W1:Y:S01]  /*8fc0*/  LDC R245, c[0x0][0x230] ;  /* 0x00008c00fff57b82 */ /* 0x000e620000000800 */
[----:B----4-:R-:W-:-:S05]  /*8fd0*/  IMAD.WIDE R170, R3, 0x4, R120 ;  /* 0x0000000403aa7825 */ /* 0x010fca00078e0278 */
[----:B------:R4:W-:Y:S01]  /*8fe0*/  STL.64 [R1+0x260], R170 ;  /* 0x000260aa01007387 */ /* 0x0009e20000100a00 */
[----:B-----5:R-:W-:-:S03]  /*8ff0*/  IMAD.WIDE R8, R3, 0x4, R240 ;  /* 0x0000000403087825 */ /* 0x020fc600078e02f0 */
[----:B------:R4:W-:Y:S01]  /*9000*/  LDGSTS.E [R2+0x1200], desc[UR8][R170.64], !P5 ;  /* 0x01200000aa027fae */ /* 0x0009e2000e921848 */
[----:B------:R-:W-:-:S03]  /*9010*/  IMAD R3, R4, 0xd, RZ ;  /* 0x0000000d04037824 */ /* 0x000fc600078e02ff */
[----:B------:R5:W-:Y:S04]  /*9020*/  STL.64 [R1+0x258], R8 ;  /* 0x0002580801007387 */ /* 0x000be80000100a00 */
[----:B------:R5:W-:Y:S01]  /*9030*/  LDGSTS.E [R2+0x1300], desc[UR8][R8.64], !P5 ;  /* 0x0130000008027fae */ /* 0x000be2000e921848 */
[----:B------:R-:W-:Y:S01]  /*9040*/  ISETP.GE.U32.AND P5, PT, R243, 0x7fffffab, PT ;  /* 0x7fffffabf300780c */ /* 0x000fe20003fa6070 */
[----:B---3--:R-:W-:Y:S02]  /*9050*/  VIADD R243, R246, 0xffffffe6 ;  /* 0xffffffe6f6f37836 */ /* 0x008fe40000000000 */
[C---:B----4-:R-:W-:Y:S01]  /*9060*/  IMAD.WIDE R170, R3.reuse, 0x4, R120 ;  /* 0x0000000403aa7825 */ /* 0x050fe200078e0278 */
[----:B------:R-:W3:Y:S04]  /*9070*/  LDC R246, c[0x0][0x230] ;  /* 0x00008c00fff67b82 */ /* 0x000ee80000000800 */
[----:B------:R4:W-:Y:S01]  /*9080*/  STL.64 [R1+0x240], R170 ;  /* 0x000240aa01007387 */ /* 0x0009e20000100a00 */
[----:B-----5:R-:W-:-:S03]  /*9090*/  IMAD.WIDE R8, R3, 0x4, R240 ;  /* 0x0000000403087825 */ /* 0x020fc600078e02f0 */
[----:B------:R4:W-:Y:S01]  /*90a0*/  LDGSTS.E [R2+0x1a00], desc[UR8][R170.64], !P4 ;  /* 0x01a00000aa027fae */ /* 0x0009e2000e121848 */
[----:B------:R-:W-:-:S03]  /*90b0*/  IMAD R3, R4, 0x11, RZ ;  /* 0x0000001104037824 */ /* 0x000fc600078e02ff */
[----:B------:R5:W-:Y:S04]  /*90c0*/  STL.64 [R1+0x238], R8 ;  /* 0x0002380801007387 */ /* 0x000be80000100a00 */
[----:B------:R5:W-:Y:S01]  /*90d0*/  LDGSTS.E [R2+0x1b00], desc[UR8][R8.64], !P4 ;  /* 0x01b0000008027fae */ /* 0x000be2000e121848 */
[----:B------:R-:W-:Y:S01]  /*90e0*/  ISETP.GE.U32.AND P4, PT, R243, 0x7fffffa7, PT ;  /* 0x7fffffa7f300780c */ /* 0x000fe20003f86070 */
[----:B------:R-:W-:Y:S02]  /*90f0*/  VIADD R243, R247, 0xffffffe2 ;  /* 0xffffffe2f7f37836 */ /* 0x000fe40000000000 */
[----:B----4-:R-:W-:Y:S01]  /*9100*/  IMAD.WIDE R170, R3, 0x4, R120 ;  /* 0x0000000403aa7825 */ /* 0x010fe200078e0278 */
[----:B------:R-:W4:Y:S02]  /*9110*/  LDC R247, c[0x0][0x230] ;  /* 0x00008c00fff77b82 */ /* 0x000f240000000800 */
[----:B------:R-:W-:Y:S01]  /*9120*/  ISETP.GE.U32.AND P6, PT, R243, 0x7fffffa3, PT ;  /* 0x7fffffa3f300780c */ /* 0x000fe20003fc6070 */
[----:B------:R-:W-:Y:S01]  /*9130*/  IMAD R243, R4, 0x19, RZ ;  /* 0x0000001904f37824 */ /* 0x000fe200078e02ff */
[----:B------:R1:W-:Y:S01]  /*9140*/  LDGSTS.E [R2+0x2200], desc[UR8][R170.64], !P3 ;  /* 0x02200000aa027fae */ /* 0x0003e2000d921848 */
[----:B-----5:R-:W-:-:S03]  /*9150*/  IMAD.WIDE R8, R3, 0x4, R240 ;  /* 0x0000000403087825 */ /* 0x020fc600078e02f0 */
[----:B------:R1:W-:Y:S01]  /*9160*/  STL.64 [R1+0x220], R170 ;  /* 0x000220aa01007387 */ /* 0x0003e20000100a00 */
[----:B------:R-:W-:-:S03]  /*9170*/  IMAD R3, R4, 0x15, RZ ;  /* 0x0000001504037824 */ /* 0x000fc600078e02ff */
[----:B------:R5:W-:Y:S01]  /*9180*/  LDGSTS.E [R2+0x2300], desc[UR8][R8.64], !P3 ;  /* 0x0230000008027fae */ /* 0x000be2000d921848 */
[----:B------:R-:W-:-:S03]  /*9190*/  IMAD.WIDE R198, R3, 0x4, R120 ;  /* 0x0000000403c67825 */ /* 0x000fc600078e0278 */
[----:B------:R5:W-:Y:S01]  /*91a0*/  STL.64 [R1+0x218], R8 ;  /* 0x0002180801007387 */ /* 0x000be20000100a00 */
[----:B------:R-:W-:Y:S01]  /*91b0*/  IMAD.WIDE R194, R3, 0x4, R240 ;  /* 0x0000000403c27825 */ /* 0x000fe200078e02f0 */
[----:B--2---:R-:W-:Y:S02]  /*91c0*/  IADD3 R3, R244, -0x22, RZ ;  /* 0xffffffdef4037810 */ /* 0x004fe40007ffe0ff */
[----:B------:R2:W-:Y:S01]  /*91d0*/  LDGSTS.E [R2+0x2a00], desc[UR8][R198.64], !P5 ;  /* 0x02a00000c6027fae */ /* 0x0005e2000e921848 */
[----:B-1----:R-:W-:Y:S01]  /*91e0*/  IMAD.WIDE R170, R243, 0x4, R120 ;  /* 0x00000004f3aa7825 */ /* 0x002fe200078e0278 */
[----:B------:R-:W-:Y:S02]  /*91f0*/  ISETP.GE.U32.AND P3, PT, R3, 0x7fffff9f, PT ;  /* 0x7fffff9f0300780c */ /* 0x000fe40003f66070 */
[----:B------:R1:W-:Y:S01]  /*9200*/  LDGSTS.E [R2+0x2b00], desc[UR8][R194.64], !P5 ;  /* 0x02b00000c2027fae */ /* 0x0003e2000e921848 */
[----:B------:R-:W-:Y:S02]  /*9210*/  VIADD R3, R245, 0xffffffda ;  /* 0xffffffdaf5037836 */ /* 0x000fe40000000000 */
[----:B------:R-:W4:Y:S01]  /*9220*/  LDC R245, c[0x0][0x230] ;  /* 0x00008c00fff57b82 */ /* 0x000f220000000800 */
[----:B-----5:R-:W-:Y:S01]  /*9230*/  IMAD.WIDE R8, R243, 0x4, R240 ;  /* 0x00000004f3087825 */ /* 0x020fe200078e02f0 */
[----:B------:R2:W-:Y:S01]  /*9240*/  STL.64 [R1+0x200], R198 ;  /* 0x000200c601007387 */ /* 0x0005e20000100a00 */
[----:B------:R-:W-:-:S02]  /*9250*/  ISETP.GE.U32.AND P5, PT, R3, 0x7fffff9b, PT ;  /* 0x7fffff9b0300780c */ /* 0x000fc40003fa6070 */
[C---:B------:R-:W-:Y:S01]  /*9260*/  IMAD R3, R4.reuse, 0x1d, RZ ;  /* 0x0000001d04037824 */ /* 0x040fe200078e02ff */
[----:B------:R1:W-:Y:S01]  /*9270*/  STL.64 [R1+0x1f8], R194 ;  /* 0x0001f8c201007387 */ /* 0x0003e20000100a00 */
[----:B------:R-:W-:Y:S02]  /*9280*/  IMAD R243, R4, 0x21, RZ ;  /* 0x0000002104f37824 */ /* 0x000fe400078e02ff */
[----:B---3--:R-:W-:Y:S01]  /*9290*/  VIADD R244, R246, 0xffffffd6 ;  /* 0xffffffd6f6f47836 */ /* 0x008fe20000000000 */
[----:B------:R3:W-:Y:S01]  /*92a0*/  STL.64 [R1+0x1e0], R170 ;  /* 0x0001e0aa01007387 */ /* 0x0007e20000100a00 */
[----:B------:R-:W5:Y:S01]  /*92b0*/  LDC R246, c[0x0][0x230] ;  /* 0x00008c00fff67b82 */ /* 0x000f620000000800 */
[C---:B--2---:R-:W-:Y:S02]  /*92c0*/  IMAD.WIDE R198, R3.reuse, 0x4, R120 ;  /* 0x0000000403c67825 */ /* 0x044fe400078e0278 */
[----:B------:R3:W-:Y:S02]  /*92d0*/  LDGSTS.E [R2+0x3200], desc[UR8][R170.64], !P4 ;  /* 0x03200000aa027fae */ /* 0x0007e4000e121848 */
[----:B-1----:R-:W-:-:S02]  /*92e0*/  IMAD.WIDE R194, R3, 0x4, R240 ;  /* 0x0000000403c27825 */ /* 0x002fc400078e02f0 */
[----:B------:R1:W-:Y:S01]  /*92f0*/  STL.64 [R1+0x1d8], R8 ;  /* 0x0001d80801007387 */ /* 0x0003e20000100a00 */
[----:B------:R-:W-:Y:S02]  /*9300*/  IADD3 R3, R252, -0x2e, RZ ;  /* 0xffffffd2fc037810 */ /* 0x000fe40007ffe0ff */
[----:B------:R-:W2:Y:S01]  /*9310*/  LDC R252, c[0x0][0x230] ;  /* 0x00008c00fffc7b82 */ /* 0x000ea20000000800 */
[----:B------:R1:W-:Y:S01]  /*9320*/  LDGSTS.E [R2+0x3300], desc[UR8][R8.64], !P4 ;  /* 0x0330000008027fae */ /* 0x0003e2000e121848 */
[----:B------:R-:W-:Y:S01]  /*9330*/  ISETP.GE.U32.AND P4, PT, R244, 0x7fffff97, PT ;  /* 0x7fffff97f400780c */ /* 0x000fe20003f86070 */
[C---:B---3--:R-:W-:Y:S02]  /*9340*/  IMAD.WIDE R170, R243.reuse, 0x4, R120 ;  /* 0x00000004f3aa7825 */ /* 0x048fe400078e0278 */
[----:B------:R3:W-:Y:S03]  /*9350*/  LDGSTS.E [R2+0x3a00], desc[UR8][R198.64], !P6 ;  /* 0x03a00000c6027fae */ /* 0x0007e6000f121848 */
[----:B------:R-:W5:Y:S01]  /*9360*/  LDC R244, c[0x0][0x230] ;  /* 0x00008c00fff47b82 */ /* 0x000f620000000800 */
[----:B------:R4:W-:Y:S01]  /*9370*/  LDGSTS.E [R2+0x3b00], desc[UR8][R194.64], !P6 ;  /* 0x03b00000c2027fae */ /* 0x0009e2000f121848 */
[----:B-1----:R-:W-:-:S03]  /*9380*/  IMAD.WIDE R8, R243, 0x4, R240 ;  /* 0x00000004f3087825 */ /* 0x002fc600078e02f0 */
[----:B------:R1:W-:Y:S01]  /*9390*/  LDGSTS.E [R2+0x4200], desc[UR8][R170.64], !P3 ;  /* 0x04200000aa027fae */ /* 0x0003e2000d921848 */
[----:B------:R-:W-:-:S03]  /*93a0*/  IMAD R243, R4, 0x29, RZ ;  /* 0x0000002904f37824 */ /* 0x000fc600078e02ff */
[----:B------:R1:W-:Y:S01]  /*93b0*/  LDGSTS.E [R2+0x4300], desc[UR8][R8.64], !P3 ;  /* 0x0430000008027fae */ /* 0x0003e2000d921848 */
[----:B------:R-:W-:Y:S01]  /*93c0*/  ISETP.GE.U32.AND P3, PT, R3, 0x7fffff93, PT ;  /* 0x7fffff930300780c */ /* 0x000fe20003f66070 */
[----:B------:R-:W-:Y:S02]  /*93d0*/  IMAD R3, R4, 0x25, RZ ;  /* 0x0000002504037824 */ /* 0x000fe400078e02ff */
[----:B------:R3:W-:Y:S04]  /*93e0*/  STL.64 [R1+0x1c0], R198 ;  /* 0x0001c0c601007387 */ /* 0x0007e80000100a00 */
[----:B------:R4:W-:Y:S04]  /*93f0*/  STL.64 [R1+0x1b8], R194 ;  /* 0x0001b8c201007387 */ /* 0x0009e80000100a00 */
[----:B------:R1:W-:Y:S01]  /*9400*/  STL.64 [R1+0x1a0], R170 ;  /* 0x0001a0aa01007387 */ /* 0x0003e20000100a00 */
[----:B---3--:R-:W-:-:S03]  /*9410*/  IMAD.WIDE R198, R3, 0x4, R120 ;  /* 0x0000000403c67825 */ /* 0x008fc600078e0278 */
[----:B------:R3:W-:Y:S01]  /*9420*/  STL.64 [R1+0x198], R8 ;  /* 0x0001980801007387 */ /* 0x0007e20000100a00 */
[----:B----4-:R-:W-:-:S03]  /*9430*/  IMAD.WIDE R194, R3, 0x4, R240 ;  /* 0x0000000403c27825 */ /* 0x010fc600078e02f0 */
[----:B------:R4:W-:Y:S01]  /*9440*/  LDGSTS.E [R2+0x4a00], desc[UR8][R198.64], !P5 ;  /* 0x04a00000c6027fae */ /* 0x0009e2000e921848 */
[----:B------:R-:W-:-:S03]  /*9450*/  VIADD R3, R245, 0xffffffce ;  /* 0xffffffcef5037836 */ /* 0x000fc60000000000 */
[----:B------:R2:W-:Y:S01]  /*9460*/  LDGSTS.E [R2+0x4b00], desc[UR8][R194.64], !P5 ;  /* 0x04b00000c2027fae */ /* 0x0005e2000e921848 */
[----:B-1----:R-:W-:Y:S01]  /*9470*/  IMAD.WIDE R170, R243, 0x4, R120 ;  /* 0x00000004f3aa7825 */ /* 0x002fe200078e0278 */
[----:B------:R-:W1:Y:S01]  /*9480*/  LDC R245, c[0x0][0x230] ;  /* 0x00008c00fff57b82 */ /* 0x000e620000000800 */
[----:B------:R-:W-:Y:S02]  /*9490*/  ISETP.GE.U32.AND P5, PT, R3, 0x7fffff8f, PT ;  /* 0x7fffff8f0300780c */ /* 0x000fe40003fa6070 */
[----:B---3--:R-:W-:Y:S01]  /*94a0*/  IMAD.WIDE R8, R243, 0x4, R240 ;  /* 0x00000004f3087825 */ /* 0x008fe200078e02f0 */
[----:B------:R4:W-:Y:S03]  /*94b0*/  STL.64 [R1+0x180], R198 ;  /* 0x000180c601007387 */ /* 0x0009e60000100a00 */
[----:B------:R-:W-:Y:S01]  /*94c0*/  VIADD R243, R247, 0xffffffca ;  /* 0xffffffcaf7f37836 */ /* 0x000fe20000000000 */
[----:B------:R3:W-:Y:S01]  /*94d0*/  LDGSTS.E [R2+0x5200], desc[UR8][R170.64], !P4 ;  /* 0x05200000aa027fae */ /* 0x0007e2000e121848 */
[----:B------:R-:W-:Y:S01]  /*94e0*/  IMAD R3, R4, 0x2d, RZ ;  /* 0x0000002d04037824 */ /* 0x000fe200078e02ff */
[----:B------:R-:W1:Y:S02]  /*94f0*/  LDC R247, c[0x0][0x230] ;  /* 0x00008c00fff77b82 */ /* 0x000e640000000800 */
[----:B------:R2:W-:Y:S04]  /*9500*/  STL.64 [R1+0x178], R194 ;  /* 0x000178c201007387 */ /* 0x0005e80000100a00 */
[----:B------:R5:W-:Y:S01]  /*9510*/  LDGSTS.E [R2+0x5300], desc[UR8][R8.64], !P4 ;  /* 0x0530000008027fae */ /* 0x000be2000e121848 */
[----:B----4-:R-:W-:Y:S01]  /*9520*/  IMAD.WIDE R198, R3, 0x4, R120 ;  /* 0x0000000403c67825 */ /* 0x010fe200078e0278 */
[----:B------:R-:W-:-:S02]  /*9530*/  ISETP.GE.U32.AND P4, PT, R243, 0x7fffff8b, PT ;  /* 0x7fffff8bf300780c */ /* 0x000fc40003f86070 */
[----:B------:R3:W-:Y:S01]  /*9540*/  STL.64 [R1+0x160], R170 ;  /* 0x000160aa01007387 */ /* 0x0007e20000100a00 */
[----:B------:R-:W-:Y:S02]  /*9550*/  IMAD R243, R4, 0x31, RZ ;  /* 0x0000003104f37824 */ /* 0x000fe400078e02ff */
[----:B--2---:R-:W-:Y:S01]  /*9560*/  IMAD.WIDE R194, R3, 0x4, R240 ;  /* 0x0000000403c27825 */ /* 0x004fe200078e02f0 */
[----:B------:R-:W-:Y:S01]  /*9570*/  IADD3 R3, R242, -0x8, RZ ;  /* 0xfffffff8f2037810 */ /* 0x000fe20007ffe0ff */
[----:B------:R-:W-:Y:S04]  /*9580*/  LDGSTS.E [R2+0x5a00], desc[UR8][R198.64], !P3 ;  /* 0x05a00000c6027fae */ /* 0x000fe8000d921848 */
[----:B------:R5:W-:Y:S01]  /*9590*/  STL.64 [R1+0x158], R8 ;  /* 0x0001580801007387 */ /* 0x000be20000100a00 */
[----:B---3--:R-:W-:-:S03]  /*95a0*/  IMAD.WIDE R170, R243, 0x4, R120 ;  /* 0x00000004f3aa7825 */ /* 0x008fc600078e0278 */
[----:B------:R-:W-:Y:S01]  /*95b0*/  LDGSTS.E [R2+0x5b00], desc[UR8][R194.64], !P3 ;  /* 0x05b00000c2027fae */ /* 0x000fe2000d921848 */
[----:B------:R-:W-:Y:S01]  /*95c0*/  ISETP.GE.U32.AND P3, PT, R3, 0x7fffffb9, PT ;  /* 0x7fffffb90300780c */ /* 0x000fe20003f66070 */
[----:B------:R-:W-:Y:S02]  /*95d0*/  IMAD R3, R4, 0x35, RZ ;  /* 0x0000003504037824 */ /* 0x000fe400078e02ff */
[----:B------:R-:W-:Y:S01]  /*95e0*/  STL.64 [R1+0x140], R198 ;  /* 0x000140c601007387 */ /* 0x000fe20000100a00 */
[----:B-----5:R-:W-:-:S03]  /*95f0*/  IMAD.WIDE R8, R243, 0x4, R240 ;  /* 0x00000004f3087825 */ /* 0x020fc600078e02f0 */
[----:B------:R-:W-:Y:S01]  /*9600*/  STL.64 [R1+0x138], R194 ;  /* 0x000138c201007387 */ /* 0x000fe20000100a00 */
[----:B------:R-:W-:-:S03]  /*9610*/  VIADD R243, R244, 0xffffffc6 ;  /* 0xffffffc6f4f37836 */ /* 0x000fc60000000000 */
[----:B------:R2:W-:Y:S01]  /*9620*/  STL.64 [R1+0x120], R170 ;  /* 0x000120aa01007387 */ /* 0x0005e20000100a00 */
[----:B------:R-:W-:-:S03]  /*9630*/  VIADD R244, R242, 0xfffffff4 ;  /* 0xfffffff4f2f47836 */ /* 0x000fc60000000000 */
[----:B------:R2:W-:Y:S04]  /*9640*/  LDGSTS.E [R2+0x6200], desc[UR8][R170.64], !P5 ;  /* 0x06200000aa027fae */ /* 0x0005e8000e921848 */
[----:B------:R3:W-:Y:S04]  /*9650*/  STL.64 [R1+0x118], R8 ;  /* 0x0001180801007387 */ /* 0x0007e80000100a00 */
[----:B------:R3:W-:Y:S01]  /*9660*/  LDGSTS.E [R2+0x6300], desc[UR8][R8.64], !P5 ;  /* 0x0630000008027fae */ /* 0x0007e2000e921848 */
[----:B------:R-:W-:Y:S01]  /*9670*/  ISETP.GE.U32.AND P5, PT, R243, 0x7fffff87, PT ;  /* 0x7fffff87f300780c */ /* 0x000fe20003fa6070 */
[----:B------:R-:W-:-:S02]  /*9680*/  VIADD R243, R246, 0xffffffc2 ;  /* 0xffffffc2f6f37836 */ /* 0x000fc40000000000 */
[C---:B--2---:R-:W-:Y:S01]  /*9690*/  IMAD.WIDE R170, R3.reuse, 0x4, R120 ;  /* 0x0000000403aa7825 */ /* 0x044fe200078e0278 */
[----:B------:R-:W2:Y:S04]  /*96a0*/  LDC R246, c[0x0][0x230] ;  /* 0x00008c00fff67b82 */ /* 0x000ea80000000800 */
[----:B------:R4:W-:Y:S01]  /*96b0*/  LDGSTS.E [R2+0x6a00], desc[UR8][R170.64], !P4 ;  /* 0x06a00000aa027fae */ /* 0x0009e2000e121848 */
[----:B---3--:R-:W-:-:S03]  /*96c0*/  IMAD.WIDE R8, R3, 0x4, R240 ;  /* 0x0000000403087825 */ /* 0x008fc600078e02f0 */
[----:B------:R4:W-:Y:S01]  /*96d0*/  STL.64 [R1+0x100], R170 ;  /* 0x000100aa01007387 */ /* 0x0009e20000100a00 */
[----:B------:R-:W-:-:S03]  /*96e0*/  IMAD R3, R4, 0x39, RZ ;  /* 0x0000003904037824 */ /* 0x000fc600078e02ff */
[----:B------:R3:W-:Y:S01]  /*96f0*/  LDGSTS.E [R2+0x6b00], desc[UR8][R8.64], !P4 ;  /* 0x06b0000008027fae */ /* 0x0007e2000e121848 */
[----:B------:R-:W-:Y:S02]  /*9700*/  ISETP.GE.U32.AND P4, PT, R243, 0x7fffff83, PT ;  /* 0x7fffff83f300780c */ /* 0x000fe40003f86070 */
[----:B------:R-:W-:Y:S01]  /*9710*/  IADD3 R243, R242, -0xb, RZ ;  /* 0xfffffff5f2f37810 */ /* 0x000fe20007ffe0ff */
[----:B------:R3:W-:Y:S01]  /*9720*/  STL.64 [R1+0xf8], R8 ;  /* 0x0000f80801007387 */ /* 0x0007e20000100a00 */
[----:B----4-:R-:W-:-:S05]  /*9730*/  IMAD.WIDE R170, R3, 0x4, R120 ;  /* 0x0000000403aa7825 */ /* 0x010fca00078e0278 */
[----:B------:R4:W-:Y:S01]  /*9740*/  STL.64 [R1+0xe0], R170 ;  /* 0x0000e0aa01007387 */ /* 0x0009e20000100a00 */
[----:B---3--:R-:W-:-:S03]  /*9750*/  IMAD.WIDE R8, R3, 0x4, R240 ;  /* 0x0000000403087825 */ /* 0x008fc600078e02f0 */
[----:B------:R4:W-:Y:S01]  /*9760*/  LDGSTS.E [R2+0x7200], desc[UR8][R170.64], !P5 ;  /* 0x07200000aa027fae */ /* 0x0009e2000e921848 */
[----:B------:R-:W-:-:S03]  /*9770*/  IMAD R3, R4, 0x3d, RZ ;  /* 0x0000003d04037824 */ /* 0x000fc600078e02ff */
[----:B------:R3:W-:Y:S04]  /*9780*/  STL.64 [R1+0xd8], R8 ;  /* 0x0000d80801007387 */ /* 0x0007e80000100a00 */
[----:B------:R3:W-:Y:S01]  /*9790*/  LDGSTS.E [R2+0x7300], desc[UR8][R8.64], !P5 ;  /* 0x0730000008027fae */ /* 0x0007e2000e921848 */
[----:B------:R-:W-:Y:S02]  /*97a0*/  ISETP.GE.U32.AND P5, PT, R243, 0x7fffffb6, PT ;  /* 0x7fffffb6f300780c */ /* 0x000fe40003fa6070 */
[----:B------:R-:W-:Y:S01]  /*97b0*/  LOP3.LUT R243, R136, 0x40, RZ, 0x3c, !PT ;  /* 0x0000004088f37812 */ /* 0x000fe200078e3cff */
[----:B----4-:R-:W-:-:S03]  /*97c0*/  IMAD.WIDE R170, R3, 0x4, R120 ;  /* 0x0000000403aa7825 */ /* 0x010fc600078e0278 */
[----:B------:R-:W-:Y:S02]  /*97d0*/  IADD3 R243, R243, UR4, RZ ;  /* 0x00000004f3f37c10 */ /* 0x000fe4000fffe0ff */
[----:B------:R4:W-:Y:S01]  /*97e0*/  LDGSTS.E [R2+0x7a00], desc[UR8][R170.64], !P4 ;  /* 0x07a00000aa027fae */ /* 0x0009e2000e121848 */
[----:B---3--:R-:W-:-:S03]  /*97f0*/  IMAD.WIDE R8, R3, 0x4, R240 ;  /* 0x0000000403087825 */ /* 0x008fc600078e02f0 */
[----:B------:R4:W-:Y:S01]  /*9800*/  STL.64 [R1+0xc0], R170 ;  /* 0x0000c0aa01007387 */ /* 0x0009e20000100a00 */
[----:B------:R-:W-:-:S03]  /*9810*/  IMAD.SHL.U32 R3, R4, 0x2, RZ ;  /* 0x0000000204037824 */ /* 0x000fc600078e00ff */
[----:B------:R3:W-:Y:S01]  /*9820*/  LDGSTS.E [R2+0x7b00], desc[UR8][R8.64], !P4 ;  /* 0x07b0000008027fae */ /* 0x0007e2000e121848 */
[----:B------:R-:W-:Y:S01]  /*9830*/  ISETP.GE.U32.AND P4, PT, R244, 0x7fffffb5, PT ;  /* 0x7fffffb5f400780c */ /* 0x000fe20003f86070 */
[----:B-1----:R-:W-:Y:S02]  /*9840*/  VIADD R244, R245, 0xfffffff1 ;  /* 0xfffffff1f5f47836 */ /* 0x002fe40000000000 */
[----:B------:R3:W-:Y:S01]  /*9850*/  STL.64 [R1+0xb8], R8 ;  /* 0x0000b80801007387 */ /* 0x0007e20000100a00 */
[----:B------:R-:W1:Y:S01]  /*9860*/  LDC R245, c[0x0][0x230] ;  /* 0x00008c00fff57b82 */ /* 0x000e620000000800 */
[----:B----4-:R-:W-:-:S05]  /*9870*/  IMAD.WIDE R170, R3, 0x4, R120 ;  /* 0x0000000403aa7825 */ /* 0x010fca00078e0278 */
[----:B------:R4:W-:Y:S01]  /*9880*/  STL.64 [R1+0x298], R170 ;  /* 0x000298aa01007387 */ /* 0x0009e20000100a00 */
[----:B---3--:R-:W-:-:S03]  /*9890*/  IMAD.WIDE R8, R3, 0x4, R240 ;  /* 0x0000000403087825 */ /* 0x008fc600078e02f0 */
[----:B------:R4:W-:Y:S01]  /*98a0*/  LDGSTS.E [R243+0x400], desc[UR8][R170.64], !P1 ;  /* 0x00400000aaf37fae */ /* 0x0009e2000c921848 */
[----:B------:R-:W-:-:S03]  /*98b0*/  IMAD R3, R4, 0x6, RZ ;  /* 0x0000000604037824 */ /* 0x000fc600078e02ff */
[----:B------:R3:W-:Y:S04]  /*98c0*/  STL.64 [R1+0x2f0], R8 ;  /* 0x0002f00801007387 */ /* 0x0007e80000100a00 */
[----:B------:R3:W-:Y:S01]  /*98d0*/  LDGSTS.E [R243+0x500], desc[UR8][R8.64], !P1 ;  /* 0x0050000008f37fae */ /* 0x0007e2000c921848 */
[----:B------:R-:W-:Y:S01]  /*98e0*/  ISETP.GE.U32.AND P1, PT, R244, 0x7fffffb2, PT ;  /* 0x7fffffb2f400780c */ /* 0x000fe20003f26070 */
[----:B--2---:R-:W-:Y:S02]  /*98f0*/  VIADD R244, R246, 0xffffffed ;  /* 0xffffffedf6f47836 */ /* 0x004fe40000000000 */
[----:B----4-:R-:W-:Y:S01]  /*9900*/  IMAD.WIDE R170, R3, 0x4, R120 ;  /* 0x0000000403aa7825 */ /* 0x010fe200078e0278 */
[----:B------:R-:W2:Y:S02]  /*9910*/  LDC R246, c[0x0][0x230] ;  /* 0x00008c00fff67b82 */ /* 0x000ea40000000800 */
[----:B------:R-:W-:-:S02]  /*9920*/  ISETP.GE.U32.AND P6, PT, R244, 0x7fffffae, PT ;  /* 0x7fffffaef400780c */ /* 0x000fc40003fc6070 */
[----:B------:R4:W-:Y:S01]  /*9930*/  STL.64 [R1+0x340], R170 ;  /* 0x000340aa01007387 */ /* 0x0009e20000100a00 */
[----:B------:R-:W-:Y:S01]  /*9940*/  IADD3 R244, R247, -0x17, RZ ;  /* 0xffffffe9f7f47810 */ /* 0x000fe20007ffe0ff */
[----:B---3--:R-:W-:Y:S02]  /*9950*/  IMAD.WIDE R8, R3, 0x4, R240 ;  /* 0x0000000403087825 */ /* 0x008fe400078e02f0 */
[----:B------:R4:W-:Y:S01]  /*9960*/  LDGSTS.E [R243+0xc00], desc[UR8][R170.64], !P0 ;  /* 0x00c00000aaf37fae */ /* 0x0009e2000c121848 */
[----:B------:R-:W3:Y:S01]  /*9970*/  LDC R247, c[0x0][0x230] ;  /* 0x00008c00fff77b82 */ /* 0x000ee20000000800 */
[----:B------:R-:W-:Y:S02]  /*9980*/  IMAD R3, R4, 0xa, RZ ;  /* 0x0000000a04037824 */ /* 0x000fe400078e02ff */
[----:B------:R5:W-:Y:S04]  /*9990*/  STL.64 [R1+0x338], R8 ;  /* 0x0003380801007387 */ /* 0x000be80000100a00 */
[----:B------:R5:W-:Y:S01]  /*99a0*/  LDGSTS.E [R243+0xd00], desc[UR8][R8.64], !P0 ;  /* 0x00d0000008f37fae */ /* 0x000be2000c121848 */
[----:B------:R-:W-:Y:S01]  /*99b0*/  ISETP.GE.U32.AND P0, PT, R244, 0x7fffffaa, PT ;  /* 0x7fffffaaf400780c */ /* 0x000fe20003f06070 */
[----:B------:R-:W-:-:S02]  /*99c0*/  IMAD R244, R4, 0x12, RZ ;  /* 0x0000001204f47824 */ /* 0x000fc400078e02ff */
[----:B----4-:R-:W-:-:S05]  /*99d0*/  IMAD.WIDE R170, R3, 0x4, R120 ;  /* 0x0000000403aa7825 */ /* 0x010fca00078e0278 */
[----:B------:R4:W-:Y:S01]  /*99e0*/  LDGSTS.E [R243+0x1400], desc[UR8][R170.64], !P5 ;  /* 0x01400000aaf37fae */ /* 0x0009e2000e921848 */
[----:B-----5:R-:W-:-:S03]  /*99f0*/  IMAD.WIDE R8, R3, 0x4, R240 ;  /* 0x0000000403087825 */ /* 0x020fc600078e02f0 */
[----:B------:R4:W-:Y:S01]  /*9a00*/  STL.64 [R1+0x330], R170 ;  /* 0x000330aa01007387 */ /* 0x0009e20000100a00 */
[----:B------:R-:W-:-:S03]  /*9a10*/  IMAD R3, R4, 0xe, RZ ;  /* 0x0000000e04037824 */ /* 0x000fc600078e02ff */
[----:B------:R5:W-:Y:S01]  /*9a20*/  LDGSTS.E [R243+0x1500], desc[UR8][R8.64], !P5 ;  /* 0x0150000008f37fae */ /* 0x000be2000e921848 */
[----:B------:R-:W-:-:S03]  /*9a30*/  IMAD.WIDE R198, R3, 0x4, R120 ;  /* 0x0000000403c67825 */ /* 0x000fc600078e0278 */
[----:B------:R5:W-:Y:S01]  /*9a40*/  STL.64 [R1+0x328], R8 ;  /* 0x0003280801007387 */ /* 0x000be20000100a00 */
[----:B------:R-:W-:-:S03]  /*9a50*/  IMAD.WIDE R194, R3, 0x4, R240 ;  /* 0x0000000403c27825 */ /* 0x000fc600078e02f0 */
[----:B------:R2:W-:Y:S01]  /*9a60*/  LDGSTS.E [R243+0x1c00], desc[UR8][R198.64], !P1 ;  /* 0x01c00000c6f37fae */ /* 0x0005e2000c921848 */
[----:B------:R-:W-:-:S03]  /*9a70*/  VIADD R3, R252, 0xffffffe5 ;  /* 0xffffffe5fc037836 */ /* 0x000fc60000000000 */
[----:B------:R3:W-:Y:S01]  /*9a80*/  LDGSTS.E [R243+0x1d00], desc[UR8][R194.64], !P1 ;  /* 0x01d00000c2f37fae */ /* 0x0007e2000c921848 */
[C---:B----4-:R-:W-:Y:S01]  /*9a90*/  IMAD.WIDE R170, R244.reuse, 0x4, R120 ;  /* 0x00000004f4aa7825 */ /* 0x050fe200078e0278 */
[----:B------:R-:W4:Y:S01]  /*9aa0*/  LDC R252, c[0x0][0x230] ;  /* 0x00008c00fffc7b82 */ /* 0x000f220000000800 */
[----:B------:R-:W-:Y:S02]  /*9ab0*/  ISETP.GE.U32.AND P5, PT, R3, 0x7fffffa6, PT ;  /* 0x7fffffa60300780c */ /* 0x000fe40003fa6070 */
[----:B-1----:R-:W-:Y:S01]  /*9ac0*/  VIADD R3, R245, 0xffffffe1 ;  /* 0xffffffe1f5037836 */ /* 0x002fe20000000000 */
[----:B------:R2:W-:Y:S01]  /*9ad0*/  STL.64 [R1+0x320], R198 ;  /* 0x000320c601007387 */ /* 0x0005e20000100a00 */
[----:B-----5:R-:W-:-:S03]  /*9ae0*/  IMAD.WIDE R8, R244, 0x4, R240 ;  /* 0x00000004f4087825 */ /* 0x020fc600078e02f0 */
[----:B------:R-:W1:Y:S01]  /*9af0*/  LDC R245, c[0x0][0x230] ;  /* 0x00008c00fff57b82 */ /* 0x000e620000000800 */
[----:B------:R-:W-:Y:S01]  /*9b00*/  ISETP.GE.U32.AND P1, PT, R3, 0x7fffffa2, PT ;  /* 0x7fffffa20300780c */ /* 0x000fe20003f26070 */
[----:B------:R3:W-:Y:S01]  /*9b10*/  STL.64 [R1+0x318], R194 ;  /* 0x000318c201007387 */ /* 0x0007e20000100a00 */
[C---:B------:R-:W-:Y:S02]  /*9b20*/  IMAD R3, R4.reuse, 0x16, RZ ;  /* 0x0000001604037824 */ /* 0x040fe400078e02ff */
[----:B------:R-:W-:Y:S01]  /*9b30*/  IMAD R244, R4, 0x1a, RZ ;  /* 0x0000001a04f47824 */ /* 0x000fe200078e02ff */
[----:B------:R5:W-:Y:S01]  /*9b40*/  STL.64 [R1+0x310], R170 ;  /* 0x000310aa01007387 */ /* 0x000be20000100a00 */
[----:B------:R-:W-:-:S03]  /*9b50*/  IMAD.WIDE R248, R3, 0x4, R120 ;  /* 0x0000000403f87825 */ /* 0x000fc600078e0278 */
[----:B------:R5:W-:Y:S01]  /*9b60*/  LDGSTS.E [R243+0x2400], desc[UR8][R170.64], !P6 ;  /* 0x02400000aaf37fae */ /* 0x000be2000f121848 */
[----:B--2---:R-:W-:Y:S01]  /*9b70*/  IMAD.WIDE R198, R3, 0x4, R240 ;  /* 0x0000000403c67825 */ /* 0x004fe200078e02f0 */
[----:B------:R-:W-:Y:S02]  /*9b80*/  IADD3 R3, R246, -0x23, RZ ;  /* 0xffffffddf6037810 */ /* 0x000fe40007ffe0ff */
[----:B------:R2:W-:Y:S01]  /*9b90*/  STL.64 [R1+0x308], R8 ;  /* 0x0003080801007387 */ /* 0x0005e20000100a00 */
[----:B---3--:R-:W-:-:S03]  /*9ba0*/  IMAD.WIDE R194, R244, 0x4, R120 ;  /* 0x00000004f4c27825 */ /* 0x008fc600078e0278 */
[----:B------:R2:W-:Y:S01]  /*9bb0*/  LDGSTS.E [R243+0x2500], desc[UR8][R8.64], !P6 ;  /* 0x0250000008f37fae */ /* 0x0005e2000f121848 */
[----:B------:R-:W-:Y:S01]  /*9bc0*/  ISETP.GE.U32.AND P6, PT, R3, 0x7fffff9e, PT ;  /* 0x7fffff9e0300780c */ /* 0x000fe20003fc6070 */
[----:B------:R-:W-:Y:S02]  /*9bd0*/  IMAD R3, R4, 0x1e, RZ ;  /* 0x0000001e04037824 */ /* 0x000fe400078e02ff */
[----:B-----5:R-:W-:Y:S01]  /*9be0*/  IMAD.WIDE R170, R244, 0x4, R240 ;  /* 0x00000004f4aa7825 */ /* 0x020fe200078e02f0 */
[----:B------:R-:W-:Y:S03]  /*9bf0*/  LDGSTS.E [R243+0x2c00], desc[UR8][R248.64], !P0 ;  /* 0x02c00000f8f37fae */ /* 0x000fe6000c121848 */
[----:B------:R-:W-:Y:S01]  /*9c00*/  VIADD R244, R247, 0xffffffd9 ;  /* 0xffffffd9f7f47836 */ /* 0x000fe20000000000 */
[----:B------:R-:W-:Y:S01]  /*9c10*/  STL.64 [R1+0x300], R248 ;  /* 0x000300f801007387 */ /* 0x000fe20000100a00 */
[----:B------:R-:W-:Y:S01]  /*9c20*/  IMAD.WIDE R246, R3, 0x4, R120 ;  /* 0x0000000403f67825 */ /* 0x000fe200078e0278 */
[----:B--2---:R-:W2:Y:S02]  /*9c30*/  LDC R8, c[0x0][0x230] ;  /* 0x00008c00ff087b82 */ /* 0x004ea40000000800 */
[----:B------:R3:W-:Y:S01]  /*9c40*/  LDGSTS.E [R243+0x2d00], desc[UR8][R198.64], !P0 ;  /* 0x02d00000c6f37fae */ /* 0x0007e2000c121848 */
[----:B------:R-:W-:Y:S01]  /*9c50*/  ISETP.GE.U32.AND P0, PT, R244, 0x7fffff9a, PT ;  /* 0x7fffff9af400780c */ /* 0x000fe20003f06070 */
[----:B------:R-:W-:-:S02]  /*9c60*/  IMAD R244, R4, 0x22, RZ ;  /* 0x0000002204f47824 */ /* 0x000fc400078e02ff */
[----:B------:R3:W-:Y:S02]  /*9c70*/  STL.64 [R1+0x2f8], R198 ;  /* 0x0002f8c601007387 */ /* 0x0007e40000100a00 */
[----:B------:R-:W5:Y:S02]  /*9c80*/  LDC R9, c[0x0][0x230] ;  /* 0x00008c00ff097b82 */ /* 0x000f640000000800 */
[----:B------:R4:W-:Y:S04]  /*9c90*/  LDGSTS.E [R243+0x3400], desc[UR8][R194.64], !P5 ;  /* 0x03400000c2f37fae */ /* 0x0009e8000e921848 */
[----:B------:R4:W-:Y:S01]  /*9ca0*/  STL.64 [R1+0x2e8], R194 ;  /* 0x0002e8c201007387 */ /* 0x0009e20000100a00 */
[----:B---3--:R-:W-:-:S03]  /*9cb0*/  IMAD.WIDE R198, R3, 0x4, R240 ;  /* 0x0000000403c67825 */ /* 0x008fc600078e02f0 */
[----:B------:R3:W-:Y:S01]  /*9cc0*/  LDGSTS.E [R243+0x3500], desc[UR8][R170.64], !P5 ;  /* 0x03500000aaf37fae */ /* 0x0007e2000e921848 */
[----:B-1----:R-:W-:-:S03]  /*9cd0*/  VIADD R3, R245, 0xffffffd5 ;  /* 0xffffffd5f5037836 */ /* 0x002fc60000000000 */
[----:B------:R3:W-:Y:S01]  /*9ce0*/  STL.64 [R1+0x2e0], R170 ;  /* 0x0002e0aa01007387 */ /* 0x0007e20000100a00 */
[----:B------:R-:W1:Y:S01]  /*9cf0*/  LDC R245, c[0x0][0x230] ;  /* 0x00008c00fff57b82 */ /* 0x000e620000000800 */
[----:B----4-:R-:W-:Y:S02]  /*9d00*/  IMAD.WIDE R194, R244, 0x4, R120 ;  /* 0x00000004f4c27825 */ /* 0x010fe400078e0278 */
[----:B------:R4:W-:Y:S04]  /*9d10*/  LDGSTS.E [R243+0x3c00], desc[UR8][R246.64], !P1 ;  /* 0x03c00000f6f37fae */ /* 0x0009e8000c921848 */
[----:B------:R-:W-:Y:S01]  /*9d20*/  LDGSTS.E [R243+0x3d00], desc[UR8][R198.64], !P1 ;  /* 0x03d00000c6f37fae */ /* 0x000fe2000c921848 */
[----:B------:R-:W-:Y:S01]  /*9d30*/  ISETP.GE.U32.AND P1, PT, R3, 0x7fffff96, PT ;  /* 0x7fffff960300780c */ /* 0x000fe20003f26070 */
[----:B------:R-:W-:-:S02]  /*9d40*/  IMAD R3, R4, 0x26, RZ ;  /* 0x0000002604037824 */ /* 0x000fc400078e02ff */
[----:B---3--:R-:W-:Y:S01]  /*9d50*/  IMAD.WIDE R170, R244, 0x4, R240 ;  /* 0x00000004f4aa7825 */ /* 0x008fe200078e02f0 */
[----:B------:R4:W-:Y:S01]  /*9d60*/  STL.64 [R1+0x2d8], R246 ;  /* 0x0002d8f601007387 */ /* 0x0009e20000100a00 */
[----:B------:R-:W-:Y:S02]  /*9d70*/  IADD3 R244, R252, -0x2f, RZ ;  /* 0xffffffd1fcf47810 */ /* 0x000fe40007ffe0ff */
[----:B------:R-:W3:Y:S01]  /*9d80*/  LDC R252, c[0x0][0x230] ;  /* 0x00008c00fffc7b82 */ /* 0x000ee20000000800 */
[----:B------:R-:W-:Y:S01]  /*9d90*/  STL.64 [R1+0x2d0], R198 ;  /* 0x0002d0c601007387 */ /* 0x000fe20000100a00 */
[----:B------:R-:W-:-:S03]  /*9da0*/  ISETP.GE.U32.AND P5, PT, R244, 0x7fffff92, PT ;  /* 0x7fffff92f400780c */ /* 0x000fc60003fa6070 */
[----:B------:R2:W-:Y:S03]  /*9db0*/  STL.64 [R1+0x2c8], R194 ;  /* 0x0002c8c201007387 */ /* 0x0005e60000100a00 */
[----:B------:R-:W5:Y:S01]  /*9dc0*/  LDC R244, c[0x0][0x230] ;  /* 0x00008c00fff47b82 */ /* 0x000f620000000800 */
[----:B------:R2:W-:Y:S04]  /*9dd0*/  LDGSTS.E [R243+0x4400], desc[UR8][R194.64], !P6 ;  /* 0x04400000c2f37fae */ /* 0x0005e8000f121848 */
[----:B------:R1:W-:Y:S03]  /*9de0*/  STL.64 [R1+0x2c0], R170 ;  /* 0x0002c0aa01007387 */ /* 0x0003e60000100a00 */
[----:B----4-:R-:W4:Y:S01]  /*9df0*/  LDC R246, c[0x0][0x230] ;  /* 0x00008c00fff67b82 */ /* 0x010f220000000800 */
[----:B------:R1:W-:Y:S01]  /*9e00*/  LDGSTS.E [R243+0x4500], desc[UR8][R170.64], !P6 ;  /* 0x04500000aaf37fae */ /* 0x0003e2000f121848 */
[----:B--2---:R-:W-:-:S06]  /*9e10*/  IMAD.WIDE R194, R3, 0x4, R120 ;  /* 0x0000000403c27825 */ /* 0x004fcc00078e0278 */
[----:B------:R-:W2:Y:S01]  /*9e20*/  LDC R247, c[0x0][0x230] ;  /* 0x00008c00fff77b82 */ /* 0x000ea20000000800 */
[----:B------:R3:W-:Y:S01]  /*9e30*/  LDGSTS.E [R243+0x4c00], desc[UR8][R194.64], !P0 ;  /* 0x04c00000c2f37fae */ /* 0x0007e2000c121848 */
[----:B-1----:R-:W-:-:S03]  /*9e40*/  IMAD.WIDE R170, R3, 0x4, R240 ;  /* 0x0000000403aa7825 */ /* 0x002fc600078e02f0 */
[----:B------:R3:W-:Y:S01]  /*9e50*/  STL.64 [R1+0x2b8], R194 ;  /* 0x0002b8c201007387 */ /* 0x0007e20000100a00 */
[----:B------:R-:W-:-:S03]  /*9e60*/  VIADD R3, R8, 0xffffffcd ;  /* 0xffffffcd08037836 */ /* 0x000fc60000000000 */
[----:B------:R1:W-:Y:S01]  /*9e70*/  LDGSTS.E [R243+0x4d00], desc[UR8][R170.64], !P0 ;  /* 0x04d00000aaf37fae */ /* 0x0003e2000c121848 */
[----:B------:R-:W-:Y:S02]  /*9e80*/  VIADD R8, R242, 0x3f ;  /* 0x0000003ff2087836 */ /* 0x000fe40000000000 */
[----:B------:R-:W-:Y:S01]  /*9e90*/  IMAD R242, R4, 0x2a, RZ ;  /* 0x0000002a04f27824 */ /* 0x000fe200078e02ff */
[----:B------:R-:W-:Y:S01]  /*9ea0*/  ISETP.GE.U32.AND P0, PT, R3, 0x7fffff8e, PT ;  /* 0x7fffff8e0300780c */ /* 0x000fe20003f06070 */
[----:B------:R1:W-:Y:S01]  /*9eb0*/  STL.64 [R1+0x2b0], R170 ;  /* 0x0002b0aa01007387 */ /* 0x0003e20000100a00 */
[----:B------:R-:W-:Y:S01]  /*9ec0*/  ISETP.GT.AND P6, PT, R8, 0x3f, PT ;  /* 0x0000003f0800780c */ /* 0x000fe20003fc4270 */
[----:B---3--:R-:W-:Y:S02]  /*9ed0*/  IMAD.WIDE R194, R242, 0x4, R120 ;  /* 0x00000004f2c27825 */ /* 0x008fe400078e0278 */
[----:B------:R-:W-:Y:S01]  /*9ee0*/  STL [R1+0x3ec], R8 ;  /* 0x0003ec0801007387 */ /* 0x000fe20000100800 */
[----:B------:R-:W-:-:S02]  /*9ef0*/  SEL R3, RZ, 0x4, !P6 ;  /* 0x00000004ff037807 */ /* 0x000fc40007000000 */
[----:B------:R-:W-:Y:S01]  /*9f00*/  ISETP.GE.AND P6, PT, R251, UR5, PT ;  /* 0x00000005fb007c0c */ /* 0x000fe2000bfc6270 */
[----:B------:R3:W-:Y:S03]  /*9f10*/  LDGSTS.E [R243+0x5400], desc[UR8][R194.64], !P1 ;  /* 0x05400000c2f37fae */ /* 0x0007e6000c921848 */
[----:B------:R-:W-:Y:S01]  /*9f20*/  SEL R3, R3, RZ, !P6 ;  /* 0x000000ff03037207 */ /* 0x000fe20007000000 */
[----:B-1----:R-:W-:Y:S01]  /*9f30*/  IMAD.WIDE R170, R242, 0x4, R240 ;  /* 0x00000004f2aa7825 */ /* 0x002fe200078e02f0 */
[----:B------:R3:W-:Y:S03]  /*9f40*/  STL.64 [R1+0xa8], R194 ;  /* 0x0000a8c201007387 */ /* 0x0007e60000100a00 */
[C---:B------:R-:W-:Y:S01]  /*9f50*/  IMAD R242, R4.reuse, 0x2e, RZ ;  /* 0x0000002e04f27824 */ /* 0x040fe200078e02ff */
[----:B------:R1:W-:Y:S01]  /*9f60*/  LDGSTS.E [R243+0x5500], desc[UR8][R170.64], !P1 ;  /* 0x05500000aaf37fae */ /* 0x0003e2000c921848 */
[----:B------:R-:W-:Y:S01]  /*9f70*/  ISETP.NE.U32.AND P1, PT, R3, RZ, PT ;  /* 0x000000ff0300720c */ /* 0x000fe20003f25070 */
[----:B------:R-:W-:-:S02]  /*9f80*/  IMAD R3, R4, 0x32, RZ ;  /* 0x0000003204037824 */ /* 0x000fc400078e02ff */
[----:B------:R1:W-:Y:S01]  /*9f90*/  STL.64 [R1+0xa0], R170 ;  /* 0x0000a0aa01007387 */ /* 0x0003e20000100a00 */
[----:B------:R-:W-:-:S04]  /*9fa0*/  IMAD.WIDE R248, R242, 0x4, R120 ;  /* 0x00000004f2f87825 */ /* 0x000fc800078e0278 */
[C---:B---3--:R-:W-:Y:S01]  /*9fb0*/  IMAD.WIDE R194, R3.reuse, 0x4, R120 ;  /* 0x0000000403c27825 */ /* 0x048fe200078e0278 */
[----:B------:R3:W-:Y:S03]  /*9fc0*/  LDGSTS.E [R243+0x5c00], desc[UR8][R248.64], !P5 ;  /* 0x05c00000f8f37fae */ /* 0x0007e6000e921848 */
[--C-:B------:R-:W-:Y:S01]  /*9fd0*/  IMAD.WIDE R198, R242, 0x4, R240.reuse ;  /* 0x00000004f2c67825 */ /* 0x100fe200078e02f0 */
[----:B-----5:R-:W-:Y:S01]  /*9fe0*/  IADD3 R242, R244, -0x37, RZ ;  /* 0xffffffc9f4f27810 */ /* 0x020fe20007ffe0ff */
[----:B------:R3:W-:Y:S02]  /*9ff0*/  STL.64 [R1+0x98], R248 ;  /* 0x000098f801007387 */ /* 0x0007e40000100a00 */
[----:B-1----:R-:W-:Y:S02]  /*a000*/  IMAD.WIDE R170, R3, 0x4, R240 ;  /* 0x0000000403aa7825 */ /* 0x002fe400078e02f0 */
[----:B------:R1:W-:Y:S01]  /*a010*/  LDGSTS.E [R243+0x5d00], desc[UR8][R198.64], !P5 ;  /* 0x05d00000c6f37fae */ /* 0x0003e2000e921848 */
[----:B------:R-:W-:Y:S01]  /*a020*/  ISETP.GE.U32.AND P5, PT, R242, 0x7fffff8a, PT ;  /* 0x7fffff8af200780c */ /* 0x000fe20003fa6070 */
[----:B------:R-:W-:-:S02]  /*a030*/  VIADD R3, R245, 0xffffffc5 ;  /* 0xffffffc5f5037836 */ /* 0x000fc40000000000 */
[----:B------:R-:W5:Y:S01]  /*a040*/  LDC R245, c[0x0][0x230] ;  /* 0x00008c00fff57b82 */ /* 0x000f620000000800 */
[----:B------:R2:W-:Y:S01]  /*a050*/  LDGSTS.E [R243+0x6400], desc[UR8][R194.64], !P0 ;  /* 0x06400000c2f37fae */ /* 0x0005e2000c121848 */
[----:B----4-:R-:W-:Y:S02]  /*a060*/  VIADD R244, R246, 0xffffffc1 ;  /* 0xffffffc1f6f47836 */ /* 0x010fe40000000000 */
[C---:B------:R-:W-:Y:S01]  /*a070*/  IMAD R242, R4.reuse, 0x3a, RZ ;  /* 0x0000003a04f27824 */ /* 0x040fe200078e02ff */
[----:B------:R4:W-:Y:S01]  /*a080*/  LDGSTS.E [R243+0x6500], desc[UR8][R170.64], !P0 ;  /* 0x06500000aaf37fae */ /* 0x0009e2000c121848 */
[----:B------:R-:W-:Y:S01]  /*a090*/  ISETP.GE.U32.AND P0, PT, R3, 0x7fffff86, PT ;  /* 0x7fffff860300780c */ /* 0x000fe20003f06070 */
[----:B------:R-:W-:Y:S01]  /*a0a0*/  IMAD R3, R4, 0x36, RZ ;  /* 0x0000003604037824 */ /* 0x000fe200078e02ff */
[----:B------:R-:W4:Y:S01]  /*a0b0*/  LDC R246, c[0x0][0x230] ;  /* 0x00008c00fff67b82 */ /* 0x000f220000000800 */
[----:B------:R1:W-:Y:S01]  /*a0c0*/  STL.64 [R1+0x90], R198 ;  /* 0x000090c601007387 */ /* 0x0003e20000100a00 */
[----:B------:R-:W-:Y:S01]  /*a0d0*/  ISETP.GE.U32.AND P6, PT, R244, 0x7fffff82, PT ;  /* 0x7fffff82f400780c */ /* 0x000fe20003fc6070 */
[----:B---3--:R-:W-:-:S02]  /*a0e0*/  IMAD.WIDE R248, R3, 0x4, R120 ;  /* 0x0000000403f87825 */ /* 0x008fc400078e0278 */
[----:B------:R3:W-:Y:S02]  /*a0f0*/  STL.64 [R1+0x88], R194 ;  /* 0x000088c201007387 */ /* 0x0007e40000100a00 */
[----:B------:R-:W-:Y:S02]  /*a100*/  IMAD R244, R4, 0x3, RZ ;  /* 0x0000000304f47824 */ /* 0x000fe400078e02ff */
[----:B------:R-:W-:Y:S01]  /*a110*/  LDGSTS.E [R243+0x6c00], desc[UR8][R248.64], !P5 ;  /* 0x06c00000f8f37fae */ /* 0x000fe2000e921848 */
[----:B-1----:R-:W-:Y:S01]  /*a120*/  IMAD.WIDE R198, R3, 0x4, R240 ;  /* 0x0000000403c67825 */ /* 0x002fe200078e02f0 */
[----:B--2---:R-:W-:Y:S02]  /*a130*/  IADD3 R3, R247, -0x10, RZ ;  /* 0xfffffff0f7037810 */ /* 0x004fe40007ffe0ff */
[----:B------:R4:W-:Y:S01]  /*a140*/  STL.64 [R1+0x80], R170 ;  /* 0x000080aa01007387 */ /* 0x0009e20000100a00 */
[----:B------:R-:W1:Y:S01]  /*a150*/  LDC R247, c[0x0][0x230] ;  /* 0x00008c00fff77b82 */ /* 0x000e620000000800 */
[----:B---3--:R-:W-:-:S02]  /*a160*/  IMAD.WIDE R194, R242, 0x4, R120 ;  /* 0x00000004f2c27825 */ /* 0x008fc400078e0278 */
[----:B------:R2:W-:Y:S01]  /*a170*/  LDGSTS.E [R243+0x6d00], desc[UR8][R198.64], !P5 ;  /* 0x06d00000c6f37fae */ /* 0x0005e2000e921848 */
[----:B------:R-:W-:Y:S01]  /*a180*/  ISETP.GE.U32.AND P5, PT, R3, 0x7fffffb1, PT ;  /* 0x7fffffb10300780c */ /* 0x000fe20003fa6070 */
[----:B------:R-:W-:Y:S02]  /*a190*/  IMAD R3, R4, 0x3e, RZ ;  /* 0x0000003e04037824 */ /* 0x000fe400078e02ff */
[----:B-----5:R-:W-:Y:S01]  /*a1a0*/  VIADD R245, R245, 0xffffffec ;  /* 0xffffffecf5f57836 */ /* 0x020fe20000000000 */
[----:B------:R-:W-:Y:S01]  /*a1b0*/  STL.64 [R1+0x78], R248 ;  /* 0x000078f801007387 */ /* 0x000fe20000100a00 */
[--C-:B----4-:R-:W-:Y:S01]  /*a1c0*/  IMAD.WIDE R170, R242, 0x4, R240.reuse ;  /* 0x00000004f2aa7825 */ /* 0x110fe200078e02f0 */
[----:B------:R-:W-:Y:S02]  /*a1d0*/  LOP3.LUT R242, R136, 0x60, RZ, 0x3c, !PT ;  /* 0x0000006088f27812 */ /* 0x000fe400078e3cff */
[----:B------:R2:W-:Y:S01]  /*a1e0*/  STL.64 [R1+0x70], R198 ;  /* 0x000070c601007387 */ /* 0x0005e20000100a00 */
[----:B------:R-:W-:-:S03]  /*a1f0*/  IMAD.WIDE R136, R244, 0x4, R240 ;  /* 0x00000004f4887825 */ /* 0x000fc600078e02f0 */
[----:B------:R3:W-:Y:S01]  /*a200*/  STL.64 [R1+0x68], R194 ;  /* 0x000068c201007387 */ /* 0x0007e20000100a00 */
[----:B------:R-:W-:-:S03]  /*a210*/  VIADD R242, R242, UR4 ;  /* 0x00000004f2f27c36 */ /* 0x000fc60008000000 */
[----:B------:R3:W-:Y:S01]  /*a220*/  LDGSTS.E [R243+0x7400], desc[UR8][R194.64], !P0 ;  /* 0x07400000c2f37fae */ /* 0x0007e2000c121848 */
[----:B--2---:R-:W-:-:S03]  /*a230*/  IMAD.WIDE R198, R3, 0x4, R120 ;  /* 0x0000000403c67825 */ /* 0x004fc600078e0278 */
[----:B------:R2:W-:Y:S04]  /*a240*/  STL.64 [R1+0x60], R170 ;  /* 0x000060aa01007387 */ /* 0x0005e80000100a00 */
[----:B------:R2:W-:Y:S01]  /*a250*/  LDGSTS.E [R243+0x7500], desc[UR8][R170.64], !P0 ;  /* 0x07500000aaf37fae */ /* 0x0005e2000c121848 */
[----:B------:R-:W-:Y:S01]  /*a260*/  ISETP.GE.U32.AND P0, PT, R245, 0x7fffffad, PT ;  /* 0x7fffffadf500780c */ /* 0x000fe20003f06070 */
[----:B---3--:R-:W-:Y:S01]  /*a270*/  IMAD.WIDE R194, R3, 0x4, R240 ;  /* 0x0000000403c27825 */ /* 0x008fe200078e02f0 */
[----:B------:R-:W3:Y:S01]  /*a280*/  LDC R245, c[0x0][0x230] ;  /* 0x00008c00fff57b82 */ /* 0x000ee20000000800 */
[----:B------:R-:W-:Y:S02]  /*a290*/  STL.64 [R1+0x58], R198 ;  /* 0x000058c601007387 */ /* 0x000fe40000100a00 */
[----:B------:R-:W-:-:S02]  /*a2a0*/  IMAD R3, R4, 0x7, RZ ;  /* 0x0000000704037824 */ /* 0x000fc400078e02ff */
[----:B------:R-:W-:Y:S01]  /*a2b0*/  LDGSTS.E [R243+0x7c00], desc[UR8][R198.64], !P6 ;  /* 0x07c00000c6f37fae */ /* 0x000fe2000f121848 */
[----:B--2---:R-:W-:-:S03]  /*a2c0*/  IMAD.WIDE R170, R244, 0x4, R120 ;  /* 0x00000004f4aa7825 */ /* 0x004fc600078e0278 */
[----:B------:R2:W-:Y:S01]  /*a2d0*/  STL.64 [R1+0x50], R194 ;  /* 0x000050c201007387 */ /* 0x0005e20000100a00 */
[----:B------:R-:W-:Y:S02]  /*a2e0*/  IADD3 R244, R252, -0x18, RZ ;  /* 0xffffffe8fcf47810 */ /* 0x000fe40007ffe0ff */
[----:B------:R-:W4:Y:S01]  /*a2f0*/  LDC R252, c[0x0][0x230] ;  /* 0x00008c00fffc7b82 */ /* 0x000f220000000800 */
[----:B------:R2:W-:Y:S04]  /*a300*/  LDGSTS.E [R243+0x7d00], desc[UR8][R194.64], !P6 ;  /* 0x07d00000c2f37fae */ /* 0x0005e8000f121848 */
[----:B------:R5:W-:Y:S04]  /*a310*/  STL.64 [R1+0xb0], R170 ;  /* 0x0000b0aa01007387 */ /* 0x000be80000100a00 */
[----:B------:R5:W-:Y:S04]  /*a320*/  LDGSTS.E [R242+0x600], desc[UR8][R170.64], !P2 ;  /* 0x00600000aaf27fae */ /* 0x000be8000d121848 */
[----:B------:R1:W-:Y:S01]  /*a330*/  STL.64 [R1+0x348], R136 ;  /* 0x0003488801007387 */ /* 0x0003e20000100a00 */
[----:B--2---:R-:W2:Y:S03]  /*a340*/  LDC R194, c[0x0][0x230] ;  /* 0x00008c00ffc27b82 */ /* 0x004ea60000000800 */
[----:B------:R1:W-:Y:S01]  /*a350*/  LDGSTS.E [R242+0x700], desc[UR8][R136.64], !P2 ;  /* 0x0070000088f27fae */ /* 0x0003e2000d121848 */
[----:B------:R-:W-:Y:S01]  /*a360*/  ISETP.GE.U32.AND P2, PT, R244, 0x7fffffa9, PT ;  /* 0x7fffffa9f400780c */ /* 0x000fe20003f46070 */
[----:B------:R-:W-:-:S02]  /*a370*/  VIADD R244, R246, 0xffffffe4 ;  /* 0xffffffe4f6f47836 */ /* 0x000fc40000000000 */
[C---:B-----5:R-:W-:Y:S01]  /*a380*/  IMAD.WIDE R170, R3.reuse, 0x4, R120 ;  /* 0x0000000403aa7825 */ /* 0x060fe200078e0278 */
[----:B------:R-:W5:Y:S04]  /*a390*/  LDC R246, c[0x0][0x230] ;  /* 0x00008c00fff67b82 */ /* 0x000f680000000800 */
        /* <DEDUP_REMOVED lines=11> */
[----:B-1----:R-:W-:Y:S01]  /*a450*/  IMAD.WIDE R136, R3, 0x4, R240 ;  /* 0x0000000403887825 */ /* 0x002fe200078e02f0 */
[----:B------:R-:W-:-:S02]  /*a460*/  IADD3 R3, R9, -0x24, RZ ;  /* 0xffffffdc09037810 */ /* 0x000fc40007ffe0ff */
[----:B------:R4:W-:Y:S01]  /*a470*/  STL.64 [R1+0x360], R170 ;  /* 0x000360aa01007387 */ /* 0x0009e20000100a00 */
[----:B------:R-:W1:Y:S01]  /*a480*/  LDC R9, c[0x0][0x230] ;  /* 0x00008c00ff097b82 */ /* 0x000e620000000800 */
[----:B------:R-:W-:Y:S01]  /*a490*/  ISETP.GE.U32.AND P6, PT, R3, 0x7fffff9d, PT ;  /* 0x7fffff9d0300780c */ /* 0x000fe20003fc6070 */
[----:B------:R-:W-:Y:S01]  /*a4a0*/  IMAD R3, R4, 0xf, RZ ;  /* 0x0000000f04037824 */ /* 0x000fe200078e02ff */
[----:B------:R2:W-:Y:S01]  /*a4b0*/  LDGSTS.E [R242+0x1700], desc[UR8][R136.64], !P4 ;  /* 0x0170000088f27fae */ /* 0x0005e2000e121848 */
[----:B------:R-:W-:Y:S01]  /*a4c0*/  ISETP.GE.U32.AND P4, PT, R244, 0x7fffffa1, PT ;  /* 0x7fffffa1f400780c */ /* 0x000fe20003f86070 */
[----:B------:R-:W-:Y:S02]  /*a4d0*/  IMAD R244, R4, 0x13, RZ ;  /* 0x0000001304f47824 */ /* 0x000fe400078e02ff */
[C---:B------:R-:W-:Y:S01]  /*a4e0*/  IMAD.WIDE R198, R3.reuse, 0x4, R120 ;  /* 0x0000000403c67825 */ /* 0x040fe200078e0278 */
[----:B------:R2:W-:Y:S03]  /*a4f0*/  STL.64 [R1+0x368], R136 ;  /* 0x0003688801007387 */ /* 0x0005e60000100a00 */
[----:B------:R-:W-:Y:S01]  /*a500*/  IMAD.WIDE R248, R3, 0x4, R240 ;  /* 0x0000000403f87825 */ /* 0x000fe200078e02f0 */
[----:B------:R-:W-:Y:S03]  /*a510*/  LDGSTS.E [R242+0x1e00], desc[UR8][R198.64], !P5 ;  /* 0x01e00000c6f27fae */ /* 0x000fe6000e921848 */
[----:B------:R-:W-:Y:S01]  /*a520*/  VIADD R3, R245, 0xffffffd8 ;  /* 0xffffffd8f5037836 */ /* 0x000fe20000000000 */
[----:B------:R-:W-:Y:S01]  /*a530*/  LDGSTS.E [R242+0x1f00], desc[UR8][R248.64], !P5 ;  /* 0x01f00000f8f27fae */ /* 0x000fe2000e921848 */
[----:B----4-:R-:W-:-:S03]  /*a540*/  IMAD.WIDE R170, R244, 0x4, R120 ;  /* 0x00000004f4aa7825 */ /* 0x010fc600078e0278 */
[----:B------:R-:W-:Y:S01]  /*a550*/  ISETP.GE.U32.AND P5, PT, R3, 0x7fffff99, PT ;  /* 0x7fffff990300780c */ /* 0x000fe20003fa6070 */
[----:B--2---:R-:W-:Y:S01]  /*a560*/  IMAD.WIDE R136, R244, 0x4, R240 ;  /* 0x00000004f4887825 */ /* 0x004fe200078e02f0 */
[----:B------:R2:W-:Y:S03]  /*a570*/  STL.64 [R1+0x3a0], R198 ;  /* 0x0003a0c601007387 */ /* 0x0005e60000100a00 */
[----:B------:R-:W-:Y:S01]  /*a580*/  IMAD R3, R4, 0x17, RZ ;  /* 0x0000001704037824 */ /* 0x000fe200078e02ff */
[----:B------:R-:W-:Y:S01]  /*a590*/  STL.64 [R1+0x3a8], R248 ;  /* 0x0003a8f801007387 */ /* 0x000fe20000100a00 */
[----:B------:R-:W-:Y:S02]  /*a5a0*/  VIADD R244, R252, 0xffffffd4 ;  /* 0xffffffd4fcf47836 */ /* 0x000fe40000000000 */
[----:B-----5:R-:W-:Y:S01]  /*a5b0*/  VIADD R245, R246, 0xffffffcc ;  /* 0xffffffccf6f57836 */ /* 0x020fe20000000000 */
[----:B------:R4:W-:Y:S01]  /*a5c0*/  LDGSTS.E [R242+0x2600], desc[UR8][R170.64], !P0 ;  /* 0x02600000aaf27fae */ /* 0x0009e2000c121848 */
[----:B------:R-:W5:Y:S03]  /*a5d0*/  LDC R252, c[0x0][0x230] ;  /* 0x00008c00fffc7b82 */ /* 0x000f660000000800 */
[----:B--2---:R-:W2:Y:S04]  /*a5e0*/  LDL.LU.64 R198, [R1+0xcc0] ;  /* 0x000cc00001c67983 */ /* 0x004ea80000300a00 */
[----:B------:R4:W-:Y:S04]  /*a5f0*/  STL.64 [R1+0x3c8], R170 ;  /* 0x0003c8aa01007387 */ /* 0x0009e80000100a00 */
[----:B------:R3:W-:Y:S04]  /*a600*/  STL.64 [R1+0x3c0], R136 ;  /* 0x0003c08801007387 */ /* 0x0007e80000100a00 */
[----:B------:R3:W-:Y:S01]  /*a610*/  LDGSTS.E [R242+0x2700], desc[UR8][R136.64], !P0 ;  /* 0x0270000088f27fae */ /* 0x0007e2000c121848 */
[----:B------:R-:W-:-:S02]  /*a620*/  ISETP.GE.U32.AND P0, PT, R244, 0x7fffff95, PT ;  /* 0x7fffff95f400780c */ /* 0x000fc40003f06070 */
[----:B------:R-:W-:Y:S01]  /*a630*/  IADD3 R244, R194, -0x30, RZ ;  /* 0xffffffd0c2f47810 */ /* 0x000fe20007ffe0ff */
[----:B----4-:R-:W-:-:S05]  /*a640*/  IMAD.WIDE R170, R3, 0x4, R120 ;  /* 0x0000000403aa7825 */ /* 0x010fca00078e0278 */
[----:B------:R4:W-:Y:S01]  /*a650*/  LDGSTS.E [R242+0x2e00], desc[UR8][R170.64], !P2 ;  /* 0x02e00000aaf27fae */ /* 0x0009e2000d121848 */
[----:B-----5:R-:W-:Y:S01]  /*a660*/  IADD3 R246, R252, -0x3c, RZ ;  /* 0xffffffc4fcf67810 */ /* 0x020fe20007ffe0ff */
[----:B---3--:R-:W-:Y:S02]  /*a670*/  IMAD.WIDE R136, R3, 0x4, R240 ;  /* 0x0000000403887825 */ /* 0x008fe400078e02f0 */
[----:B------:R4:W-:Y:S01]  /*a680*/  STL.64 [R1+0x3b8], R170 ;  /* 0x0003b8aa01007387 */ /* 0x0009e20000100a00 */
[----:B------:R-:W3:Y:S01]  /*a690*/  LDC R252, c[0x0][0x230] ;  /* 0x00008c00fffc7b82 */ /* 0x000ee20000000800 */
[----:B------:R-:W-:Y:S02]  /*a6a0*/  IMAD R3, R4, 0x1b, RZ ;  /* 0x0000001b04037824 */ /* 0x000fe400078e02ff */
[----:B------:R5:W-:Y:S01]  /*a6b0*/  LDGSTS.E [R242+0x2f00], desc[UR8][R136.64], !P2 ;  /* 0x02f0000088f27fae */ /* 0x000be2000d121848 */
[----:B------:R-:W-:Y:S01]  /*a6c0*/  ISETP.GE.U32.AND P2, PT, R244, 0x7fffff91, PT ;  /* 0x7fffff91f400780c */ /* 0x000fe20003f46070 */
[----:B------:R-:W-:-:S02]  /*a6d0*/  IMAD R244, R4, 0x1f, RZ ;  /* 0x0000001f04f47824 */ /* 0x000fc400078e02ff */
[C---:B------:R-:W-:Y:S01]  /*a6e0*/  IMAD.WIDE R248, R3.reuse, 0x4, R120 ;  /* 0x0000000403f87825 */ /* 0x040fe200078e0278 */
[----:B------:R5:W-:Y:S03]  /*a6f0*/  STL.64 [R1+0x3b0], R136 ;  /* 0x0003b08801007387 */ /* 0x000be60000100a00 */
[----:B------:R-:W-:Y:S01]  /*a700*/  IMAD.WIDE R194, R3, 0x4, R240 ;  /* 0x0000000403c27825 */ /* 0x000fe200078e02f0 */
[----:B------:R1:W-:Y:S03]  /*a710*/  LDGSTS.E [R242+0x3600], desc[UR8][R248.64], !P3 ;  /* 0x03600000f8f27fae */ /* 0x0003e6000d921848 */
[----:B----4-:R-:W-:Y:S01]  /*a720*/  IMAD.WIDE R170, R244, 0x4, R120 ;  /* 0x00000004f4aa7825 */ /* 0x010fe200078e0278 */
[----:B------:R4:W-:Y:S01]  /*a730*/  LDGSTS.E [R242+0x3700], desc[UR8][R194.64], !P3 ;  /* 0x03700000c2f27fae */ /* 0x0009e2000d921848 */
[----:B------:R-:W-:-:S02]  /*a740*/  ISETP.GE.U32.AND P3, PT, R245, 0x7fffff8d, PT ;  /* 0x7fffff8df500780c */ /* 0x000fc40003f66070 */
[----:B------:R-:W-:Y:S01]  /*a750*/  VIADD R3, R247, 0xffffffc8 ;  /* 0xffffffc8f7037836 */ /* 0x000fe20000000000 */
[----:B------:R4:W-:Y:S01]  /*a760*/  LDGSTS.E [R242+0x3e00], desc[UR8][R170.64], !P4 ;  /* 0x03e00000aaf27fae */ /* 0x0009e2000e121848 */
[----:B-----5:R-:W-:Y:S01]  /*a770*/  IMAD.WIDE R136, R244, 0x4, R240 ;  /* 0x00000004f4887825 */ /* 0x020fe200078e02f0 */
[----:B------:R-:W5:Y:S02]  /*a780*/  LDC R247, c[0x0][0x230] ;  /* 0x00008c00fff77b82 */ /* 0x000f640000000800 */
[----:B------:R4:W-:Y:S01]  /*a790*/  STL.64 [R1+0x398], R248 ;  /* 0x000398f801007387 */ /* 0x0009e20000100a00 */
[C---:B------:R-:W-:Y:S02]  /*a7a0*/  IMAD R244, R4.reuse, 0x27, RZ ;  /* 0x0000002704f47824 */ /* 0x040fe400078e02ff */
[----:B-1----:R-:W-:Y:S01]  /*a7b0*/  VIADD R245, R9, 0xffffffc0 ;  /* 0xffffffc009f57836 */ /* 0x002fe20000000000 */
[----:B------:R1:W-:Y:S01]  /*a7c0*/  LDGSTS.E [R242+0x3f00], desc[UR8][R136.64], !P4 ;  /* 0x03f0000088f27fae */ /* 0x0003e2000e121848 */
[----:B------:R-:W-:Y:S01]  /*a7d0*/  ISETP.GE.U32.AND P4, PT, R3, 0x7fffff89, PT ;  /* 0x7fffff890300780c */ /* 0x000fe20003f86070 */
[----:B------:R-:W-:-:S02]  /*a7e0*/  IMAD R3, R4, 0x23, RZ ;  /* 0x0000002304037824 */ /* 0x000fc400078e02ff */
[----:B------:R1:W-:Y:S02]  /*a7f0*/  STL.64 [R1+0x390], R194 ;  /* 0x000390c201007387 */ /* 0x0003e40000100a00 */
[C---:B----4-:R-:W-:Y:S02]  /*a800*/  IMAD.WIDE R248, R3.reuse, 0x4, R120 ;  /* 0x0000000403f87825 */ /* 0x050fe400078e0278 */
[----:B------:R4:W-:Y:S04]  /*a810*/  STL.64 [R1+0x388], R170 ;  /* 0x000388aa01007387 */ /* 0x0009e80000100a00 */
[----:B------:R3:W-:Y:S01]  /*a820*/  STL.64 [R1+0x380], R136 ;  /* 0x0003808801007387 */ /* 0x0007e20000100a00 */
[----:B-1----:R-:W-:-:S03]  /*a830*/  IMAD.WIDE R194, R3, 0x4, R240 ;  /* 0x0000000403c27825 */ /* 0x002fc600078e02f0 */
[----:B------:R-:W-:Y:S01]  /*a840*/  LDGSTS.E [R242+0x4600], desc[UR8][R248.64], !P6 ;  /* 0x04600000f8f27fae */ /* 0x000fe2000f121848 */
[----:B----4-:R-:W-:-:S03]  /*a850*/  IMAD.WIDE R170, R244, 0x4, R120 ;  /* 0x00000004f4aa7825 */ /* 0x010fc600078e0278 */
[----:B------:R-:W-:Y:S01]  /*a860*/  LDGSTS.E [R242+0x4700], desc[UR8][R194.64], !P6 ;  /* 0x04700000c2f27fae */ /* 0x000fe2000f121848 */
[----:B------:R-:W-:Y:S01]  /*a870*/  ISETP.GE.AND P6, PT, R251, R245, PT ;  /* 0x000000f5fb00720c */ /* 0x000fe20003fc6270 */
[--C-:B---3--:R-:W-:Y:S02]  /*a880*/  IMAD.WIDE R136, R244, 0x4, R240.reuse ;  /* 0x00000004f4887825 */ /* 0x108fe400078e02f0 */
[----:B------:R-:W-:Y:S01]  /*a890*/  STL.64 [R1+0x378], R248 ;  /* 0x000378f801007387 */ /* 0x000fe20000100a00 */
[----:B------:R-:W-:Y:S01]  /*a8a0*/  SEL R3, RZ, 0x4, P6 ;  /* 0x00000004ff037807 */ /* 0x000fe20003000000 */
[----:B------:R-:W-:Y:S02]  /*a8b0*/  IMAD R244, R4, 0x2b, RZ ;  /* 0x0000002b04f47824 */ /* 0x000fe400078e02ff */
[----:B------:R-:W-:Y:S01]  /*a8c0*/  STL.64 [R1+0x370], R194 ;  /* 0x000370c201007387 */ /* 0x000fe20000100a00 */
[----:B------:R-:W-:Y:S01]  /*a8d0*/  ISETP.GT.AND P6, PT, R8, 0x7f, PT ;  /* 0x0000007f0800780c */ /* 0x000fe20003fc4270 */
[----:B------:R-:W-:-:S02]  /*a8e0*/  IMAD.WIDE R8, R244, 0x4, R240 ;  /* 0x00000004f4087825 */ /* 0x000fc400078e02f0 */
[----:B------:R-:W-:Y:S01]  /*a8f0*/  STL.64 [R1+0x3d8], R170 ;  /* 0x0003d8aa01007387 */ /* 0x000fe20000100a00 */
[----:B------:R-:W-:Y:S02]  /*a900*/  SEL R3, R3, RZ, P6 ;  /* 0x000000ff03037207 */ /* 0x000fe40003000000 */
[----:B------:R-:W-:Y:S01]  /*a910*/  ISETP.GE.U32.AND P6, PT, R245, 0x7fffff81, PT ;  /* 0x7fffff81f500780c */ /* 0x000fe20003fc6070 */
[----:B------:R-:W-:Y:S01]  /*a920*/  LDGSTS.E [R242+0x4e00], desc[UR8][R170.64], !P5 ;  /* 0x04e00000aaf27fae */ /* 0x000fe2000e921848 */
[----:B------:R-:W1:Y:S03]  /*a930*/  LDC R245, c[0x0][0x230] ;  /* 0x00008c00fff57b82 */ /* 0x000e660000000800 */
[----:B------:R3:W-:Y:S04]  /*a940*/  STL.64 [R1+0x3d0], R136 ;  /* 0x0003d08801007387 */ /* 0x0007e80000100a00 */
[----:B------:R3:W-:Y:S01]  /*a950*/  LDGSTS.E [R242+0x4f00], desc[UR8][R136.64], !P5 ;  /* 0x04f0000088f27fae */ /* 0x0007e2000e921848 */
[----:B------:R-:W-:-:S02]  /*a960*/  ISETP.GE.U32.AND P5, PT, R246, 0x7fffff85, PT ;  /* 0x7fffff85f600780c */ /* 0x000fc40003fa6070 */
[----:B------:R-:W4:Y:S01]  /*a970*/  LDC R246, c[0x0][0x230] ;  /* 0x00008c00fff67b82 */ /* 0x000f220000000800 */
[----:B---3--:R-:W-:-:S04]  /*a980*/  IMAD.WIDE R136, R244, 0x4, R120 ;  /* 0x00000004f4887825 */ /* 0x008fc800078e0278 */
[----:B------:R-:W-:Y:S01]  /*a990*/  IMAD R244, R4, 0x2f, RZ ;  /* 0x0000002f04f47824 */ /* 0x000fe200078e02ff */
[----:B------:R3:W-:Y:S03]  /*a9a0*/  STL.64 [R1+0x448], R136 ;  /* 0x0004488801007387 */ /* 0x0007e60000100a00 */
[----:B------:R-:W-:Y:S01]  /*a9b0*/  IMAD.WIDE R170, R244, 0x4, R120 ;  /* 0x00000004f4aa7825 */ /* 0x000fe200078e0278 */
[----:B------:R3:W-:Y:S04]  /*a9c0*/  LDGSTS.E [R242+0x5600], desc[UR8][R136.64], !P0 ;  /* 0x0560000088f27fae */ /* 0x0007e8000c121848 */
[----:B------:R5:W-:Y:S04]  /*a9d0*/  STL.64 [R1+0x440], R8 ;  /* 0x0004400801007387 */ /* 0x000be80000100a00 */
[----:B------:R5:W-:Y:S01]  /*a9e0*/  LDGSTS.E [R242+0x5700], desc[UR8][R8.64], !P0 ;  /* 0x0570000008f27fae */ /* 0x000be2000c121848 */
[----:B------:R-:W-:Y:S01]  /*a9f0*/  ISETP.NE.U32.AND P0, PT, R3, RZ, PT ;  /* 0x000000ff0300720c */ /* 0x000fe20003f05070 */
[----:B------:R-:W-:-:S02]  /*aa00*/  IMAD R3, R4, 0x33, RZ ;  /* 0x0000003304037824 */ /* 0x000fc400078e02ff */
[----:B------:R1:W-:Y:S01]  /*aa10*/  LDGSTS.E [R242+0x5e00], desc[UR8][R170.64], !P2 ;  /* 0x05e00000aaf27fae */ /* 0x0003e2000d121848 */
[----:B---3--:R-:W3:Y:S01]  /*aa20*/  LDC R136, c[0x0][0x230] ;  /* 0x00008c00ff887b82 */ /* 0x008ee20000000800 */
[C---:B------:R-:W-:Y:S02]  /*aa30*/  IMAD.WIDE R248, R3.reuse, 0x4, R120 ;  /* 0x0000000403f87825 */ /* 0x040fe400078e0278 */
[----:B------:R1:W-:Y:S02]  /*aa40*/  STL.64 [R1+0x438], R170 ;  /* 0x000438aa01007387 */ /* 0x0003e40000100a00 */
[----:B------:R-:W-:Y:S01]  /*aa50*/  IMAD.WIDE R194, R3, 0x4, R240 ;  /* 0x0000000403c27825 */ /* 0x000fe200078e02f0 */
[----:B----4-:R-:W-:-:S03]  /*aa60*/  IADD3 R3, R246, -0x45, RZ ;  /* 0xffffffbbf6037810 */ /* 0x010fc60007ffe0ff */
[----:B-----5:R-:W-:-:S04]  /*aa70*/  IMAD.WIDE R8, R244, 0x4, R240 ;  /* 0x00000004f4087825 */ /* 0x020fc800078e02f0 */
[----:B------:R-:W-:Y:S01]  /*aa80*/  VIADD R244, R247, 0xffffffbf ;  /* 0xffffffbff7f47836 */ /* 0x000fe20000000000 */
[----:B------:R4:W-:Y:S01]  /*aa90*/  LDGSTS.E [R242+0x5f00], desc[UR8][R8.64], !P2 ;  /* 0x05f0000008f27fae */ /* 0x0009e2000d121848 */
[----:B-1----:R-:W-:Y:S01]  /*aaa0*/  VIADD R245, R245, 0xffffffb3 ;  /* 0xffffffb3f5f57836 */ /* 0x002fe20000000000 */
[----:B------:R-:W1:Y:S02]  /*aab0*/  LDC R247, c[0x0][0x230] ;  /* 0x00008c00fff77b82 */ /* 0x000e640000000800 */
[----:B------:R-:W-:Y:S01]  /*aac0*/  ISETP.GE.U32.AND P2, PT, R244, 0x7fffff80, PT ;  /* 0x7fffff80f400780c */ /* 0x000fe20003f46070 */
[----:B------:R-:W-:Y:S01]  /*aad0*/  IMAD R244, R4, 0x37, RZ ;  /* 0x0000003704f47824 */ /* 0x000fe200078e02ff */
[----:B------:R4:W-:Y:S03]  /*aae0*/  STL.64 [R1+0x430], R8 ;  /* 0x0004300801007387 */ /* 0x0009e60000100a00 */
[C---:B------:R-:W-:Y:S01]  /*aaf0*/  IMAD.WIDE R170, R244.reuse, 0x4, R120 ;  /* 0x00000004f4aa7825 */ /* 0x040fe200078e0278 */
[----:B------:R5:W-:Y:S04]  /*ab00*/  STL.64 [R1+0x428], R248 ;  /* 0x000428f801007387 */ /* 0x000be80000100a00 */
[----:B------:R-:W-:Y:S01]  /*ab10*/  STL.64 [R1+0x420], R194 ;  /* 0x000420c201007387 */ /* 0x000fe20000100a00 */
[----:B----4-:R-:W-:-:S03]  /*ab20*/  IMAD.WIDE R8, R244, 0x4, R240 ;  /* 0x00000004f4087825 */ /* 0x010fc600078e02f0 */
[----:B------:R-:W-:Y:S01]  /*ab30*/  LDGSTS.E [R242+0x6600], desc[UR8][R248.64], !P3 ;  /* 0x06600000f8f27fae */ /* 0x000fe2000d921848 */
[----:B------:R-:W-:-:S03]  /*ab40*/  VIADD R244, R252, 0xffffffb7 ;  /* 0xffffffb7fcf47836 */ /* 0x000fc60000000000 */
[----:B------:R4:W-:Y:S01]  /*ab50*/  LDGSTS.E [R242+0x6700], desc[UR8][R194.64], !P3 ;  /* 0x06700000c2f27fae */ /* 0x0009e2000d921848 */
[----:B------:R-:W-:Y:S01]  /*ab60*/  ISETP.GE.U32.AND P3, PT, R3, 0x7fffff7c, PT ;  /* 0x7fffff7c0300780c */ /* 0x000fe20003f66070 */
[----:B------:R-:W-:Y:S01]  /*ab70*/  IMAD R3, R4, 0x3b, RZ ;  /* 0x0000003b04037824 */ /* 0x000fe200078e02ff */
[----:B------:R-:W1:Y:S01]  /*ab80*/  LDC R252, c[0x0][0x230] ;  /* 0x00008c00fffc7b82 */ /* 0x000e620000000800 */
[----:B------:R-:W-:Y:S04]  /*ab90*/  STL.64 [R1+0x418], R170 ;  /* 0x000418aa01007387 */ /* 0x000fe80000100a00 */
[----:B------:R3:W-:Y:S04]  /*aba0*/  STL.64 [R1+0x410], R8 ;  /* 0x0004100801007387 */ /* 0x0007e80000100a00 */
[----:B------:R4:W-:Y:S04]  /*abb0*/  LDGSTS.E [R242+0x6e00], desc[UR8][R170.64], !P4 ;  /* 0x06e00000aaf27fae */ /* 0x0009e8000e121848 */
[----:B------:R-:W-:Y:S04]  /*abc0*/  LDGSTS.E [R242+0x6f00], desc[UR8][R8.64], !P4 ;  /* 0x06f0000008f27fae */ /* 0x000fe8000e121848 */
[----:B-----5:R-:W5:Y:S04]  /*abd0*/  LDL.64 R248, [R1+0x48] ;  /* 0x0000480001f87983 */ /* 0x020f680000100a00 */
[----:B---3--:R-:W3:Y:S01]  /*abe0*/  LDL.64 R8, [R1+0x8] ;  /* 0x0000080001087983 */ /* 0x008ee20000100a00 */
[----:B------:R-:W-:Y:S01]  /*abf0*/  ISETP.GE.U32.AND P4, PT, R244, 0x7fffff78, PT ;  /* 0x7fffff78f400780c */ /* 0x000fe20003f86070 */
[----:B------:R-:W-:-:S02]  /*ac00*/  IMAD R244, R4, 0x3f, RZ ;  /* 0x0000003f04f47824 */ /* 0x000fc400078e02ff */
[----:B----4-:R-:W-:-:S04]  /*ac10*/  IMAD.WIDE R194, R3, 0x4, R120 ;  /* 0x0000000403c27825 */ /* 0x010fc800078e0278 */
[----:B------:R-:W-:Y:S01]  /*ac20*/  IMAD.WIDE R170, R3, 0x4, R240 ;  /* 0x0000000403aa7825 */ /* 0x000fe200078e02f0 */
[----:B------:R-:W-:Y:S01]  /*ac30*/  IADD3 R3, R136, -0x51, RZ ;  /* 0xffffffaf88037810 */ /* 0x000fe20007ffe0ff */
[----:B------:R4:W-:Y:S02]  /*ac40*/  STL.64 [R1+0x408], R194 ;  /* 0x000408c201007387 */ /* 0x0009e40000100a00 */
[C---:B------:R-:W-:Y:S02]  /*ac50*/  IMAD.WIDE R136, R244.reuse, 0x4, R120 ;  /* 0x00000004f4887825 */ /* 0x040fe400078e0278 */
[----:B------:R1:W-:Y:S02]  /*ac60*/  STL.64 [R1+0x400], R170 ;  /* 0x000400aa01007387 */ /* 0x0003e40000100a00 */
[----:B------:R-:W-:Y:S02]  /*ac70*/  IMAD.WIDE R250, R244, 0x4, R240 ;  /* 0x00000004f4fa7825 */ /* 0x000fe400078e02f0 */
[----:B------:R-:W-:Y:S04]  /*ac80*/  LDGSTS.E [R242+0x7600], desc[UR8][R194.64], !P5 ;  /* 0x07600000c2f27fae */ /* 0x000fe8000e921848 */
[----:B------:R-:W-:Y:S04]  /*ac90*/  LDGSTS.E [R242+0x7700], desc[UR8][R170.64], !P5 ;  /* 0x07700000aaf27fae */ /* 0x000fe8000e921848 */
[----:B------:R-:W-:Y:S04]  /*aca0*/  LDGSTS.E [R242+0x7e00], desc[UR8][R136.64], !P6 ;  /* 0x07e0000088f27fae */ /* 0x000fe8000f121848 */
[----:B----4-:R-:W4:Y:S04]  /*acb0*/  LDL.LU.64 R194, [R1+0xcb8] ;  /* 0x000cb80001c27983 */ /* 0x010f280000300a00 */
[----:B-1----:R-:W2:Y:S01]  /*acc0*/  LDL.LU.64 R170, [R1+0xcb0] ;  /* 0x000cb00001aa7983 */ /* 0x002ea20000300a00 */
[----:B------:R-:W-:-:S03]  /*acd0*/  ISETP.GE.U32.AND P5, PT, R245, 0x7fffff74, PT ;  /* 0x7fffff74f500780c */ /* 0x000fc60003fa6070 */
[----:B------:R1:W-:Y:S04]  /*ace0*/  STL.64 [R1+0x3f8], R136 ;  /* 0x0003f88801007387 */ /* 0x0003e80000100a00 */
[----:B------:R1:W-:Y:S04]  /*acf0*/  STL.64 [R1+0x3f0], R250 ;  /* 0x0003f0fa01007387 */ /* 0x0003e80000100a00 */
[----:B------:R-:W-:Y:S04]  /*ad00*/  LDGSTS.E [R242+0x7f00], desc[UR8][R250.64], !P6 ;  /* 0x07f00000faf27fae */ /* 0x000fe8000f121848 */
[----:B-1----:R-:W4:Y:S04]  /*ad10*/  LDL.LU.64 R136, [R1+0xca8] ;  /* 0x000ca80001887983 */ /* 0x002f280000300a00 */
[----:B------:R-:W0:Y:S04]  /*ad20*/  LDGDEPBAR ;  /* 0x00000000000079af */ /* 0x000e280000000000 */
[----:B------:R-:W2:Y:S01]  /*ad30*/  LDL.64 R250, [R1+0x40] ;  /* 0x0000400001fa7983 */ /* 0x000ea20000100a00 */
[----:B------:R-:W1:Y:S03]  /*ad40*/  S2R R246, SR_TID.X ;  /* 0x0000000000f67919 */ /* 0x000e660000002100 */
[----:B-----5:R-:W-:Y:S04]  /*ad50*/  LDGSTS.E [R0+0x10000], desc[UR8][R248.64], P1 ;  /* 0x10000000f8007fae */ /* 0x020fe80008921848 */
[----:B---3--:R-:W-:Y:S04]  /*ad60*/  LDGSTS.E [R0+0x10800], desc[UR8][R8.64], P1 ;  /* 0x1080000008007fae */ /* 0x008fe80008921848 */
[----:B------:R-:W3:Y:S01]  /*ad70*/  LDL.LU.64 R248, [R1+0xca0] ;  /* 0x000ca00001f87983 */ /* 0x000ee20000300a00 */
[----:B-1----:R-:W-:-:S03]  /*ad80*/  LOP3.LUT R246, R246, 0x3f, RZ, 0xc0, !PT ;  /* 0x0000003ff6f67812 */ /* 0x002fc600078ec0ff */
[----:B------:R-:W-:Y:S04]  /*ad90*/  LDGSTS.E [R0+0x11000], desc[UR8][R220.64], P1 ;  /* 0x11000000dc007fae */ /* 0x000fe80008921848 */
[----:B------:R-:W5:Y:S01]  /*ada0*/  LDL.LU.64 R8, [R1+0xc98] ;  /* 0x000c980001087983 */ /* 0x000f620000300a00 */
[----:B------:R-:W-:Y:S01]  /*adb0*/  IMAD.SHL.U32 R246, R246, 0x4, RZ ;  /* 0x00000004f6f67824 */ /* 0x000fe200078e00ff */
[----:B------:R-:W-:Y:S02]  /*adc0*/  ISETP.GE.U32.AND P6, PT, R3, 0x7fffff70, PT ;  /* 0x7fffff700300780c */ /* 0x000fe40003fc6070 */
[----:B------:R-:W-:Y:S01]  /*add0*/  LDGSTS.E [R0+0x11800], desc[UR8][R222.64], P1 ;  /* 0x11800000de007fae */ /* 0x000fe20008921848 */
[----:B------:R-:W-:Y:S01]  /*ade0*/  IMAD.SHL.U32 R3, R4, 0x40, RZ ;  /* 0x0000004004037824 */ /* 0x000fe200078e00ff */
[----:B------:R-:W-:-:S02]  /*adf0*/  LOP3.LUT R4, R246, 0x10, RZ, 0x3c, !PT ;  /* 0x00000010f6047812 */ /* 0x000fc400078e3cff */
[----:B------:R-:W-:Y:S04]  /*ae00*/  LDGSTS.E [R0+0x12000], desc[UR8][R224.64], P1 ;  /* 0x12000000e0007fae */ /* 0x000fe80008921848 */
[----:B------:R-:W-:Y:S04]  /*ae10*/  LDGSTS.E [R0+0x12800], desc[UR8][R226.64], P1 ;  /* 0x12800000e2007fae */ /* 0x000fe80008921848 */
[----:B------:R-:W-:Y:S04]  /*ae20*/  LDGSTS.E [R0+0x13000], desc[UR8][R228.64], P1 ;  /* 0x13000000e4007fae */ /* 0x000fe80008921848 */
[----:B------:R-:W-:Y:S01]  /*ae30*/  LDGSTS.E [R0+0x13800], desc[UR8][R230.64], P1 ;  /* 0x13800000e6007fae */ /* 0x000fe20008921848 */
[----:B------:R-:W-:-:S03]  /*ae40*/  VIADD R4, R4, UR4 ;  /* 0x0000000404047c36 */ /* 0x000fc60008000000 */
[----:B------:R-:W-:Y:S04]  /*ae50*/  LDGSTS.E [R0+0x14000], desc[UR8][R232.64], P1 ;  /* 0x14000000e8007fae */ /* 0x000fe80008921848 */
[----:B------:R-:W-:Y:S04]  /*ae60*/  LDGSTS.E [R0+0x14800], desc[UR8][R234.64], P1 ;  /* 0x14800000ea007fae */ /* 0x000fe80008921848 */
[----:B------:R-:W-:Y:S04]  /*ae70*/  LDGSTS.E [R0+0x15000], desc[UR8][R236.64], P1 ;  /* 0x15000000ec007fae */ /* 0x000fe80008921848 */
[----:B------:R-:W-:Y:S04]  /*ae80*/  LDGSTS.E [R0+0x15800], desc[UR8][R238.64], P1 ;  /* 0x15800000ee007fae */ /* 0x000fe80008921848 */
[----:B------:R-:W-:Y:S04]  /*ae90*/  LDGSTS.E [R0+0x16000], desc[UR8][R6.64], P1 ;  /* 0x1600000006007fae */ /* 0x000fe80008921848 */
[----:B------:R-:W-:Y:S04]  /*aea0*/  LDGSTS.E [R0+0x16800], desc[UR8][R36.64], P1 ;  /* 0x1680000024007fae */ /* 0x000fe80008921848 */
[----:B------:R-:W-:Y:S04]  /*aeb0*/  LDGSTS.E [R0+0x17000], desc[UR8][R10.64], P1 ;  /* 0x170000000a007fae */ /* 0x000fe80008921848 */
[----:B------:R-:W-:Y:S04]  /*aec0*/  LDGSTS.E [R0+0x17800], desc[UR8][R28.64], P1 ;  /* 0x178000001c007fae */ /* 0x000fe80008921848 */
[----:B--2---:R-:W-:Y:S04]  /*aed0*/  LDGSTS.E [R4+0x10100], desc[UR8][R250.64], P1 ;  /* 0x10100000fa047fae */ /* 0x004fe80008921848 */
[----:B------:R-:W2:Y:S04]  /*aee0*/  LDL.LU.64 R250, [R1+0xc90] ;  /* 0x000c900001fa7983 */ /* 0x000ea80000300a00 */
[----:B-----5:R-:W-:Y:S04]  /*aef0*/  LDGSTS.E [R4+0x10900], desc[UR8][R8.64], P1 ;  /* 0x1090000008047fae */ /* 0x020fe80008921848 */
[----:B------:R-:W-:Y:S04]  /*af00*/  LDGSTS.E [R4+0x11100], desc[UR8][R52.64], P1 ;  /* 0x1110000034047fae */ /* 0x000fe80008921848 */
[----:B------:R-:W-:Y:S04]  /*af10*/  LDGSTS.E [R4+0x11900], desc[UR8][R34.64], P1 ;  /* 0x1190000022047fae */ /* 0x000fe80008921848 */
[----:B------:R-:W5:Y:S04]  /*af20*/  LDL.LU.64 R8, [R1+0xc88] ;  /* 0x000c880001087983 */ /* 0x000f680000300a00 */
[----:B------:R1:W-:Y:S04]  /*af30*/  STL.64 [R1+0xc08], R52 ;  /* 0x000c083401007387 */ /* 0x0003e80000100a00 */
[----:B------:R-:W-:Y:S04]  /*af40*/  LDGSTS.E [R4+0x12100], desc[UR8][R32.64], P1 ;  /* 0x1210000020047fae */ /* 0x000fe80008921848 */
[----:B------:R-:W-:Y:S04]  /*af50*/  LDGSTS.E [R4+0x12900], desc[UR8][R60.64], P1 ;  /* 0x129000003c047fae */ /* 0x000fe80008921848 */
[----:B-1----:R-:W4:Y:S04]  /*af60*/  LDL.64 R52, [R1+0x38] ;  /* 0x0000380001347983 */ /* 0x002f280000100a00 */
[----:B------:R1:W-:Y:S04]  /*af70*/  STL.64 [R1+0xc10], R34 ;  /* 0x000c102201007387 */ /* 0x0003e80000100a00 */
[----:B------:R-:W-:Y:S04]  /*af80*/  LDGSTS.E [R4+0x13100], desc[UR8][R42.64], P1 ;  /* 0x131000002a047fae */ /* 0x000fe80008921848 */
[----:B------:R-:W-:Y:S04]  /*af90*/  LDGSTS.E [R4+0x13900], desc[UR8][R40.64], P1 ;  /* 0x1390000028047fae */ /* 0x000fe80008921848 */
[----:B-1----:R-:W3:Y:S04]  /*afa0*/  LDL.64 R34, [R1+0x30] ;  /* 0x0000300001227983 */ /* 0x002ee80000100a00 */
[----:B------:R-:W-:Y:S04]  /*afb0*/  STL.64 [R1+0xc18], R32 ;  /* 0x000c182001007387 */ /* 0x000fe80000100a00 */
[----:B------:R-:W-:Y:S04]  /*afc0*/  STL.64 [R1+0xc20], R60 ;  /* 0x000c203c01007387 */ /* 0x000fe80000100a00 */
[----:B------:R-:W-:Y:S04]  /*afd0*/  STL.64 [R1+0xc28], R42 ;  /* 0x000c282a01007387 */ /* 0x000fe80000100a00 */
[----:B------:R-:W-:Y:S04]  /*afe0*/  STL.64 [R1+0xc30], R40 ;  /* 0x000c302801007387 */ /* 0x000fe80000100a00 */
[----:B------:R-:W-:Y:S04]  /*aff0*/  LDGSTS.E [R4+0x14100], desc[UR8][R68.64], P1 ;  /* 0x1410000044047fae */ /* 0x000fe80008921848 */
[----:B------:R-:W-:Y:S04]  /*b000*/  STL.64 [R1+0xc38], R68 ;  /* 0x000c384401007387 */ /* 0x000fe80000100a00 */
[----:B------:R-:W-:Y:S04]  /*b010*/  LDGSTS.E [R4+0x14900], desc[UR8][R48.64], P1 ;  /* 0x1490000030047fae */ /* 0x000fe80008921848 */
[----:B------:R-:W-:Y:S04]  /*b020*/  STL.64 [R1+0xc40], R48 ;  /* 0x000c403001007387 */ /* 0x000fe80000100a00 */
[----:B------:R1:W-:Y:S04]  /*b030*/  LDGSTS.E [R4+0x15100], desc[UR8][R38.64], P1 ;  /* 0x1510000026047fae */ /* 0x0003e80008921848 */
[----:B------:R1:W-:Y:S04]  /*b040*/  STL.64 [R1+0xc48], R38 ;  /* 0x000c482601007387 */ /* 0x0003e80000100a00 */
[----:B------:R2:W-:Y:S04]  /*b050*/  LDGSTS.E [R4+0x15900], desc[UR8][R76.64], P1 ;  /* 0x159000004c047fae */ /* 0x0005e80008921848 */
[----:B------:R2:W-:Y:S04]  /*b060*/  STL.64 [R1+0xc50], R76 ;  /* 0x000c504c01007387 */ /* 0x0005e80000100a00 */
[----:B------:R-:W-:Y:S01]  /*b070*/  LDGSTS.E [R4+0x16100], desc[UR8][R46.64], P1 ;  /* 0x161000002e047fae */ /* 0x000fe20008921848 */
[C---:B------:R-:W-:Y:S01]  /*b080*/  LOP3.LUT R244, R246.reuse, 0x30, RZ, 0x3c, !PT ;  /* 0x00000030f6f47812 */ /* 0x040fe200078e3cff */
[----:B-1----:R-:W1:Y:S02]  /*b090*/  LDC R38, c[0x0][0x230] ;  /* 0x00008c00ff267b82 */ /* 0x002e640000000800 */
[----:B------:R-:W-:Y:S04]  /*b0a0*/  STL.64 [R1+0xc58], R46 ;  /* 0x000c582e01007387 */ /* 0x000fe80000100a00 */
[----:B------:R-:W-:Y:S01]  /*b0b0*/  LDGSTS.E [R4+0x16900], desc[UR8][R82.64], P1 ;  /* 0x1690000052047fae */ /* 0x000fe20008921848 */
[----:B------:R-:W-:Y:S01]  /*b0c0*/  LOP3.LUT R245, R246, 0x50, RZ, 0x3c, !PT ;  /* 0x00000050f6f57812 */ /* 0x000fe200078e3cff */
[----:B------:R-:W1:Y:S02]  /*b0d0*/  LDC R39, c[0x0][0x230] ;  /* 0x00008c00ff277b82 */ /* 0x000e640000000800 */
[----:B------:R-:W-:Y:S04]  /*b0e0*/  STL.64 [R1+0xc60], R82 ;  /* 0x000c605201007387 */ /* 0x000fe80000100a00 */
[----:B------:R-:W-:Y:S02]  /*b0f0*/  LDGSTS.E [R4+0x17100], desc[UR8][R56.64], P1 ;  /* 0x1710000038047fae */ /* 0x000fe40008921848 */
[----:B--2---:R-:W2:Y:S02]  /*b100*/  LDC R77, c[0x0][0x230] ;  /* 0x00008c00ff4d7b82 */ /* 0x004ea40000000800 */
[----:B------:R-:W-:Y:S04]  /*b110*/  STL.64 [R1+0xc68], R56 ;  /* 0x000c683801007387 */ /* 0x000fe80000100a00 */
[----:B------:R1:W-:Y:S04]  /*b120*/  LDGSTS.E [R4+0x17900], desc[UR8][R50.64], P1 ;  /* 0x1790000032047fae */ /* 0x0003e80008921848 */
[----:B------:R1:W-:Y:S04]  /*b130*/  STL.64 [R1+0xc70], R50 ;  /* 0x000c703201007387 */ /* 0x0003e80000100a00 */
[----:B----4-:R-:W-:Y:S04]  /*b140*/  LDGSTS.E [R2+0x10200], desc[UR8][R52.64], P1 ;  /* 0x1020000034027fae */ /* 0x010fe80008921848 */
[----:B------:R-:W-:Y:S04]  /*b150*/  LDGSTS.E [R2+0x10a00], desc[UR8][R250.64], P1 ;  /* 0x10a00000fa027fae */ /* 0x000fe80008921848 */
[----:B------:R-:W-:Y:S04]  /*b160*/  LDGSTS.E [R2+0x11200], desc[UR8][R84.64], P1 ;  /* 0x1120000054027fae */ /* 0x000fe80008921848 */
[----:B------:R-:W4:Y:S04]  /*b170*/  LDL.64 R52, [R1+0x28] ;  /* 0x0000280001347983 */ /* 0x000f280000100a00 */
[----:B------:R-:W-:Y:S04]  /*b180*/  LDGSTS.E [R2+0x11a00], desc[UR8][R54.64], P1 ;  /* 0x11a0000036027fae */ /* 0x000fe80008921848 */
        /* <DEDUP_REMOVED lines=13> */
[----:B------:R-:W-:Y:S04]  /*b260*/  STL.64 [R1+0xc78], R250 ;  /* 0x000c78fa01007387 */ /* 0x000fe80000100a00 */
[----:B---3--:R-:W-:Y:S04]  /*b270*/  LDGSTS.E [R244+0x10300], desc[UR8][R34.64], P1 ;  /* 0x1030000022f47fae */ /* 0x008fe80008921848 */
[----:B------:R-:W-:Y:S04]  /*b280*/  LDGSTS.E [R244+0x10b00], desc[UR8][R248.64], P1 ;  /* 0x10b00000f8f47fae */ /* 0x000fe80008921848 */
[----:B------:R-:W-:Y:S04]  /*b290*/  LDGSTS.E [R244+0x11300], desc[UR8][R90.64], P1 ;  /* 0x113000005af47fae */ /* 0x000fe80008921848 */
[----:B------:R-:W3:Y:S04]  /*b2a0*/  LDL.64 R34, [R1+0x20] ;  /* 0x0000200001227983 */ /* 0x000ee80000100a00 */
        /* <DEDUP_REMOVED lines=22> */
[----:B------:R-:W-:-:S03]  /*b410*/  IADD3 R245, R245, UR4, RZ ;  /* 0x00000004f5f57c10 */ /* 0x000fc6000fffe0ff */
        /* <DEDUP_REMOVED lines=8> */
[----:B---3--:R-:W-:Y:S04]  /*b4a0*/  LDGSTS.E [R245+0x10500], desc[UR8][R34.64], P1 ;  /* 0x1050000022f57fae */ /* 0x008fe80008921848 */
        /* <DEDUP_REMOVED lines=14> */
[----:B------:R-:W-:Y:S01]  /*b590*/  LDGSTS.E [R245+0x17d00], desc[UR8][R214.64], P1 ;  /* 0x17d00000d6f57fae */ /* 0x000fe20008921848 */
[----:B------:R-:W-:-:S05]  /*b5a0*/  LOP3.LUT R246, R246, 0x70, RZ, 0x3c, !PT ;  /* 0x00000070f6f67812 */ /* 0x000fca00078e3cff */
[----:B------:R-:W-:Y:S01]  /*b5b0*/  VIADD R246, R246, UR4 ;  /* 0x00000004f6f67c36 */ /* 0x000fe20008000000 */
[----:B----4-:R-:W-:Y:S04]  /*b5c0*/  LDGSTS.E [R242+0x10600], desc[UR8][R52.64], P1 ;  /* 0x1060000034f27fae */ /* 0x010fe80008921848 */
        /* <DEDUP_REMOVED lines=15> */
[----:B-----5:R-:W-:Y:S04]  /*b6c0*/  LDGSTS.E [R246+0x10700], desc[UR8][R8.64], P1 ;  /* 0x1070000008f67fae */ /* 0x020fe80008921848 */
[----:B------:R-:W-:Y:S04]  /*b6d0*/  LDGSTS.E [R246+0x10f00], desc[UR8][R198.64], P1 ;  /* 0x10f00000c6f67fae */ /* 0x000fe80008921848 */
[----:B------:R-:W-:Y:S04]  /*b6e0*/  LDGSTS.E [R246+0x11700], desc[UR8][R24.64], P1 ;  /* 0x1170000018f67fae */ /* 0x000fe80008921848 */
[----:B------:R-:W3:Y:S04]  /*b6f0*/  LDL.LU.64 R8, [R1+0xc80] ;  /* 0x000c800001087983 */ /* 0x000ee80000300a00 */
[----:B------:R-:W4:Y:S04]  /*b700*/  LDL.LU.64 R48, [R1+0x290] ;  /* 0x0002900001307983 */ /* 0x000f280000300a00 */
[----:B------:R-:W5:Y:S04]  /*b710*/  LDL.LU.64 R40, [R1+0x288] ;  /* 0x0002880001287983 */ /* 0x000f680000300a00 */
[----:B------:R-:W2:Y:S04]  /*b720*/  LDL.LU.64 R34, [R1+0x270] ;  /* 0x0002700001227983 */ /* 0x000ea80000300a00 */
[----:B------:R-:W2:Y:S04]  /*b730*/  LDL.LU.64 R52, [R1+0x268] ;  /* 0x0002680001347983 */ /* 0x000ea80000300a00 */
[----:B------:R-:W2:Y:S04]  /*b740*/  LDL.LU.64 R60, [R1+0x250] ;  /* 0x00025000013c7983 */ /* 0x000ea80000300a00 */
[----:B------:R-:W2:Y:S04]  /*b750*/  LDL.LU.64 R32, [R1+0x248] ;  /* 0x0002480001207983 */ /* 0x000ea80000300a00 */
[----:B------:R-:W2:Y:S04]  /*b760*/  LDL.LU.64 R68, [R1+0x230] ;  /* 0x0002300001447983 */ /* 0x000ea80000300a00 */
[----:B------:R-:W2:Y:S04]  /*b770*/  LDL.LU.64 R42, [R1+0x228] ;  /* 0x00022800012a7983 */ /* 0x000ea80000300a00 */
        /* <DEDUP_REMOVED lines=12> */
[----:B-1----:R-:W-:-:S04]  /*b840*/  IMAD.WIDE R50, R3, 0x4, R120 ;  /* 0x0000000403327825 */ /* 0x002fc800078e0278 */
[C---:B------:R-:W-:Y:S01]  /*b850*/  IMAD.WIDE R46, R3.reuse, 0x4, R240 ;  /* 0x00000004032e7825 */ /* 0x040fe200078e02f0 */
[----:B------:R1:W-:Y:S04]  /*b860*/  STL.64 [R1+0x4b0], R50 ;  /* 0x0004b03201007387 */ /* 0x0003e80000100a00 */
[----:B---3--:R-:W-:Y:S01]  /*b870*/  LDGSTS.E [R246+0x17f00], desc[UR8][R8.64], P1 ;  /* 0x17f0000008f67fae */ /* 0x008fe20008921848 */
[----:B----4-:R-:W-:-:S03]  /*b880*/  IMAD.WIDE R48, R3, 0x4, R48 ;  /* 0x0000000403307825 */ /* 0x010fc600078e0230 */
[----:B------:R-:W0:Y:S01]  /*b890*/  LDGDEPBAR ;  /* 0x00000000000079af */ /* 0x000e220000000000 */
[C---:B-----5:R-:W-:Y:S01]  /*b8a0*/  IMAD.WIDE R40, R3.reuse, 0x4, R40 ;  /* 0x0000000403287825 */ /* 0x060fe200078e0228 */
[----:B------:R-:W-:Y:S03]  /*b8b0*/  BAR.SYNC.DEFER_BLOCKING 0x0 ;  /* 0x0000000000007b1d */ /* 0x000fe60000010000 */
[----:B--2---:R-:W-:-:S04]  /*b8c0*/  IMAD.WIDE R56, R3, 0x4, R34 ;  /* 0x0000000403387825 */ /* 0x004fc800078e0222 */
[C---:B------:R-:W-:Y:S01]  /*b8d0*/  IMAD.WIDE R60, R3.reuse, 0x4, R60 ;  /* 0x00000004033c7825 */ /* 0x040fe200078e023c */
[----:B------:R2:W-:Y:S03]  /*b8e0*/  STL.64 [R1+0x4b8], R46 ;  /* 0x0004b82e01007387 */ /* 0x0005e60000100a00 */
[----:B------:R-:W-:Y:S01]  /*b8f0*/  IMAD.WIDE R32, R3, 0x4, R32 ;  /* 0x0000000403207825 */ /* 0x000fe200078e0220 */
[----:B------:R3:W-:Y:S01]  /*b900*/  STL.64 [R1+0x470], R48 ;  /* 0x0004703001007387 */ /* 0x0007e20000100a00 */
[----:B------:R-:W-:Y:S01]  /*b910*/  IADD3 R247, R247, -0x55, RZ ;  /* 0xffffffabf7f77810 */ /* 0x000fe20007ffe0ff */
[----:B------:R-:W4:Y:S02]  /*b920*/  LDC R241, c[0x0][0x230] ;  /* 0x00008c00fff17b82 */ /* 0x000f240000000800 */
[----:B------:R5:W-:Y:S04]  /*b930*/  STL.64 [R1+0x478], R40 ;  /* 0x0004782801007387 */ /* 0x000be80000100a00 */
[----:B------:R-:W-:Y:S01]  /*b940*/  @!PT LDS RZ, [RZ] ;  /* 0x00000000fffff984 */ /* 0x000fe20000000800 */
[----:B------:R-:W-:Y:S01]  /*b950*/  @!PT LDS RZ, [RZ] ;  /* 0x00000000fffff984 */ /* 0x000fe20000000800 */
[----:B------:R-:W-:Y:S01]  /*b960*/  @!PT LDS RZ, [RZ] ;  /* 0x00000000fffff984 */ /* 0x000fe20000000800 */
[----:B------:R1:W-:Y:S01]  /*b970*/  LDGSTS.E [R0+0x8000], desc[UR8][R50.64], !P2 ;  /* 0x0800000032007fae */ /* 0x0003e2000d121848 */
[----:B------:R-:W-:Y:S01]  /*b980*/  VIADD R120, R252, 0xffffffa7 ;  /* 0xffffffa7fc787836 */ /* 0x000fe20000000000 */
[----:B------:R-:W-:Y:S01]  /*b990*/  ISETP.GE.U32.AND P1, PT, R247, 0x7fffff6c, PT ;  /* 0x7fffff6cf700780c */ /* 0x000fe20003f26070 */
[----:B------:R-:W4:Y:S01]  /*b9a0*/  LDC R252, c[0x0][0x230] ;  /* 0x00008c00fffc7b82 */ /* 0x000f220000000800 */
[----:B------:R-:W4:Y:S04]  /*b9b0*/  LDL.LU.64 R34, [R1+0x210] ;  /* 0x0002100001227983 */ /* 0x000f280000300a00 */
[----:B------:R2:W-:Y:S01]  /*b9c0*/  LDGSTS.E [R0+0x8100], desc[UR8][R46.64], !P2 ;  /* 0x081000002e007fae */ /* 0x0005e2000d121848 */
[----:B------:R-:W-:-:S02]  /*b9d0*/  IADD3 R121, R77, -0x5d, RZ ;  /* 0xffffffa34d797810 */ /* 0x000fc40007ffe0ff */
[----:B------:R-:W4:Y:S01]  /*b9e0*/  LDC R247, c[0x0][0x230] ;  /* 0x00008c00fff77b82 */ /* 0x000f220000000800 */
[C---:B-1----:R-:W-:Y:S01]  /*b9f0*/  IMAD.WIDE R50, R3.reuse, 0x4, R52 ;  /* 0x0000000403327825 */ /* 0x042fe200078e0234 */
[----:B------:R-:W-:Y:S04]  /*ba00*/  LDGSTS.E [R0+0x8800], desc[UR8][R48.64], !P3 ;  /* 0x0880000030007fae */ /* 0x000fe8000d921848 */
[----:B------:R-:W4:Y:S02]  /*ba10*/  LDL.LU.64 R52, [R1+0x208] ;  /* 0x0002080001347983 */ /* 0x000f240000300a00 */
[----:B------:R-:W1:Y:S02]  /*ba20*/  LDC R240, c[0x0][0x230] ;  /* 0x00008c00fff07b82 */ /* 0x000e640000000800 */
[----:B------:R5:W-:Y:S04]  /*ba30*/  STL.64 [R1+0x480], R56 ;  /* 0x0004803801007387 */ /* 0x000be80000100a00 */
[----:B------:R5:W-:Y:S02]  /*ba40*/  STL.64 [R1+0x488], R50 ;  /* 0x0004883201007387 */ /* 0x000be40000100a00 */
[----:B--2---:R-:W2:Y:S02]  /*ba50*/  LDC R46, c[0x0][0x230] ;  /* 0x00008c00ff2e7b82 */ /* 0x004ea40000000800 */
[----:B---3--:R-:W3:Y:S04]  /*ba60*/  LDL.LU.64 R48, [R1+0x1f0] ;  /* 0x0001f00001307983 */ /* 0x008ee80000300a00 */
[----:B------:R-:W-:Y:S04]  /*ba70*/  LDGSTS.E [R0+0x8900], desc[UR8][R40.64], !P3 ;  /* 0x0890000028007fae */ /* 0x000fe8000d921848 */
[----:B------:R5:W-:Y:S04]  /*ba80*/  LDGSTS.E [R0+0x9000], desc[UR8][R56.64], !P4 ;  /* 0x0900000038007fae */ /* 0x000be8000e121848 */
[----:B------:R5:W-:Y:S04]  /*ba90*/  LDGSTS.E [R0+0x9100], desc[UR8][R50.64], !P4 ;  /* 0x0910000032007fae */ /* 0x000be8000e121848 */
[----:B-----5:R-:W5:Y:S04]  /*baa0*/  LDL.LU.64 R40, [R1+0x1e8] ;  /* 0x0001e80001287983 */ /* 0x020f680000300a00 */
[----:B------:R1:W-:Y:S01]  /*bab0*/  STL.64 [R1+0x4a0], R60 ;  /* 0x0004a03c01007387 */ /* 0x0003e20000100a00 */
[----:B------:R-:W-:-:S03]  /*bac0*/  IMAD.WIDE R56, R3, 0x4, R68 ;  /* 0x0000000403387825 */ /* 0x000fc600078e0244 */
[----:B------:R1:W-:Y:S01]  /*bad0*/  STL.64 [R1+0x4a8], R32 ;  /* 0x0004a82001007387 */ /* 0x0003e20000100a00 */
[----:B------:R-:W-:-:S03]  /*bae0*/  IMAD.WIDE R50, R3, 0x4, R42 ;  /* 0x0000000403327825 */ /* 0x000fc600078e022a */
[----:B------:R-:W5:Y:S04]  /*baf0*/  LDL.LU.64 R42, [R1+0x1d0] ;  /* 0x0001d000012a7983 */ /* 0x000f680000300a00 */
[----:B------:R-:W5:Y:S04]  /*bb00*/  LDL.LU.64 R68, [R1+0x1c8] ;  /* 0x0001c80001447983 */ /* 0x000f680000300a00 */
[----:B------:R-:W-:Y:S04]  /*bb10*/  STL.64 [R1+0x4c0], R56 ;  /* 0x0004c03801007387 */ /* 0x000fe80000100a00 */
[----:B------:R-:W-:Y:S04]  /*bb20*/  LDGSTS.E [R0+0x9800], desc[UR8][R60.64], !P5 ;  /* 0x098000003c007fae */ /* 0x000fe8000e921848 */
[----:B------:R3:W-:Y:S04]  /*bb30*/  STL.64 [R1+0x4c8], R50 ;  /* 0x0004c83201007387 */ /* 0x0007e80000100a00 */
[----:B------:R-:W-:Y:S04]  /*bb40*/  LDGSTS.E [R0+0x9900], desc[UR8][R32.64], !P5 ;  /* 0x0990000020007fae */ /* 0x000fe8000e921848 */
[----:B-1----:R-:W5:Y:S01]  /*bb50*/  LDL.LU.64 R60, [R1+0x1b0] ;  /* 0x0001b000013c7983 */ /* 0x002f620000300a00 */
[----:B------:R-:W-:-:S03]  /*bb60*/  ISETP.GE.U32.AND P2, PT, R120, 0x7fffff68, PT ;  /* 0x7fffff687800780c */ /* 0x000fc60003f46070 */
[----:B------:R-:W-:Y:S04]  /*bb70*/  LDGSTS.E [R0+0xa000], desc[UR8][R56.64], !P6 ;  /* 0x0a00000038007fae */ /* 0x000fe8000f121848 */
[----:B------:R-:W5:Y:S01]  /*bb80*/  LDL.LU.64 R32, [R1+0x1a8] ;  /* 0x0001a80001207983 */ /* 0x000f620000300a00 */
[----:B------:R-:W-:Y:S01]  /*bb90*/  VIADD R120, R38, 0xffffff9f ;  /* 0xffffff9f26787836 */ /* 0x000fe20000000000 */
[----:B------:R-:W-:Y:S01]  /*bba0*/  ISETP.GE.U32.AND P3, PT, R121, 0x7fffff64, PT ;  /* 0x7fffff647900780c */ /* 0x000fe20003f66070 */
[----:B------:R-:W1:Y:S01]  /*bbb0*/  LDC R38, c[0x0][0x230] ;  /* 0x00008c00ff267b82 */ /* 0x000e620000000800 */
[----:B------:R3:W-:Y:S02]  /*bbc0*/  LDGSTS.E [R0+0xa100], desc[UR8][R50.64], !P6 ;  /* 0x0a10000032007fae */ /* 0x0007e4000f121848 */
[----:B------:R-:W-:-:S02]  /*bbd0*/  ISETP.GE.U32.AND P4, PT, R120, 0x7fffff60, PT ;  /* 0x7fffff607800780c */ /* 0x000fc40003f86070 */
[----:B------:R-:W-:Y:S01]  /*bbe0*/  IADD3 R120, R39, -0x69, RZ ;  /* 0xffffff9727787810 */ /* 0x000fe20007ffe0ff */
[----:B----4-:R-:W-:-:S03]  /*bbf0*/  IMAD.WIDE R34, R3, 0x4, R34 ;  /* 0x0000000403227825 */ /* 0x010fc600078e0222 */
[----:B------:R-:W-:Y:S01]  /*bc00*/  ISETP.GE.U32.AND P6, PT, R120, 0x7fffff58, PT ;  /* 0x7fffff587800780c */ /* 0x000fe20003fc6070 */
[----:B------:R-:W4:Y:S01]  /*bc10*/  LDC R39, c[0x0][0x230] ;  /* 0x00008c00ff277b82 */ /* 0x000f220000000800 */
[----:B--2---:R-:W-:Y:S01]  /*bc20*/  VIADD R120, R46, 0xffffff8f ;  /* 0xffffff8f2e787836 */ /* 0x004fe20000000000 */
[----:B------:R2:W-:Y:S04]  /*bc30*/  STL.64 [R1+0x500], R34 ;  /* 0x0005002201007387 */ /* 0x0005e80000100a00 */
[----:B------:R-:W-:Y:S01]  /*bc40*/  LDGSTS.E [R0+0xa800], desc[UR8][R34.64], !P1 ;  /* 0x0a80000022007fae */ /* 0x000fe2000c921848 */
[----:B------:R-:W-:-:S05]  /*bc50*/  IMAD.WIDE R52, R3, 0x4, R52 ;  /* 0x0000000403347825 */ /* 0x000fca00078e0234 */
[----:B------:R1:W-:Y:S04]  /*bc60*/  STL.64 [R1+0x508], R52 ;  /* 0x0005083401007387 */ /* 0x0003e80000100a00 */
[----:B------:R-:W-:Y:S01]  /*bc70*/  LDGSTS.E [R0+0xa900], desc[UR8][R52.64], !P1 ;  /* 0x0a90000034007fae */ /* 0x000fe2000c921848 */
[----:B---3--:R-:W-:-:S03]  /*bc80*/  IMAD.WIDE R50, R3, 0x4, R48 ;  /* 0x0000000403327825 */ /* 0x008fc600078e0230 */
[----:B------:R-:W3:Y:S04]  /*bc90*/  LDL.LU.64 R48, [R1+0x190] ;  /* 0x0001900001307983 */ /* 0x000ee80000300a00 */
[----:B------:R4:W-:Y:S01]  /*bca0*/  LDGSTS.E [R0+0xb000], desc[UR8][R50.64], !P2 ;  /* 0x0b00000032007fae */ /* 0x0009e2000d121848 */
[----:B-----5:R-:W-:-:S03]  /*bcb0*/  IMAD.WIDE R46, R3, 0x4, R40 ;  /* 0x00000004032e7825 */ /* 0x020fc600078e0228 */
[----:B------:R-:W5:Y:S04]  /*bcc0*/  LDL.LU.64 R40, [R1+0x188] ;  /* 0x0001880001287983 */ /* 0x000f680000300a00 */
[----:B------:R4:W-:Y:S04]  /*bcd0*/  STL.64 [R1+0x540], R50 ;  /* 0x0005403201007387 */ /* 0x0009e80000100a00 */
[----:B------:R4:W-:Y:S01]  /*bce0*/  STL.64 [R1+0x548], R46 ;  /* 0x0005482e01007387 */ /* 0x0009e20000100a00 */
[----:B------:R-:W-:-:S03]  /*bcf0*/  IMAD.WIDE R42, R3, 0x4, R42 ;  /* 0x00000004032a7825 */ /* 0x000fc600078e022a */
[----:B--2---:R-:W2:Y:S01]  /*bd00*/  LDL.LU.64 R34, [R1+0x170] ;  /* 0x0001700001227983 */ /* 0x004ea20000300a00 */
[----:B------:R-:W-:-:S03]  /*bd10*/  IMAD.WIDE R56, R3, 0x4, R68 ;  /* 0x0000000403387825 */ /* 0x000fc600078e0244 */
[----:B-1----:R-:W2:Y:S04]  /*bd20*/  LDL.LU.64 R52, [R1+0x168] ;  /* 0x0001680001347983 */ /* 0x002ea80000300a00 */
[----:B------:R1:W-:Y:S04]  /*bd30*/  STL.64 [R1+0x580], R42 ;  /* 0x0005802a01007387 */ /* 0x0003e80000100a00 */
[----:B------:R1:W-:Y:S04]  /*bd40*/  LDGSTS.E [R0+0xb100], desc[UR8][R46.64], !P2 ;  /* 0x0b1000002e007fae */ /* 0x0003e8000d121848 */
[----:B------:R-:W-:Y:S04]  /*bd50*/  STL.64 [R1+0x588], R56 ;  /* 0x0005883801007387 */ /* 0x000fe80000100a00 */
[----:B------:R-:W2:Y:S01]  /*bd60*/  LDL.LU.64 R68, [R1+0x150] ;  /* 0x0001500001447983 */ /* 0x000ea20000300a00 */
[----:B----4-:R-:W-:-:S03]  /*bd70*/  IMAD.WIDE R50, R3, 0x4, R60 ;  /* 0x0000000403327825 */ /* 0x010fc600078e023c */
[----:B------:R-:W-:Y:S01]  /*bd80*/  LDGSTS.E [R0+0xb800], desc[UR8][R42.64], !P3 ;  /* 0x0b8000002a007fae */ /* 0x000fe2000d921848 */
[----:B------:R-:W-:-:S03]  /*bd90*/  VIADD R121, R247, 0xffffff9b ;  /* 0xffffff9bf7797836 */ /* 0x000fc60000000000 */
[----:B------:R-:W-:Y:S01]  /*bda0*/  LDGSTS.E [R0+0xb900], desc[UR8][R56.64], !P3 ;  /* 0x0b90000038007fae */ /* 0x000fe2000d921848 */
[----:B-1----:R-:W-:-:S04]  /*bdb0*/  IMAD.WIDE R46, R3, 0x4, R32 ;  /* 0x00000004032e7825 */ /* 0x002fc800078e0220 */
[----:B---3--:R-:W-:Y:S01]  /*bdc0*/  IMAD.WIDE R48, R3, 0x4, R48 ;  /* 0x0000000403307825 */ /* 0x008fe200078e0230 */
[----:B------:R-:W3:Y:S01]  /*bdd0*/  LDL.LU.64 R32, [R1+0x148] ;  /* 0x0001480001207983 */ /* 0x000ee20000300a00 */
[----:B------:R-:W-:Y:S01]  /*bde0*/  ISETP.GE.U32.AND P2, PT, R120, 0x7fffff50, PT ;  /* 0x7fffff507800780c */ /* 0x000fe20003f46070 */
[----:B------:R-:W1:Y:S02]  /*bdf0*/  LDC R247, c[0x0][0x230] ;  /* 0x00008c00fff77b82 */ /* 0x000e640000000800 */
[----:B------:R5:W-:Y:S04]  /*be00*/  STL.64 [R1+0x5c0], R50 ;  /* 0x0005c03201007387 */ /* 0x000be80000100a00 */
[----:B------:R2:W-:Y:S04]  /*be10*/  STL.64 [R1+0x5c8], R46 ;  /* 0x0005c82e01007387 */ /* 0x0005e80000100a00 */
[----:B------:R-:W4:Y:S04]  /*be20*/  LDL.LU.64 R42, [R1+0x130] ;  /* 0x00013000012a7983 */ /* 0x000f280000300a00 */
[----:B------:R-:W4:Y:S01]  /*be30*/  LDL.LU.64 R60, [R1+0x128] ;  /* 0x00012800013c7983 */ /* 0x000f220000300a00 */
[----:B------:R-:W-:-:S03]  /*be40*/  ISETP.GE.U32.AND P5, PT, R121, 0x7fffff5c, PT ;  /* 0x7fffff5c7900780c */ /* 0x000fc60003fa6070 */
[----:B------:R5:W-:Y:S04]  /*be50*/  LDGSTS.E [R0+0xc000], desc[UR8][R50.64], !P4 ;  /* 0x0c00000032007fae */ /* 0x000be8000e121848 */
[----:B------:R2:W-:Y:S01]  /*be60*/  LDGSTS.E [R0+0xc100], desc[UR8][R46.64], !P4 ;  /* 0x0c1000002e007fae */ /* 0x0005e2000e121848 */
[----:B------:R-:W-:Y:S02]  /*be70*/  VIADD R121, R252, 0xffffff93 ;  /* 0xffffff93fc797836 */ /* 0x000fe40000000000 */
[----:B------:R-:W1:Y:S01]  /*be80*/  LDC R252, c[0x0][0x230] ;  /* 0x00008c00fffc7b82 */ /* 0x000e620000000800 */
[----:B------:R2:W-:Y:S01]  /*be90*/  STL.64 [R1+0x600], R48 ;  /* 0x0006003001007387 */ /* 0x0005e20000100a00 */
[----:B-----5:R-:W-:-:S03]  /*bea0*/  IMAD.WIDE R50, R3, 0x4, R40 ;  /* 0x0000000403327825 */ /* 0x020fc600078e0228 */
[----:B------:R-:W-:Y:S01]  /*beb0*/  LDGSTS.E [R0+0xc800], desc[UR8][R48.64], !P5 ;  /* 0x0c80000030007fae */ /* 0x000fe2000e921848 */
[----:B--2---:R-:W-:-:S03]  /*bec0*/  IMAD.WIDE R46, R3, 0x4, R34 ;  /* 0x00000004032e7825 */ /* 0x004fc600078e0222 */
[----:B------:R4:W-:Y:S01]  /*bed0*/  STL.64 [R1+0x608], R50 ;  /* 0x0006083201007387 */ /* 0x0009e20000100a00 */
[----:B------:R-:W-:-:S03]  /*bee0*/  IMAD.WIDE R34, R3, 0x4, R52 ;  /* 0x0000000403227825 */ /* 0x000fc600078e0234 */
[----:B------:R-:W2:Y:S04]  /*bef0*/  LDL.LU.64 R40, [R1+0x110] ;  /* 0x0001100001287983 */ /* 0x000ea80000300a00 */
[----:B------:R-:W5:Y:S01]  /*bf00*/  LDL.LU.64 R76, [R1+0x108] ;  /* 0x00010800014c7983 */ /* 0x000f620000300a00 */
[----:B------:R-:W-:-:S03]  /*bf10*/  ISETP.GE.U32.AND P1, PT, R121, 0x7fffff54, PT ;  /* 0x7fffff547900780c */ /* 0x000fc60003f26070 */
[----:B------:R4:W-:Y:S01]  /*bf20*/  STL.64 [R1+0x640], R46 ;  /* 0x0006402e01007387 */ /* 0x0009e20000100a00 */
[----:B------:R-:W-:-:S03]  /*bf30*/  IMAD.WIDE R56, R3, 0x4, R68 ;  /* 0x0000000403387825 */ /* 0x000fc600078e0244 */
[----:B------:R1:W-:Y:S04]  /*bf40*/  STL.64 [R1+0x648], R34 ;  /* 0x0006482201007387 */ /* 0x0003e80000100a00 */
[----:B------:R-:W5:Y:S04]  /*bf50*/  LDL.LU.64 R48, [R1+0xf0] ;  /* 0x0000f00001307983 */ /* 0x000f680000300a00 */
[----:B------:R-:W5:Y:S04]  /*bf60*/  LDL.LU.64 R52, [R1+0xe8] ;  /* 0x0000e80001347983 */ /* 0x000f680000300a00 */
[----:B------:R4:W-:Y:S04]  /*bf70*/  LDGSTS.E [R0+0xc900], desc[UR8][R50.64], !P5 ;  /* 0x0c90000032007fae */ /* 0x0009e8000e921848 */
[----:B------:R-:W-:Y:S04]  /*bf80*/  STL.64 [R1+0x680], R56 ;  /* 0x0006803801007387 */ /* 0x000fe80000100a00 */
[----:B------:R1:W-:Y:S04]  /*bf90*/  LDGSTS.E [R0+0xd000], desc[UR8][R46.64], !P6 ;  /* 0x0d0000002e007fae */ /* 0x0003e8000f121848 */
[----:B------:R1:W-:Y:S04]  /*bfa0*/  LDGSTS.E [R0+0xd100], desc[UR8][R34.64], !P6 ;  /* 0x0d10000022007fae */ /* 0x0003e8000f121848 */
[----:B------:R-:W-:Y:S01]  /*bfb0*/  LDGSTS.E [R0+0xd800], desc[UR8][R56.64], !P1 ;  /* 0x0d80000038007fae */ /* 0x000fe2000c921848 */
[----:B---3--:R-:W-:-:S04]  /*bfc0*/  IMAD.WIDE R32, R3, 0x4, R32 ;  /* 0x0000000403207825 */ /* 0x008fc800078e0220 */
[----:B------:R-:W-:Y:S01]  /*bfd0*/  VIADD R120, R38, 0xffffff87 ;  /* 0xffffff8726787836 */ /* 0x000fe20000000000 */
[----:B------:R3:W-:Y:S01]  /*bfe0*/  STL.64 [R1+0x688], R32 ;  /* 0x0006882001007387 */ /* 0x0007e20000100a00 */
[----:B------:R-:W5:Y:S03]  /*bff0*/  LDC R38, c[0x0][0x230] ;  /* 0x00008c00ff267b82 */ /* 0x000f660000000800 */
[----:B------:R-:W-:Y:S01]  /*c000*/  LDGSTS.E [R0+0xd900], desc[UR8][R32.64], !P1 ;  /* 0x0d90000020007fae */ /* 0x000fe2000c921848 */
[----:B----4-:R-:W-:-:S03]  /*c010*/  IMAD.WIDE R50, R3, 0x4, R42 ;  /* 0x0000000403327825 */ /* 0x010fc600078e022a */
[----:B------:R-:W4:Y:S01]  /*c020*/  LDL.LU.64 R42, [R1+0xd0] ;  /* 0x0000d000012a7983 */ /* 0x000f220000300a00 */
[----:B------:R-:W-:Y:S01]  /*c030*/  IADD3 R121, R241, -0x75, RZ ;  /* 0xffffff8bf1797810 */ /* 0x000fe20007ffe0ff */
[----:B-1----:R-:W-:Y:S01]  /*c040*/  IMAD.WIDE R46, R3, 0x4, R60 ;  /* 0x00000004032e7825 */ /* 0x002fe200078e023c */
[----:B------:R-:W-:Y:S01]  /*c050*/  ISETP.GE.U32.AND P4, PT, R120, 0x7fffff48, PT ;  /* 0x7fffff487800780c */ /* 0x000fe20003f86070 */
[----:B------:R-:W4:Y:S01]  /*c060*/  LDL.LU.64 R68, [R1+0xc8] ;  /* 0x0000c80001447983 */ /* 0x000f220000300a00 */
[----:B------:R-:W1:Y:S03]  /*c070*/  LDC R241, c[0x0][0x230] ;  /* 0x00008c00fff17b82 */ /* 0x000e660000000800 */
[----:B------:R5:W-:Y:S04]  /*c080*/  STL.64 [R1+0x6c0], R50 ;  /* 0x0006c03201007387 */ /* 0x000be80000100a00 */
[----:B------:R5:W-:Y:S01]  /*c090*/  STL.64 [R1+0x6c8], R46 ;  /* 0x0006c82e01007387 */ /* 0x000be20000100a00 */
[----:B------:R-:W1:Y:S03]  /*c0a0*/  LDC R35, c[0x0][0x230] ;  /* 0x00008c00ff237b82 */ /* 0x000e660000000800 */
[----:B------:R-:W4:Y:S04]  /*c0b0*/  LDL.LU.64 R60, [R1+0x2a8] ;  /* 0x0002a800013c7983 */ /* 0x000f280000300a00 */
[----:B---3--:R-:W3:Y:S01]  /*c0c0*/  LDL.LU.64 R32, [R1+0x2a0] ;  /* 0x0002a00001207983 */ /* 0x008ee20000300a00 */
[----:B------:R-:W-:Y:S01]  /*c0d0*/  IADD3 R120, R39, -0x42, RZ ;  /* 0xffffffbe27787810 */ /* 0x000fe20007ffe0ff */
[----:B------:R-:W1:Y:S01]  /*c0e0*/  LDC R34, c[0x0][0x230] ;  /* 0x00008c00ff227b82 */ /* 0x000e620000000800 */
[----:B------:R-:W-:Y:S01]  /*c0f0*/  ISETP.GE.U32.AND P3, PT, R121, 0x7fffff4c, PT ;  /* 0x7fffff4c7900780c */ /* 0x000fe20003f66070 */
[----:B------:R5:W-:Y:S01]  /*c100*/  LDGSTS.E [R0+0xe000], desc[UR8][R50.64], !P2 ;  /* 0x0e00000032007fae */ /* 0x000be2000d121848 */
[----:B------:R-:W-:Y:S01]  /*c110*/  ISETP.GE.U32.AND P6, PT, R120, 0x7fffff7f, PT ;  /* 0x7fffff7f7800780c */ /* 0x000fe20003fc6070 */
[----:B------:R-:W-:-:S02]  /*c120*/  VIADD R120, R252, 0xffffffb6 ;  /* 0xffffffb6fc787836 */ /* 0x000fc40000000000 */
[C---:B--2---:R-:W-:Y:S01]  /*c130*/  IMAD.WIDE R40, R3.reuse, 0x4, R40 ;  /* 0x0000000403287825 */ /* 0x044fe200078e0228 */
[----:B------:R2:W-:Y:S01]  /*c140*/  LDGSTS.E [R0+0xe100], desc[UR8][R46.64], !P2 ;  /* 0x0e1000002e007fae */ /* 0x0005e2000d121848 */
[----:B------:R-:W1:Y:S01]  /*c150*/  LDC R252, c[0x0][0x230] ;  /* 0x00008c00fffc7b82 */ /* 0x000e620000000800 */
[----:B------:R-:W-:Y:S01]  /*c160*/  ISETP.GE.U32.AND P2, PT, R120, 0x7fffff77, PT ;  /* 0x7fffff777800780c */ /* 0x000fe20003f46070 */
[----:B-----5:R-:W-:Y:S02]  /*c170*/  VIADD R120, R38, 0xffffffae ;  /* 0xffffffae26787836 */ /* 0x020fe40000000000 */
[C---:B------:R-:W-:Y:S01]  /*c180*/  IMAD.WIDE R50, R3.reuse, 0x4, R76 ;  /* 0x0000000403327825 */ /* 0x040fe200078e024c */
[----:B------:R5:W-:Y:S03]  /*c190*/  STL.64 [R1+0x700], R40 ;  /* 0x0007002801007387 */ /* 0x000be60000100a00 */
[----:B------:R-:W-:Y:S01]  /*c1a0*/  VIADD R121, R240, 0xffffff83 ;  /* 0xffffff83f0797836 */ /* 0x000fe20000000000 */
[----:B------:R-:W-:Y:S01]  /*c1b0*/  STL.64 [R1+0x708], R50 ;  /* 0x0007083201007387 */ /* 0x000fe20000100a00 */
[----:B------:R-:W1:Y:S01]  /*c1c0*/  LDC R240, c[0x0][0x230] ;  /* 0x00008c00fff07b82 */ /* 0x000e620000000800 */
[----:B--2---:R-:W-:-:S02]  /*c1d0*/  IMAD.WIDE R46, R3, 0x4, R48 ;  /* 0x00000004032e7825 */ /* 0x004fc400078e0230 */
[----:B------:R-:W2:Y:S02]  /*c1e0*/  LDL.LU.64 R76, [R1+0x280] ;  /* 0x00028000014c7983 */ /* 0x000ea40000300a00 */
[----:B------:R-:W-:Y:S02]  /*c1f0*/  IMAD.WIDE R38, R3, 0x4, R52 ;  /* 0x0000000403267825 */ /* 0x000fe400078e0234 */
[----:B------:R-:W2:Y:S01]  /*c200*/  LDL.LU.64 R48, [R1+0x278] ;  /* 0x0002780001307983 */ /* 0x000ea20000300a00 */
[----:B------:R-:W-:-:S03]  /*c210*/  ISETP.GE.U32.AND P5, PT, R121, 0x7fffff44, PT ;  /* 0x7fffff447900780c */ /* 0x000fc60003fa6070 */
[----:B------:R-:W-:Y:S04]  /*c220*/  STL.64 [R1+0x740], R46 ;  /* 0x0007402e01007387 */ /* 0x000fe80000100a00 */
[----:B------:R-:W-:Y:S04]  /*c230*/  LDGSTS.E [R0+0xe800], desc[UR8][R40.64], !P3 ;  /* 0x0e80000028007fae */ /* 0x000fe8000d921848 */
[----:B------:R4:W-:Y:S04]  /*c240*/  STL.64 [R1+0x748], R38 ;  /* 0x0007482601007387 */ /* 0x0009e80000100a00 */
[----:B------:R-:W-:Y:S04]  /*c250*/  LDGSTS.E [R0+0xe900], desc[UR8][R50.64], !P3 ;  /* 0x0e90000032007fae */ /* 0x000fe8000d921848 */
[----:B-----5:R-:W5:Y:S04]  /*c260*/  LDL.LU.64 R40, [R1+0x260] ;  /* 0x0002600001287983 */ /* 0x020f680000300a00 */
[----:B------:R-:W5:Y:S04]  /*c270*/  LDL.LU.64 R52, [R1+0x258] ;  /* 0x0002580001347983 */ /* 0x000f680000300a00 */
[----:B------:R-:W-:Y:S04]  /*c280*/  LDGSTS.E [R0+0xf000], desc[UR8][R46.64], !P4 ;  /* 0x0f0000002e007fae */ /* 0x000fe8000e121848 */
[----:B------:R1:W-:Y:S01]  /*c290*/  LDGSTS.E [R0+0xf100], desc[UR8][R38.64], !P4 ;  /* 0x0f10000026007fae */ /* 0x0003e2000e121848 */
[C---:B----4-:R-:W-:Y:S01]  /*c2a0*/  IMAD.WIDE R42, R3.reuse, 0x4, R42 ;  /* 0x00000004032a7825 */ /* 0x050fe200078e022a */
[----:B-1----:R-:W1:Y:S03]  /*c2b0*/  LDC R38, c[0x0][0x230] ;  /* 0x00008c00ff267b82 */ /* 0x002e660000000800 */
[C---:B------:R-:W-:Y:S01]  /*c2c0*/  IMAD.WIDE R56, R3.reuse, 0x4, R68 ;  /* 0x0000000403387825 */ /* 0x040fe200078e0244 */
[----:B------:R4:W-:Y:S04]  /*c2d0*/  STL.64 [R1+0x780], R42 ;  /* 0x0007802a01007387 */ /* 0x0009e80000100a00 */
[----:B------:R2:W-:Y:S04]  /*c2e0*/  STL.64 [R1+0x788], R56 ;  /* 0x0007883801007387 */ /* 0x0005e80000100a00 */
[----:B------:R-:W5:Y:S01]  /*c2f0*/  LDL.LU.64 R68, [R1+0x240] ;  /* 0x0002400001447983 */ /* 0x000f620000300a00 */
[----:B------:R-:W-:-:S03]  /*c300*/  IMAD.WIDE R50, R3, 0x4, R60 ;  /* 0x0000000403327825 */ /* 0x000fc600078e023c */
[----:B------:R-:W-:Y:S01]  /*c310*/  LDGSTS.E [R0+0xf800], desc[UR8][R42.64], !P5 ;  /* 0x0f8000002a007fae */ /* 0x000fe2000e921848 */
[----:B---3--:R-:W-:-:S03]  /*c320*/  IMAD.WIDE R46, R3, 0x4, R32 ;  /* 0x00000004032e7825 */ /* 0x008fc600078e0220 */
[----:B------:R2:W-:Y:S04]  /*c330*/  LDGSTS.E [R0+0xf900], desc[UR8][R56.64], !P5 ;  /* 0x0f90000038007fae */ /* 0x0005e8000e921848 */
[----:B------:R-:W3:Y:S04]  /*c340*/  LDL.LU.64 R32, [R1+0x238] ;  /* 0x0002380001207983 */ /* 0x000ee80000300a00 */
[----:B------:R5:W-:Y:S04]  /*c350*/  STL.64 [R1+0x290], R50 ;  /* 0x0002903201007387 */ /* 0x000be80000100a00 */
[----:B------:R1:W-:Y:S04]  /*c360*/  STL.64 [R1+0x2a8], R46 ;  /* 0x0002a82e01007387 */ /* 0x0003e80000100a00 */
[----:B----4-:R-:W4:Y:S04]  /*c370*/  LDL.LU.64 R42, [R1+0x220] ;  /* 0x00022000012a7983 */ /* 0x010f280000300a00 */
[----:B------:R-:W4:Y:S01]  /*c380*/  LDL.LU.64 R60, [R1+0x218] ;  /* 0x00021800013c7983 */ /* 0x000f220000300a00 */
[----:B------:R-:W-:Y:S01]  /*c390*/  VIADD R121, R247, 0xffffffba ;  /* 0xffffffbaf7797836 */ /* 0x000fe20000000000 */
[----:B------:R-:W-:Y:S01]  /*c3a0*/  ISETP.GE.U32.AND P4, PT, R120, 0x7fffff6f, PT ;  /* 0x7fffff6f7800780c */ /* 0x000fe20003f86070 */
[----:B------:R-:W4:Y:S01]  /*c3b0*/  LDC R247, c[0x0][0x230] ;  /* 0x00008c00fff77b82 */ /* 0x000f220000000800 */
[----:B--2---:R-:W-:Y:S01]  /*c3c0*/  IMAD.WIDE R56, R3, 0x4, R76 ;  /* 0x0000000403387825 */ /* 0x004fe200078e024c */
[----:B------:R5:W-:Y:S01]  /*c3d0*/  LDGSTS.E [R2+0x8200], desc[UR8][R50.64], !P6 ;  /* 0x0820000032027fae */ /* 0x000be2000f121848 */
[----:B------:R-:W-:-:S02]  /*c3e0*/  ISETP.GE.U32.AND P1, PT, R121, 0x7fffff7b, PT ;  /* 0x7fffff7b7900780c */ /* 0x000fc40003f26070 */
[----:B------:R-:W-:Y:S01]  /*c3f0*/  IMAD.WIDE R48, R3, 0x4, R48 ;  /* 0x0000000403307825 */ /* 0x000fe200078e0230 */
[----:B------:R1:W-:Y:S01]  /*c400*/  LDGSTS.E [R2+0x8300], desc[UR8][R46.64], !P6 ;  /* 0x083000002e027fae */ /* 0x0003e2000f121848 */
[----:B------:R-:W-:Y:S02]  /*c410*/  IADD3 R121, R241, -0x4e, RZ ;  /* 0xffffffb2f1797810 */ /* 0x000fe40007ffe0ff */
[----:B------:R-:W-:Y:S01]  /*c420*/  IADD3 R120, R35, -0x5a, RZ ;  /* 0xffffffa623787810 */ /* 0x000fe20007ffe0ff */
[----:B------:R-:W-:Y:S01]  /*c430*/  STL.64 [R1+0x450], R56 ;  /* 0x0004503801007387 */ /* 0x000fe20000100a00 */
[----:B------:R-:W-:Y:S01]  /*c440*/  ISETP.GE.U32.AND P3, PT, R121, 0x7fffff73, PT ;  /* 0x7fffff737900780c */ /* 0x000fe20003f66070 */
[----:B------:R-:W2:Y:S02]  /*c450*/  LDC R35, c[0x0][0x230] ;  /* 0x00008c00ff237b82 */ /* 0x000ea40000000800 */
[----:B------:R3:W-:Y:S01]  /*c460*/  STL.64 [R1+0x458], R48 ;  /* 0x0004583001007387 */ /* 0x0007e20000100a00 */
[----:B------:R-:W-:-:S03]  /*c470*/  ISETP.GE.U32.AND P6, PT, R120, 0x7fffff67, PT ;  /* 0x7fffff677800780c */ /* 0x000fc60003fc6070 */
[----:B------:R-:W-:Y:S01]  /*c480*/  LDGSTS.E [R2+0x8a00], desc[UR8][R56.64], !P1 ;  /* 0x08a0000038027fae */ /* 0x000fe2000c921848 */
[----:B-----5:R-:W-:-:S03]  /*c490*/  IMAD.WIDE R50, R3, 0x4, R40 ;  /* 0x0000000403327825 */ /* 0x020fc600078e0228 */
[----:B------:R-:W-:Y:S01]  /*c4a0*/  LDGSTS.E [R2+0x8b00], desc[UR8][R48.64], !P1 ;  /* 0x08b0000030027fae */ /* 0x000fe2000c921848 */
[----:B------:R-:W5:Y:S01]  /*c4b0*/  LDC R241, c[0x0][0x230] ;  /* 0x00008c00fff17b82 */ /* 0x000f620000000800 */
[----:B-1----:R-:W-:Y:S02]  /*c4c0*/  IMAD.WIDE R46, R3, 0x4, R52 ;  /* 0x00000004032e7825 */ /* 0x002fe400078e0234 */
[----:B------:R-:W2:Y:S04]  /*c4d0*/  LDL.LU.64 R40, [R1+0x200] ;  /* 0x0002000001287983 */ /* 0x000ea80000300a00 */
[----:B------:R-:W5:Y:S04]  /*c4e0*/  LDL.LU.64 R52, [R1+0x1f8] ;  /* 0x0001f80001347983 */ /* 0x000f680000300a00 */
[----:B------:R1:W-:Y:S01]  /*c4f0*/  STL.64 [R1+0x460], R50 ;  /* 0x0004603201007387 */ /* 0x0003e20000100a00 */
[----:B------:R-:W-:-:S02]  /*c500*/  VIADD R120, R34, 0xffffff9e ;  /* 0xffffff9e22787836 */ /* 0x000fc40000000000 */
[----:B---3--:R-:W-:Y:S01]  /*c510*/  IMAD.WIDE R32, R3, 0x4, R32 ;  /* 0x0000000403207825 */ /* 0x008fe200078e0220 */
[----:B------:R4:W-:Y:S01]  /*c520*/  STL.64 [R1+0x468], R46 ;  /* 0x0004682e01007387 */ /* 0x0009e20000100a00 */
[----:B------:R-:W3:Y:S03]  /*c530*/  LDC R34, c[0x0][0x230] ;  /* 0x00008c00ff227b82 */ /* 0x000ee60000000800 */
[----:B------:R-:W3:Y:S04]  /*c540*/  LDL.LU.64 R76, [R1+0x1e0] ;  /* 0x0001e000014c7983 */ /* 0x000ee80000300a00 */
[----:B------:R-:W3:Y:S04]  /*c550*/  LDL.LU.64 R48, [R1+0x1d8] ;  /* 0x0001d80001307983 */ /* 0x000ee80000300a00 */
[----:B------:R1:W-:Y:S04]  /*c560*/  LDGSTS.E [R2+0x9200], desc[UR8][R50.64], !P2 ;  /* 0x0920000032027fae */ /* 0x0003e8000d121848 */
[----:B------:R4:W-:Y:S01]  /*c570*/  LDGSTS.E [R2+0x9300], desc[UR8][R46.64], !P2 ;  /* 0x093000002e027fae */ /* 0x0009e2000d121848 */
[----:B------:R-:W-:Y:S01]  /*c580*/  ISETP.GE.U32.AND P2, PT, R120, 0x7fffff5f, PT ;  /* 0x7fffff5f7800780c */ /* 0x000fe20003f46070 */
[----:B------:R-:W-:-:S02]  /*c590*/  VIADD R120, R38, 0xffffff96 ;  /* 0xffffff9626787836 */ /* 0x000fc40000000000 */
[----:B-1----:R-:W-:-:S04]  /*c5a0*/  IMAD.WIDE R50, R3, 0x4, R68 ;  /* 0x0000000403327825 */ /* 0x002fc800078e0244 */
[C---:B----4-:R-:W-:Y:S01]  /*c5b0*/  IMAD.WIDE R46, R3.reuse, 0x4, R42 ;  /* 0x00000004032e7825 */ /* 0x050fe200078e022a */
[----:B------:R-:W-:Y:S03]  /*c5c0*/  STL.64 [R1+0x490], R50 ;  /* 0x0004903201007387 */ /* 0x000fe60000100a00 */
[----:B------:R-:W-:Y:S01]  /*c5d0*/  IMAD.WIDE R38, R3, 0x4, R60 ;  /* 0x0000000403267825 */ /* 0x000fe200078e023c */
[----:B------:R1:W-:Y:S04]  /*c5e0*/  STL.64 [R1+0x498], R32 ;  /* 0x0004982001007387 */ /* 0x0003e80000100a00 */
[----:B------:R-:W4:Y:S04]  /*c5f0*/  LDL.LU.64 R42, [R1+0x1c0] ;  /* 0x0001c000012a7983 */ /* 0x000f280000300a00 */
[----:B------:R-:W4:Y:S04]  /*c600*/  LDL.LU.64 R68, [R1+0x1b8] ;  /* 0x0001b80001447983 */ /* 0x000f280000300a00 */
[----:B------:R-:W-:Y:S04]  /*c610*/  STL.64 [R1+0x4d0], R46 ;  /* 0x0004d02e01007387 */ /* 0x000fe80000100a00 */
[----:B------:R-:W-:Y:S04]  /*c620*/  LDGSTS.E [R2+0x9a00], desc[UR8][R50.64], !P3 ;  /* 0x09a0000032027fae */ /* 0x000fe8000d921848 */
[----:B------:R5:W-:Y:S04]  /*c630*/  STL.64 [R1+0x4d8], R38 ;  /* 0x0004d82601007387 */ /* 0x000be80000100a00 */
[----:B------:R-:W4:Y:S04]  /*c640*/  LDL.LU.64 R60, [R1+0x1a0] ;  /* 0x0001a000013c7983 */ /* 0x000f280000300a00 */
[----:B------:R-:W-:Y:S01]  /*c650*/  LDGSTS.E [R2+0x9b00], desc[UR8][R32.64], !P3 ;  /* 0x09b0000020027fae */ /* 0x000fe2000d921848 */
[----:B------:R-:W-:-:S02]  /*c660*/  VIADD R121, R240, 0xffffffaa ;  /* 0xffffffaaf0797836 */ /* 0x000fc40000000000 */
[----:B--2---:R-:W-:Y:S01]  /*c670*/  IMAD.WIDE R40, R3, 0x4, R40 ;  /* 0x0000000403287825 */ /* 0x004fe200078e0228 */
[----:B------:R-:W-:Y:S01]  /*c680*/  LDGSTS.E [R2+0xa200], desc[UR8][R46.64], !P4 ;  /* 0x0a2000002e027fae */ /* 0x000fe2000e121848 */
[----:B------:R-:W2:Y:S03]  /*c690*/  LDC R240, c[0x0][0x230] ;  /* 0x00008c00fff07b82 */ /* 0x000ea60000000800 */
[----:B-1----:R-:W2:Y:S01]  /*c6a0*/  LDL.LU.64 R32, [R1+0x198] ;  /* 0x0001980001207983 */ /* 0x002ea20000300a00 */
[----:B------:R-:W-:Y:S01]  /*c6b0*/  ISETP.GE.U32.AND P5, PT, R121, 0x7fffff6b, PT ;  /* 0x7fffff6b7900780c */ /* 0x000fe20003fa6070 */
[----:B-----5:R-:W-:Y:S02]  /*c6c0*/  IMAD.WIDE R52, R3, 0x4, R52 ;  /* 0x0000000403347825 */ /* 0x020fe400078e0234 */
[----:B------:R1:W-:Y:S02]  /*c6d0*/  STL.64 [R1+0x510], R40 ;  /* 0x0005102801007387 */ /* 0x0003e40000100a00 */
[----:B------:R-:W-:-:S02]  /*c6e0*/  VIADD R121, R252, 0xffffffa2 ;  /* 0xffffffa2fc797836 */ /* 0x000fc40000000000 */
[----:B------:R5:W-:Y:S01]  /*c6f0*/  STL.64 [R1+0x518], R52 ;  /* 0x0005183401007387 */ /* 0x000be20000100a00 */
[----:B------:R-:W2:Y:S03]  /*c700*/  LDC R252, c[0x0][0x230] ;  /* 0x00008c00fffc7b82 */ /* 0x000ea60000000800 */
[----:B------:R1:W-:Y:S01]  /*c710*/  LDGSTS.E [R2+0xa300], desc[UR8][R38.64], !P4 ;  /* 0x0a30000026027fae */ /* 0x0003e2000e121848 */
[----:B------:R-:W-:-:S03]  /*c720*/  ISETP.GE.U32.AND P1, PT, R121, 0x7fffff63, PT ;  /* 0x7fffff637900780c */ /* 0x000fc60003f26070 */
[----:B------:R-:W-:Y:S04]  /*c730*/  LDGSTS.E [R2+0xaa00], desc[UR8][R40.64], !P5 ;  /* 0x0aa0000028027fae */ /* 0x000fe8000e921848 */
[----:B------:R-:W-:Y:S01]  /*c740*/  LDGSTS.E [R2+0xab00], desc[UR8][R52.64], !P5 ;  /* 0x0ab0000034027fae */ /* 0x000fe2000e921848 */
[----:B-1----:R-:W1:Y:S01]  /*c750*/  LDC R38, c[0x0][0x230] ;  /* 0x00008c00ff267b82 */ /* 0x002e620000000800 */
[----:B---3--:R-:W-:-:S04]  /*c760*/  IMAD.WIDE R50, R3, 0x4, R76 ;  /* 0x0000000403327825 */ /* 0x008fc800078e024c */
[C---:B------:R-:W-:Y:S01]  /*c770*/  IMAD.WIDE R46, R3.reuse, 0x4, R48 ;  /* 0x00000004032e7825 */ /* 0x040fe200078e0230 */
[----:B------:R3:W-:Y:S04]  /*c780*/  LDGSTS.E [R2+0xb200], desc[UR8][R50.64], !P6 ;  /* 0x0b20000032027fae */ /* 0x0007e8000f121848 */
[----:B------:R-:W2:Y:S04]  /*c790*/  LDL.LU.64 R48, [R1+0x180] ;  /* 0x0001800001307983 */ /* 0x000ea80000300a00 */
[----:B------:R-:W2:Y:S04]  /*c7a0*/  LDL.LU.64 R76, [R1+0x178] ;  /* 0x00017800014c7983 */ /* 0x000ea80000300a00 */
[----:B------:R3:W-:Y:S04]  /*c7b0*/  STL.64 [R1+0x550], R50 ;  /* 0x0005503201007387 */ /* 0x0007e80000100a00 */
[----:B------:R2:W-:Y:S04]  /*c7c0*/  STL.64 [R1+0x558], R46 ;  /* 0x0005582e01007387 */ /* 0x0005e80000100a00 */
[----:B------:R-:W2:Y:S04]  /*c7d0*/  LDL.LU.64 R40, [R1+0x160] ;  /* 0x0001600001287983 */ /* 0x000ea80000300a00 */
[----:B-----5:R-:W5:Y:S01]  /*c7e0*/  LDL.LU.64 R52, [R1+0x158] ;  /* 0x0001580001347983 */ /* 0x020f620000300a00 */
[----:B----4-:R-:W-:-:S03]  /*c7f0*/  IMAD.WIDE R42, R3, 0x4, R42 ;  /* 0x00000004032a7825 */ /* 0x010fc600078e022a */
[----:B------:R2:W-:Y:S01]  /*c800*/  LDGSTS.E [R2+0xb300], desc[UR8][R46.64], !P6 ;  /* 0x0b3000002e027fae */ /* 0x0005e2000f121848 */
[----:B------:R-:W-:-:S03]  /*c810*/  IMAD.WIDE R56, R3, 0x4, R68 ;  /* 0x0000000403387825 */ /* 0x000fc600078e0244 */
[----:B------:R4:W-:Y:S04]  /*c820*/  STL.64 [R1+0x590], R42 ;  /* 0x0005902a01007387 */ /* 0x0009e80000100a00 */
[----:B------:R-:W-:Y:S04]  /*c830*/  STL.64 [R1+0x598], R56 ;  /* 0x0005983801007387 */ /* 0x000fe80000100a00 */
[----:B------:R-:W5:Y:S04]  /*c840*/  LDL.LU.64 R68, [R1+0x140] ;  /* 0x0001400001447983 */ /* 0x000f680000300a00 */
[----:B------:R-:W-:Y:S01]  /*c850*/  LDGSTS.E [R2+0xba00], desc[UR8][R42.64], !P1 ;  /* 0x0ba000002a027fae */ /* 0x000fe2000c921848 */
[----:B---3--:R-:W-:Y:S01]  /*c860*/  IMAD.WIDE R50, R3, 0x4, R60 ;  /* 0x0000000403327825 */ /* 0x008fe200078e023c */
[----:B------:R-:W-:-:S02]  /*c870*/  ISETP.GE.U32.AND P4, PT, R120, 0x7fffff57, PT ;  /* 0x7fffff577800780c */ /* 0x000fc40003f86070 */
[----:B------:R-:W-:Y:S01]  /*c880*/  LDGSTS.E [R2+0xbb00], desc[UR8][R56.64], !P1 ;  /* 0x0bb0000038027fae */ /* 0x000fe2000c921848 */
[----:B--2---:R-:W-:Y:S01]  /*c890*/  IMAD.WIDE R46, R3, 0x4, R32 ;  /* 0x00000004032e7825 */ /* 0x004fe200078e0220 */
[----:B------:R-:W-:Y:S02]  /*c8a0*/  IADD3 R121, R247, -0x66, RZ ;  /* 0xffffff9af7797810 */ /* 0x000fe40007ffe0ff */
[----:B------:R-:W2:Y:S01]  /*c8b0*/  LDL.LU.64 R32, [R1+0x138] ;  /* 0x0001380001207983 */ /* 0x000ea20000300a00 */
[----:B------:R-:W-:Y:S01]  /*c8c0*/  IADD3 R120, R35, -0x72, RZ ;  /* 0xffffff8e23787810 */ /* 0x000fe20007ffe0ff */
[----:B------:R-:W3:Y:S02]  /*c8d0*/  LDC R247, c[0x0][0x230] ;  /* 0x00008c00fff77b82 */ /* 0x000ee40000000800 */
[----:B------:R3:W-:Y:S04]  /*c8e0*/  STL.64 [R1+0x5d0], R50 ;  /* 0x0005d03201007387 */ /* 0x0007e80000100a00 */
[----:B------:R3:W-:Y:S01]  /*c8f0*/  STL.64 [R1+0x5d8], R46 ;  /* 0x0005d82e01007387 */ /* 0x0007e20000100a00 */
[----:B------:R-:W-:Y:S01]  /*c900*/  ISETP.GE.U32.AND P3, PT, R121, 0x7fffff5b, PT ;  /* 0x7fffff5b7900780c */ /* 0x000fe20003f66070 */
[----:B------:R-:W2:Y:S02]  /*c910*/  LDC R35, c[0x0][0x230] ;  /* 0x00008c00ff237b82 */ /* 0x000ea40000000800 */
[----:B----4-:R-:W4:Y:S04]  /*c920*/  LDL.LU.64 R42, [R1+0x120] ;  /* 0x00012000012a7983 */ /* 0x010f280000300a00 */
[----:B------:R-:W4:Y:S01]  /*c930*/  LDL.LU.64 R60, [R1+0x118] ;  /* 0x00011800013c7983 */ /* 0x000f220000300a00 */
[----:B------:R-:W-:Y:S01]  /*c940*/  ISETP.GE.U32.AND P6, PT, R120, 0x7fffff4f, PT ;  /* 0x7fffff4f7800780c */ /* 0x000fe20003fc6070 */
[----:B------:R-:W-:-:S02]  /*c950*/  VIADD R120, R34, 0xffffff86 ;  /* 0xffffff8622787836 */ /* 0x000fc40000000000 */
[----:B------:R3:W-:Y:S01]  /*c960*/  LDGSTS.E [R2+0xc200], desc[UR8][R50.64], !P2 ;  /* 0x0c20000032027fae */ /* 0x0007e2000d121848 */
[----:B------:R-:W-:Y:S01]  /*c970*/  VIADD R121, R241, 0xffffff92 ;  /* 0xffffff92f1797836 */ /* 0x000fe20000000000 */
[----:B------:R-:W4:Y:S02]  /*c980*/  LDC R34, c[0x0][0x230] ;  /* 0x00008c00ff227b82 */ /* 0x000f240000000800 */
[----:B------:R3:W-:Y:S01]  /*c990*/  LDGSTS.E [R2+0xc300], desc[UR8][R46.64], !P2 ;  /* 0x0c3000002e027fae */ /* 0x0007e2000d121848 */
[----:B------:R-:W-:Y:S01]  /*c9a0*/  ISETP.GE.U32.AND P2, PT, R120, 0x7fffff47, PT ;  /* 0x7fffff477800780c */ /* 0x000fe20003f46070 */
[----:B-1----:R-:W-:Y:S01]  /*c9b0*/  VIADD R120, R38, 0xffffffbd ;  /* 0xffffffbd26787836 */ /* 0x002fe20000000000 */
[----:B------:R-:W-:-:S03]  /*c9c0*/  ISETP.GE.U32.AND P5, PT, R121, 0x7fffff53, PT ;  /* 0x7fffff537900780c */ /* 0x000fc60003fa6070 */
[----:B------:R-:W1:Y:S01]  /*c9d0*/  LDC R241, c[0x0][0x230] ;  /* 0x00008c00fff17b82 */ /* 0x000e620000000800 */
[----:B------:R-:W-:-:S04]  /*c9e0*/  IMAD.WIDE R48, R3, 0x4, R48 ;  /* 0x0000000403307825 */ /* 0x000fc800078e0230 */
[C---:B---3--:R-:W-:Y:S01]  /*c9f0*/  IMAD.WIDE R50, R3.reuse, 0x4, R76 ;  /* 0x0000000403327825 */ /* 0x048fe200078e024c */
[----:B------:R3:W-:Y:S04]  /*ca00*/  STL.64 [R1+0x610], R48 ;  /* 0x0006103001007387 */ /* 0x0007e80000100a00 */
[----:B------:R-:W-:Y:S04]  /*ca10*/  STL.64 [R1+0x618], R50 ;  /* 0x0006183201007387 */ /* 0x000fe80000100a00 */
[----:B------:R-:W4:Y:S01]  /*ca20*/  LDL.LU.64 R76, [R1+0x100] ;  /* 0x00010000014c7983 */ /* 0x000f220000300a00 */
[----:B------:R-:W-:-:S03]  /*ca30*/  IMAD.WIDE R46, R3, 0x4, R40 ;  /* 0x00000004032e7825 */ /* 0x000fc600078e0228 */
[----:B------:R-:W-:Y:S01]  /*ca40*/  LDGSTS.E [R2+0xca00], desc[UR8][R48.64], !P3 ;  /* 0x0ca0000030027fae */ /* 0x000fe2000d921848 */
[----:B-----5:R-:W-:-:S03]  /*ca50*/  IMAD.WIDE R38, R3, 0x4, R52 ;  /* 0x0000000403267825 */ /* 0x020fc600078e0234 */
[----:B------:R-:W5:Y:S04]  /*ca60*/  LDL.LU.64 R40, [R1+0xf8] ;  /* 0x0000f80001287983 */ /* 0x000f680000300a00 */
[----:B------:R-:W-:Y:S04]  /*ca70*/  STL.64 [R1+0x650], R46 ;  /* 0x0006502e01007387 */ /* 0x000fe80000100a00 */
[----:B------:R1:W-:Y:S04]  /*ca80*/  STL.64 [R1+0x658], R38 ;  /* 0x0006582601007387 */ /* 0x0003e80000100a00 */
[----:B---3--:R-:W3:Y:S04]  /*ca90*/  LDL.LU.64 R48, [R1+0xe0] ;  /* 0x0000e00001307983 */ /* 0x008ee80000300a00 */
[----:B------:R-:W3:Y:S01]  /*caa0*/  LDL.LU.64 R52, [R1+0xd8] ;  /* 0x0000d80001347983 */ /* 0x000ee20000300a00 */
[----:B------:R-:W-:-:S03]  /*cab0*/  IMAD.WIDE R56, R3, 0x4, R68 ;  /* 0x0000000403387825 */ /* 0x000fc600078e0244 */
[----:B------:R-:W-:Y:S04]  /*cac0*/  LDGSTS.E [R2+0xcb00], desc[UR8][R50.64], !P3 ;  /* 0x0cb0000032027fae */ /* 0x000fe8000d921848 */
[----:B------:R-:W-:Y:S04]  /*cad0*/  STL.64 [R1+0x690], R56 ;  /* 0x0006903801007387 */ /* 0x000fe80000100a00 */
[----:B------:R-:W-:Y:S04]  /*cae0*/  LDGSTS.E [R2+0xd200], desc[UR8][R46.64], !P4 ;  /* 0x0d2000002e027fae */ /* 0x000fe8000e121848 */
[----:B------:R1:W-:Y:S04]  /*caf0*/  LDGSTS.E [R2+0xd300], desc[UR8][R38.64], !P4 ;  /* 0x0d30000026027fae */ /* 0x0003e8000e121848 */
[----:B------:R4:W-:Y:S01]  /*cb00*/  LDGSTS.E [R2+0xda00], desc[UR8][R56.64], !P5 ;  /* 0x0da0000038027fae */ /* 0x0009e2000e921848 */
[C---:B--2---:R-:W-:Y:S01]  /*cb10*/  IMAD.WIDE R32, R3.reuse, 0x4, R32 ;  /* 0x0000000403207825 */ /* 0x044fe200078e0220 */
[----:B-1----:R-:W1:Y:S04]  /*cb20*/  LDC R38, c[0x0][0x230] ;  /* 0x00008c00ff267b82 */ /* 0x002e680000000800 */
[----:B------:R2:W-:Y:S04]  /*cb30*/  STL.64 [R1+0x698], R32 ;  /* 0x0006982001007387 */ /* 0x0005e80000100a00 */
[----:B------:R-:W-:Y:S01]  /*cb40*/  LDGSTS.E [R2+0xdb00], desc[UR8][R32.64], !P5 ;  /* 0x0db0000020027fae */ /* 0x000fe2000e921848 */
[----:B----4-:R-:W-:-:S03]  /*cb50*/  IMAD.WIDE R50, R3, 0x4, R42 ;  /* 0x0000000403327825 */ /* 0x010fc600078e022a */
[----:B------:R-:W4:Y:S01]  /*cb60*/  LDL.LU.64 R42, [R1+0xc0] ;  /* 0x0000c000012a7983 */ /* 0x000f220000300a00 */
[----:B------:R-:W-:-:S03]  /*cb70*/  IMAD.WIDE R46, R3, 0x4, R60 ;  /* 0x00000004032e7825 */ /* 0x000fc600078e023c */
[----:B------:R-:W4:Y:S04]  /*cb80*/  LDL.LU.64 R68, [R1+0xb8] ;  /* 0x0000b80001447983 */ /* 0x000f280000300a00 */
[----:B------:R3:W-:Y:S04]  /*cb90*/  STL.64 [R1+0x6d0], R50 ;  /* 0x0006d03201007387 */ /* 0x0007e80000100a00 */
[----:B------:R3:W-:Y:S04]  /*cba0*/  STL.64 [R1+0x6d8], R46 ;  /* 0x0006d82e01007387 */ /* 0x0007e80000100a00 */
[----:B------:R-:W4:Y:S04]  /*cbb0*/  LDL.LU.64 R60, [R1+0x298] ;  /* 0x00029800013c7983 */ /* 0x000f280000300a00 */
[----:B--2---:R-:W2:Y:S01]  /*cbc0*/  LDL.LU.64 R32, [R1+0x2f0] ;  /* 0x0002f00001207983 */ /* 0x004ea20000300a00 */
[----:B------:R-:W-:Y:S01]  /*cbd0*/  VIADD R121, R240, 0xffffff8a ;  /* 0xffffff8af0797836 */ /* 0x000fe20000000000 */
[----:B------:R-:W-:Y:S01]  /*cbe0*/  ISETP.GE.U32.AND P4, PT, R120, 0x7fffff7e, PT ;  /* 0x7fffff7e7800780c */ /* 0x000fe20003f86070 */
[----:B------:R-:W2:Y:S01]  /*cbf0*/  LDC R240, c[0x0][0x230] ;  /* 0x00008c00fff07b82 */ /* 0x000ea20000000800 */
[----:B------:R3:W-:Y:S02]  /*cc00*/  LDGSTS.E [R2+0xe200], desc[UR8][R50.64], !P6 ;  /* 0x0e20000032027fae */ /* 0x0007e4000f121848 */
[----:B------:R-:W-:-:S02]  /*cc10*/  ISETP.GE.U32.AND P1, PT, R121, 0x7fffff4b, PT ;  /* 0x7fffff4b7900780c */ /* 0x000fc40003f26070 */
[----:B------:R1:W-:Y:S01]  /*cc20*/  LDGSTS.E [R2+0xe300], desc[UR8][R46.64], !P6 ;  /* 0x0e3000002e027fae */ /* 0x0003e2000f121848 */
[----:B------:R-:W-:Y:S02]  /*cc30*/  IADD3 R121, R247, -0x7e, RZ ;  /* 0xffffff82f7797810 */ /* 0x000fe40007ffe0ff */
[----:B------:R-:W-:Y:S01]  /*cc40*/  IADD3 R120, R35, -0x4b, RZ ;  /* 0xffffffb523787810 */ /* 0x000fe20007ffe0ff */
[----:B------:R-:W2:Y:S01]  /*cc50*/  LDC R247, c[0x0][0x230] ;  /* 0x00008c00fff77b82 */ /* 0x000ea20000000800 */
[----:B------:R-:W-:Y:S02]  /*cc60*/  ISETP.GE.U32.AND P3, PT, R121, 0x7fffff43, PT ;  /* 0x7fffff437900780c */ /* 0x000fe40003f66070 */
[----:B------:R-:W-:Y:S01]  /*cc70*/  ISETP.GE.U32.AND P6, PT, R120, 0x7fffff76, PT ;  /* 0x7fffff767800780c */ /* 0x000fe20003fc6070 */
[----:B------:R-:W-:Y:S02]  /*cc80*/  VIADD R120, R34, 0xffffffad ;  /* 0xffffffad22787836 */ /* 0x000fe40000000000 */
[----:B------:R-:W-:-:S02]  /*cc90*/  IMAD.WIDE R56, R3, 0x4, R76 ;  /* 0x0000000403387825 */ /* 0x000fc400078e024c */
[----:B------:R-:W2:Y:S02]  /*cca0*/  LDC R35, c[0x0][0x230] ;  /* 0x00008c00ff237b82 */ /* 0x000ea40000000800 */
[C---:B-----5:R-:W-:Y:S01]  /*ccb0*/  IMAD.WIDE R40, R3.reuse, 0x4, R40 ;  /* 0x0000000403287825 */ /* 0x060fe200078e0228 */
[----:B------:R-:W-:Y:S05]  /*ccc0*/  STL.64 [R1+0x710], R56 ;  /* 0x0007103801007387 */ /* 0x000fea0000100a00 */
[----:B------:R-:W5:Y:S01]  /*ccd0*/  LDC R34, c[0x0][0x230] ;  /* 0x00008c00ff227b82 */ /* 0x000f620000000800 */
[----:B------:R1:W-:Y:S04]  /*cce0*/  STL.64 [R1+0x718], R40 ;  /* 0x0007182801007387 */ /* 0x0003e80000100a00 */
[----:B------:R-:W-:Y:S01]  /*ccf0*/  LDGSTS.E [R2+0xea00], desc[UR8][R56.64], !P1 ;  /* 0x0ea0000038027fae */ /* 0x000fe2000c921848 */
[----:B---3--:R-:W-:-:S03]  /*cd00*/  IMAD.WIDE R50, R3, 0x4, R48 ;  /* 0x0000000403327825 */ /* 0x008fc600078e0230 */
[----:B------:R-:W-:Y:S01]  /*cd10*/  LDGSTS.E [R2+0xeb00], desc[UR8][R40.64], !P1 ;  /* 0x0eb0000028027fae */ /* 0x000fe2000c921848 */
[----:B-1----:R-:W-:-:S03]  /*cd20*/  IMAD.WIDE R46, R3, 0x4, R52 ;  /* 0x00000004032e7825 */ /* 0x002fc600078e0234 */
[----:B------:R-:W3:Y:S04]  /*cd30*/  LDL.LU.64 R48, [R1+0x340] ;  /* 0x0003400001307983 */ /* 0x000ee80000300a00 */
[----:B------:R-:W5:Y:S04]  /*cd40*/  LDL.LU.64 R52, [R1+0x338] ;  /* 0x0003380001347983 */ /* 0x000f680000300a00 */
[----:B------:R1:W-:Y:S04]  /*cd50*/  STL.64 [R1+0x750], R50 ;  /* 0x0007503201007387 */ /* 0x0003e80000100a00 */
[----:B------:R1:W-:Y:S04]  /*cd60*/  STL.64 [R1+0x758], R46 ;  /* 0x0007582e01007387 */ /* 0x0003e80000100a00 */
[----:B------:R-:W5:Y:S04]  /*cd70*/  LDL.LU.64 R76, [R1+0x330] ;  /* 0x00033000014c7983 */ /* 0x000f680000300a00 */
[----:B------:R-:W5:Y:S04]  /*cd80*/  LDL.LU.64 R40, [R1+0x328] ;  /* 0x0003280001287983 */ /* 0x000f680000300a00 */
[----:B------:R1:W-:Y:S04]  /*cd90*/  LDGSTS.E [R2+0xf200], desc[UR8][R50.64], !P2 ;  /* 0x0f20000032027fae */ /* 0x0003e8000d121848 */
[----:B------:R1:W-:Y:S01]  /*cda0*/  LDGSTS.E [R2+0xf300], desc[UR8][R46.64], !P2 ;  /* 0x0f3000002e027fae */ /* 0x0003e2000d121848 */
[----:B------:R-:W-:Y:S01]  /*cdb0*/  ISETP.GE.U32.AND P2, PT, R120, 0x7fffff6e, PT ;  /* 0x7fffff6e7800780c */ /* 0x000fe20003f46070 */
[----:B------:R-:W-:-:S02]  /*cdc0*/  VIADD R120, R38, 0xffffffa5 ;  /* 0xffffffa526787836 */ /* 0x000fc40000000000 */
[----:B----4-:R-:W-:-:S04]  /*cdd0*/  IMAD.WIDE R42, R3, 0x4, R42 ;  /* 0x00000004032a7825 */ /* 0x010fc800078e022a */
[C---:B-1----:R-:W-:Y:S01]  /*cde0*/  IMAD.WIDE R50, R3.reuse, 0x4, R68 ;  /* 0x0000000403327825 */ /* 0x042fe200078e0244 */
[----:B------:R1:W-:Y:S04]  /*cdf0*/  STL.64 [R1+0x790], R42 ;  /* 0x0007902a01007387 */ /* 0x0003e80000100a00 */
[----:B------:R-:W-:Y:S04]  /*ce00*/  STL.64 [R1+0x798], R50 ;  /* 0x0007983201007387 */ /* 0x000fe80000100a00 */
[----:B------:R-:W4:Y:S01]  /*ce10*/  LDL.LU.64 R68, [R1+0x320] ;  /* 0x0003200001447983 */ /* 0x000f220000300a00 */
[----:B------:R-:W-:-:S03]  /*ce20*/  IMAD.WIDE R46, R3, 0x4, R60 ;  /* 0x00000004032e7825 */ /* 0x000fc600078e023c */
[----:B------:R-:W-:Y:S01]  /*ce30*/  LDGSTS.E [R2+0xfa00], desc[UR8][R42.64], !P3 ;  /* 0x0fa000002a027fae */ /* 0x000fe2000d921848 */
[----:B--2---:R-:W-:-:S03]  /*ce40*/  IMAD.WIDE R38, R3, 0x4, R32 ;  /* 0x0000000403267825 */ /* 0x004fc600078e0220 */
[----:B------:R-:W-:Y:S04]  /*ce50*/  LDGSTS.E [R2+0xfb00], desc[UR8][R50.64], !P3 ;  /* 0x0fb0000032027fae */ /* 0x000fe8000d921848 */
[----:B------:R-:W2:Y:S04]  /*ce60*/  LDL.LU.64 R32, [R1+0x318] ;  /* 0x0003180001207983 */ /* 0x000ea80000300a00 */
[----:B------:R-:W-:Y:S04]  /*ce70*/  STL.64 [R1+0x1e0], R46 ;  /* 0x0001e02e01007387 */ /* 0x000fe80000100a00 */
[----:B------:R1:W-:Y:S04]  /*ce80*/  STL.64 [R1+0x1e8], R38 ;  /* 0x0001e82601007387 */ /* 0x0003e80000100a00 */
[----:B-1----:R-:W2:Y:S04]  /*ce90*/  LDL.LU.64 R42, [R1+0x310] ;  /* 0x00031000012a7983 */ /* 0x002ea80000300a00 */
[----:B------:R-:W2:Y:S01]  /*cea0*/  LDL.LU.64 R60, [R1+0x308] ;  /* 0x00030800013c7983 */ /* 0x000ea20000300a00 */
[----:B------:R-:W-:-:S02]  /*ceb0*/  VIADD R121, R252, 0xffffffb9 ;  /* 0xffffffb9fc797836 */ /* 0x000fc40000000000 */
[----:B------:R-:W1:Y:S01]  /*cec0*/  LDC R252, c[0x0][0x230] ;  /* 0x00008c00fffc7b82 */ /* 0x000e620000000800 */
[----:B------:R-:W-:Y:S02]  /*ced0*/  LDGSTS.E [R243+0x8400], desc[UR8][R46.64], !P4 ;  /* 0x084000002ef37fae */ /* 0x000fe4000e121848 */
[----:B------:R-:W-:Y:S01]  /*cee0*/  ISETP.GE.U32.AND P5, PT, R121, 0x7fffff7a, PT ;  /* 0x7fffff7a7900780c */ /* 0x000fe20003fa6070 */
[----:B------:R-:W-:Y:S01]  /*cef0*/  VIADD R121, R241, 0xffffffb1 ;  /* 0xffffffb1f1797836 */ /* 0x000fe20000000000 */
[----:B------:R1:W-:Y:S03]  /*cf00*/  LDGSTS.E [R243+0x8500], desc[UR8][R38.64], !P4 ;  /* 0x0850000026f37fae */ /* 0x0003e6000e121848 */
[----:B------:R-:W2:Y:S01]  /*cf10*/  LDC R241, c[0x0][0x230] ;  /* 0x00008c00fff17b82 */ /* 0x000ea20000000800 */
[----:B------:R-:W-:-:S07]  /*cf20*/  ISETP.GE.U32.AND P1, PT, R121, 0x7fffff72, PT ;  /* 0x7fffff727900780c */ /* 0x000fce0003f26070 */
[----:B-1----:R-:W1:Y:S01]  /*cf30*/  LDC R38, c[0x0][0x230] ;  /* 0x00008c00ff267b82 */ /* 0x002e620000000800 */
[----:B---3--:R-:W-:-:S04]  /*cf40*/  IMAD.WIDE R48, R3, 0x4, R48 ;  /* 0x0000000403307825 */ /* 0x008fc800078e0230 */
[C---:B-----5:R-:W-:Y:S01]  /*cf50*/  IMAD.WIDE R52, R3.reuse, 0x4, R52 ;  /* 0x0000000403347825 */ /* 0x060fe200078e0234 */
[----:B------:R3:W-:Y:S04]  /*cf60*/  STL.64 [R1+0x1f8], R48 ;  /* 0x0001f83001007387 */ /* 0x0007e80000100a00 */
[----:B------:R5:W-:Y:S04]  /*cf70*/  STL.64 [R1+0x208], R52 ;  /* 0x0002083401007387 */ /* 0x000be80000100a00 */
[----:B------:R-:W-:Y:S01]  /*cf80*/  LDGSTS.E [R243+0x8c00], desc[UR8][R48.64], !P5 ;  /* 0x08c0000030f37fae */ /* 0x000fe2000e921848 */
[----:B------:R-:W-:-:S03]  /*cf90*/  IMAD.WIDE R50, R3, 0x4, R76 ;  /* 0x0000000403327825 */ /* 0x000fc600078e024c */
[----:B------:R-:W-:Y:S01]  /*cfa0*/  LDGSTS.E [R243+0x8d00], desc[UR8][R52.64], !P5 ;  /* 0x08d0000034f37fae */ /* 0x000fe2000e921848 */
[----:B------:R-:W-:-:S03]  /*cfb0*/  IMAD.WIDE R46, R3, 0x4, R40 ;  /* 0x00000004032e7825 */ /* 0x000fc600078e0228 */
[----:B------:R1:W-:Y:S04]  /*cfc0*/  LDGSTS.E [R243+0x9400], desc[UR8][R50.64], !P6 ;  /* 0x0940000032f37fae */ /* 0x0003e8000f121848 */
[----:B------:R-:W2:Y:S04]  /*cfd0*/  LDL.LU.64 R40, [R1+0x300] ;  /* 0x0003000001287983 */ /* 0x000ea80000300a00 */
[----:B------:R-:W2:Y:S04]  /*cfe0*/  LDL.LU.64 R76, [R1+0x2f8] ;  /* 0x0002f800014c7983 */ /* 0x000ea80000300a00 */
[----:B------:R1:W-:Y:S04]  /*cff0*/  STL.64 [R1+0x218], R50 ;  /* 0x0002183201007387 */ /* 0x0003e80000100a00 */
[----:B------:R1:W-:Y:S04]  /*d000*/  STL.64 [R1+0x2a0], R46 ;  /* 0x0002a02e01007387 */ /* 0x0003e80000100a00 */
[----:B---3--:R-:W3:Y:S04]  /*d010*/  LDL.LU.64 R48, [R1+0x2e8] ;  /* 0x0002e80001307983 */ /* 0x008ee80000300a00 */
[----:B-----5:R-:W5:Y:S04]  /*d020*/  LDL.LU.64 R52, [R1+0x2e0] ;  /* 0x0002e00001347983 */ /* 0x020f680000300a00 */
[----:B------:R1:W-:Y:S01]  /*d030*/  LDGSTS.E [R243+0x9500], desc[UR8][R46.64], !P6 ;  /* 0x095000002ef37fae */ /* 0x0003e2000f121848 */
[----:B----4-:R-:W-:-:S05]  /*d040*/  IMAD.WIDE R56, R3, 0x4, R68 ;  /* 0x0000000403387825 */ /* 0x010fca00078e0244 */
[----:B------:R-:W-:Y:S04]  /*d050*/  STL.64 [R1+0x2f0], R56 ;  /* 0x0002f03801007387 */ /* 0x000fe80000100a00 */
[----:B------:R-:W-:Y:S01]  /*d060*/  LDGSTS.E [R243+0x9c00], desc[UR8][R56.64], !P1 ;  /* 0x09c0000038f37fae */ /* 0x000fe2000c921848 */
[----:B--2---:R-:W-:-:S05]  /*d070*/  IMAD.WIDE R32, R3, 0x4, R32 ;  /* 0x0000000403207825 */ /* 0x004fca00078e0220 */
[----:B------:R2:W-:Y:S04]  /*d080*/  STL.64 [R1+0x318], R32 ;  /* 0x0003182001007387 */ /* 0x0005e80000100a00 */
[----:B------:R-:W-:Y:S01]  /*d090*/  LDGSTS.E [R243+0x9d00], desc[UR8][R32.64], !P1 ;  /* 0x09d0000020f37fae */ /* 0x000fe2000c921848 */
[----:B-1----:R-:W-:-:S03]  /*d0a0*/  IMAD.WIDE R50, R3, 0x4, R42 ;  /* 0x0000000403327825 */ /* 0x002fc600078e022a */
[----:B------:R-:W4:Y:S01]  /*d0b0*/  LDL.LU.64 R42, [R1+0x2d8] ;  /* 0x0002d800012a7983 */ /* 0x000f220000300a00 */
[----:B------:R-:W-:-:S03]  /*d0c0*/  IMAD.WIDE R46, R3, 0x4, R60 ;  /* 0x00000004032e7825 */ /* 0x000fc600078e023c */
[----:B------:R-:W4:Y:S04]  /*d0d0*/  LDL.LU.64 R68, [R1+0x2d0] ;  /* 0x0002d00001447983 */ /* 0x000f280000300a00 */
[----:B------:R1:W-:Y:S04]  /*d0e0*/  STL.64 [R1+0x310], R50 ;  /* 0x0003103201007387 */ /* 0x0003e80000100a00 */
[----:B------:R3:W-:Y:S04]  /*d0f0*/  STL.64 [R1+0x308], R46 ;  /* 0x0003082e01007387 */ /* 0x0007e80000100a00 */
[----:B------:R-:W4:Y:S04]  /*d100*/  LDL.LU.64 R60, [R1+0x2c8] ;  /* 0x0002c800013c7983 */ /* 0x000f280000300a00 */
[----:B--2---:R-:W2:Y:S01]  /*d110*/  LDL.LU.64 R32, [R1+0x2c0] ;  /* 0x0002c00001207983 */ /* 0x004ea20000300a00 */
[----:B------:R-:W-:-:S02]  /*d120*/  ISETP.GE.U32.AND P4, PT, R120, 0x7fffff66, PT ;  /* 0x7fffff667800780c */ /* 0x000fc40003f86070 */
[----:B------:R-:W-:Y:S01]  /*d130*/  IADD3 R121, R240, -0x57, RZ ;  /* 0xffffffa9f0797810 */ /* 0x000fe20007ffe0ff */
[----:B------:R1:W-:Y:S01]  /*d140*/  LDGSTS.E [R243+0xa400], desc[UR8][R50.64], !P2 ;  /* 0x0a40000032f37fae */ /* 0x0003e2000d121848 */
[----:B------:R-:W-:Y:S01]  /*d150*/  IADD3 R120, R35, -0x63, RZ ;  /* 0xffffff9d23787810 */ /* 0x000fe20007ffe0ff */
[----:B------:R-:W2:Y:S01]  /*d160*/  LDC R240, c[0x0][0x230] ;  /* 0x00008c00fff07b82 */ /* 0x000ea20000000800 */
[----:B------:R-:W-:Y:S01]  /*d170*/  ISETP.GE.U32.AND P3, PT, R121, 0x7fffff6a, PT ;  /* 0x7fffff6a7900780c */ /* 0x000fe20003f66070 */
[----:B------:R3:W-:Y:S01]  /*d180*/  LDGSTS.E [R243+0xa500], desc[UR8][R46.64], !P2 ;  /* 0x0a5000002ef37fae */ /* 0x0007e2000d121848 */
[----:B------:R-:W-:Y:S01]  /*d190*/  ISETP.GE.U32.AND P6, PT, R120, 0x7fffff5e, PT ;  /* 0x7fffff5e7800780c */ /* 0x000fe20003fc6070 */
[----:B------:R-:W-:Y:S02]  /*d1a0*/  VIADD R120, R34, 0xffffff95 ;  /* 0xffffff9522787836 */ /* 0x000fe40000000000 */
[----:B------:R-:W-:Y:S02]  /*d1b0*/  VIADD R121, R252, 0xffffffa1 ;  /* 0xffffffa1fc797836 */ /* 0x000fe40000000000 */
[----:B------:R-:W2:Y:S01]  /*d1c0*/  LDC R35, c[0x0][0x230] ;  /* 0x00008c00ff237b82 */ /* 0x000ea20000000800 */
[----:B------:R-:W-:Y:S01]  /*d1d0*/  ISETP.GE.U32.AND P2, PT, R120, 0x7fffff56, PT ;  /* 0x7fffff567800780c */ /* 0x000fe20003f46070 */
[----:B------:R-:W-:Y:S01]  /*d1e0*/  VIADD R120, R38, 0xffffff8d ;  /* 0xffffff8d26787836 */ /* 0x000fe20000000000 */
[----:B------:R-:W-:-:S05]  /*d1f0*/  ISETP.GE.U32.AND P5, PT, R121, 0x7fffff62, PT ;  /* 0x7fffff627900780c */ /* 0x000fca0003fa6070 */
[----:B------:R-:W2:Y:S08]  /*d200*/  LDC R34, c[0x0][0x230] ;  /* 0x00008c00ff227b82 */ /* 0x000eb00000000800 */
[----:B------:R-:W2:Y:S01]  /*d210*/  LDC R252, c[0x0][0x230] ;  /* 0x00008c00fffc7b82 */ /* 0x000ea20000000800 */
[----:B------:R-:W-:-:S04]  /*d220*/  IMAD.WIDE R40, R3, 0x4, R40 ;  /* 0x0000000403287825 */ /* 0x000fc800078e0228 */
[C---:B-1----:R-:W-:Y:S01]  /*d230*/  IMAD.WIDE R50, R3.reuse, 0x4, R76 ;  /* 0x0000000403327825 */ /* 0x042fe200078e024c */
[----:B------:R1:W-:Y:S04]  /*d240*/  STL.64 [R1+0x300], R40 ;  /* 0x0003002801007387 */ /* 0x0003e80000100a00 */
[----:B------:R-:W-:Y:S04]  /*d250*/  STL.64 [R1+0x2f8], R50 ;  /* 0x0002f83201007387 */ /* 0x000fe80000100a00 */
[----:B------:R-:W2:Y:S01]  /*d260*/  LDL.LU.64 R76, [R1+0x2b8] ;  /* 0x0002b800014c7983 */ /* 0x000ea20000300a00 */
[----:B---3--:R-:W-:-:S03]  /*d270*/  IMAD.WIDE R46, R3, 0x4, R48 ;  /* 0x00000004032e7825 */ /* 0x008fc600078e0230 */
[----:B------:R-:W-:Y:S01]  /*d280*/  LDGSTS.E [R243+0xac00], desc[UR8][R40.64], !P3 ;  /* 0x0ac0000028f37fae */ /* 0x000fe2000d921848 */
[----:B-----5:R-:W-:-:S03]  /*d290*/  IMAD.WIDE R38, R3, 0x4, R52 ;  /* 0x0000000403267825 */ /* 0x020fc600078e0234 */
[----:B------:R-:W3:Y:S04]  /*d2a0*/  LDL.LU.64 R48, [R1+0x2b0] ;  /* 0x0002b00001307983 */ /* 0x000ee80000300a00 */
[----:B------:R-:W-:Y:S04]  /*d2b0*/  STL.64 [R1+0x2e8], R46 ;  /* 0x0002e82e01007387 */ /* 0x000fe80000100a00 */
[----:B------:R5:W-:Y:S04]  /*d2c0*/  STL.64 [R1+0x328], R38 ;  /* 0x0003282601007387 */ /* 0x000be80000100a00 */
[----:B-1----:R-:W3:Y:S04]  /*d2d0*/  LDL.LU.64 R40, [R1+0xa8] ;  /* 0x0000a80001287983 */ /* 0x002ee80000300a00 */
[----:B------:R-:W3:Y:S04]  /*d2e0*/  LDL.LU.64 R52, [R1+0xa0] ;  /* 0x0000a00001347983 */ /* 0x000ee80000300a00 */
[----:B------:R-:W-:Y:S04]  /*d2f0*/  LDGSTS.E [R243+0xad00], desc[UR8][R50.64], !P3 ;  /* 0x0ad0000032f37fae */ /* 0x000fe8000d921848 */
[----:B------:R-:W-:Y:S04]  /*d300*/  LDGSTS.E [R243+0xb400], desc[UR8][R46.64], !P4 ;  /* 0x0b4000002ef37fae */ /* 0x000fe8000e121848 */
[----:B------:R5:W-:Y:S01]  /*d310*/  LDGSTS.E [R243+0xb500], desc[UR8][R38.64], !P4 ;  /* 0x0b50000026f37fae */ /* 0x000be2000e121848 */
[----:B----4-:R-:W-:-:S04]  /*d320*/  IMAD.WIDE R42, R3, 0x4, R42 ;  /* 0x00000004032a7825 */ /* 0x010fc800078e022a */
[----:B------:R-:W-:Y:S01]  /*d330*/  IMAD.WIDE R56, R3, 0x4, R68 ;  /* 0x0000000403387825 */ /* 0x000fe200078e0244 */
[----:B------:R1:W-:Y:S04]  /*d340*/  STL.64 [R1+0x340], R42 ;  /* 0x0003402a01007387 */ /* 0x0003e80000100a00 */
[----:B------:R4:W-:Y:S01]  /*d350*/  STL.64 [R1+0x5a8], R56 ;  /* 0x0005a83801007387 */ /* 0x0009e20000100a00 */
[----:B------:R-:W-:Y:S01]  /*d360*/  VIADD R121, R247, 0xffffff99 ;  /* 0xffffff99f7797836 */ /* 0x000fe20000000000 */
[----:B-----5:R-:W5:Y:S02]  /*d370*/  LDC R38, c[0x0][0x230] ;  /* 0x00008c00ff267b82 */ /* 0x020f640000000800 */
[----:B------:R-:W5:Y:S01]  /*d380*/  LDL.LU.64 R68, [R1+0x98] ;  /* 0x0000980001447983 */ /* 0x000f620000300a00 */
[----:B------:R-:W-:-:S03]  /*d390*/  IMAD.WIDE R50, R3, 0x4, R60 ;  /* 0x0000000403327825 */ /* 0x000fc600078e023c */
[----:B------:R-:W-:Y:S01]  /*d3a0*/  LDGSTS.E [R243+0xbc00], desc[UR8][R42.64], !P5 ;  /* 0x0bc000002af37fae */ /* 0x000fe2000e921848 */
[----:B--2---:R-:W-:Y:S01]  /*d3b0*/  IMAD.WIDE R46, R3, 0x4, R32 ;  /* 0x00000004032e7825 */ /* 0x004fe200078e0220 */
[----:B------:R-:W-:Y:S02]  /*d3c0*/  ISETP.GE.U32.AND P1, PT, R121, 0x7fffff5a, PT ;  /* 0x7fffff5a7900780c */ /* 0x000fe40003f26070 */
[----:B------:R-:W2:Y:S01]  /*d3d0*/  LDL.LU.64 R32, [R1+0x90] ;  /* 0x0000900001207983 */ /* 0x000ea20000300a00 */
[----:B------:R-:W-:Y:S01]  /*d3e0*/  ISETP.GE.U32.AND P4, PT, R120, 0x7fffff4e, PT ;  /* 0x7fffff4e7800780c */ /* 0x000fe20003f86070 */
[----:B------:R-:W2:Y:S02]  /*d3f0*/  LDC R247, c[0x0][0x230] ;  /* 0x00008c00fff77b82 */ /* 0x000ea40000000800 */
[----:B------:R3:W-:Y:S04]  /*d400*/  STL.64 [R1+0x5e0], R50 ;  /* 0x0005e03201007387 */ /* 0x0007e80000100a00 */
[----:B------:R3:W-:Y:S04]  /*d410*/  STL.64 [R1+0x5e8], R46 ;  /* 0x0005e82e01007387 */ /* 0x0007e80000100a00 */
[----:B-1----:R-:W2:Y:S04]  /*d420*/  LDL.LU.64 R42, [R1+0x88] ;  /* 0x00008800012a7983 */ /* 0x002ea80000300a00 */
[----:B------:R-:W2:Y:S04]  /*d430*/  LDL.LU.64 R60, [R1+0x80] ;  /* 0x00008000013c7983 */ /* 0x000ea80000300a00 */
[----:B------:R4:W-:Y:S04]  /*d440*/  LDGSTS.E [R243+0xbd00], desc[UR8][R56.64], !P5 ;  /* 0x0bd0000038f37fae */ /* 0x0009e8000e921848 */
[----:B------:R1:W-:Y:S04]  /*d450*/  LDGSTS.E [R243+0xc400], desc[UR8][R50.64], !P6 ;  /* 0x0c40000032f37fae */ /* 0x0003e8000f121848 */
[----:B------:R1:W-:Y:S01]  /*d460*/  LDGSTS.E [R243+0xc500], desc[UR8][R46.64], !P6 ;  /* 0x0c5000002ef37fae */ /* 0x0003e2000f121848 */
[----:B------:R-:W-:-:S02]  /*d470*/  IADD3 R121, R241, -0x6f, RZ ;  /* 0xffffff91f1797810 */ /* 0x000fc40007ffe0ff */
[----:B------:R-:W-:Y:S01]  /*d480*/  IADD3 R120, R35, -0x7b, RZ ;  /* 0xffffff8523787810 */ /* 0x000fe20007ffe0ff */
[----:B------:R-:W2:Y:S01]  /*d490*/  LDC R241, c[0x0][0x230] ;  /* 0x00008c00fff17b82 */ /* 0x000ea20000000800 */
[----:B------:R-:W-:Y:S02]  /*d4a0*/  ISETP.GE.U32.AND P3, PT, R121, 0x7fffff52, PT ;  /* 0x7fffff527900780c */ /* 0x000fe40003f66070 */
[----:B------:R-:W-:Y:S01]  /*d4b0*/  ISETP.GE.U32.AND P6, PT, R120, 0x7fffff46, PT ;  /* 0x7fffff467800780c */ /* 0x000fe20003fc6070 */
[----:B------:R-:W-:Y:S02]  /*d4c0*/  VIADD R120, R34, 0xffffffbc ;  /* 0xffffffbc22787836 */ /* 0x000fe40000000000 */
[C---:B----4-:R-:W-:Y:S02]  /*d4d0*/  IMAD.WIDE R56, R3.reuse, 0x4, R76 ;  /* 0x0000000403387825 */ /* 0x050fe400078e024c */
[----:B------:R-:W4:Y:S02]  /*d4e0*/  LDC R35, c[0x0][0x230] ;  /* 0x00008c00ff237b82 */ /* 0x000f240000000800 */
[C---:B---3--:R-:W-:Y:S01]  /*d4f0*/  IMAD.WIDE R48, R3.reuse, 0x4, R48 ;  /* 0x0000000403307825 */ /* 0x048fe200078e0230 */
[----:B------:R-:W-:Y:S05]  /*d500*/  STL.64 [R1+0x620], R56 ;  /* 0x0006203801007387 */ /* 0x000fea0000100a00 */
[----:B------:R-:W3:Y:S01]  /*d510*/  LDC R34, c[0x0][0x230] ;  /* 0x00008c00ff227b82 */ /* 0x000ee20000000800 */
[----:B------:R4:W-:Y:S04]  /*d520*/  STL.64 [R1+0x628], R48 ;  /* 0x0006283001007387 */ /* 0x0009e80000100a00 */
[----:B------:R-:W-:Y:S01]  /*d530*/  LDGSTS.E [R243+0xcc00], desc[UR8][R56.64], !P1 ;  /* 0x0cc0000038f37fae */ /* 0x000fe2000c921848 */
[----:B-1----:R-:W-:-:S03]  /*d540*/  IMAD.WIDE R50, R3, 0x4, R40 ;  /* 0x0000000403327825 */ /* 0x002fc600078e0228 */
[----:B------:R-:W-:Y:S01]  /*d550*/  LDGSTS.E [R243+0xcd00], desc[UR8][R48.64], !P1 ;  /* 0x0cd0000030f37fae */ /* 0x000fe2000c921848 */
[----:B------:R-:W-:-:S03]  /*d560*/  IMAD.WIDE R46, R3, 0x4, R52 ;  /* 0x00000004032e7825 */ /* 0x000fc600078e0234 */
[----:B------:R-:W3:Y:S04]  /*d570*/  LDL.LU.64 R40, [R1+0x78] ;  /* 0x0000780001287983 */ /* 0x000ee80000300a00 */
[----:B------:R-:W3:Y:S04]  /*d580*/  LDL.LU.64 R52, [R1+0x70] ;  /* 0x0000700001347983 */ /* 0x000ee80000300a00 */
[----:B------:R1:W-:Y:S04]  /*d590*/  STL.64 [R1+0x660], R50 ;  /* 0x0006603201007387 */ /* 0x0003e80000100a00 */
[----:B------:R2:W-:Y:S04]  /*d5a0*/  STL.64 [R1+0x668], R46 ;  /* 0x0006682e01007387 */ /* 0x0005e80000100a00 */
[----:B------:R-:W3:Y:S04]  /*d5b0*/  LDL.LU.64 R76, [R1+0x68] ;  /* 0x00006800014c7983 */ /* 0x000ee80000300a00 */
[----:B----4-:R-:W4:Y:S04]  /*d5c0*/  LDL.LU.64 R48, [R1+0x60] ;  /* 0x0000600001307983 */ /* 0x010f280000300a00 */
[----:B------:R1:W-:Y:S04]  /*d5d0*/  LDGSTS.E [R243+0xd400], desc[UR8][R50.64], !P2 ;  /* 0x0d40000032f37fae */ /* 0x0003e8000d121848 */
[----:B------:R2:W-:Y:S01]  /*d5e0*/  LDGSTS.E [R243+0xd500], desc[UR8][R46.64], !P2 ;  /* 0x0d5000002ef37fae */ /* 0x0005e2000d121848 */
[----:B------:R-:W-:Y:S01]  /*d5f0*/  ISETP.GE.U32.AND P2, PT, R120, 0x7fffff7d, PT ;  /* 0x7fffff7d7800780c */ /* 0x000fe20003f46070 */
[----:B-----5:R-:W-:-:S02]  /*d600*/  VIADD R120, R38, 0xffffffb4 ;  /* 0xffffffb426787836 */ /* 0x020fc40000000000 */
[----:B-1----:R-:W-:-:S04]  /*d610*/  IMAD.WIDE R50, R3, 0x4, R68 ;  /* 0x0000000403327825 */ /* 0x002fc800078e0244 */
[C---:B--2---:R-:W-:Y:S01]  /*d620*/  IMAD.WIDE R32, R3.reuse, 0x4, R32 ;  /* 0x0000000403207825 */ /* 0x044fe200078e0220 */
[----:B------:R-:W-:Y:S04]  /*d630*/  STL.64 [R1+0x6a0], R50 ;  /* 0x0006a03201007387 */ /* 0x000fe80000100a00 */
[----:B------:R1:W-:Y:S01]  /*d640*/  STL.64 [R1+0x6a8], R32 ;  /* 0x0006a82001007387 */ /* 0x0003e20000100a00 */
[----:B------:R-:W-:-:S03]  /*d650*/  IMAD.WIDE R46, R3, 0x4, R42 ;  /* 0x00000004032e7825 */ /* 0x000fc600078e022a */
[----:B------:R-:W2:Y:S01]  /*d660*/  LDL.LU.64 R68, [R1+0x58] ;  /* 0x0000580001447983 */ /* 0x000ea20000300a00 */
[----:B------:R-:W-:-:S03]  /*d670*/  IMAD.WIDE R38, R3, 0x4, R60 ;  /* 0x0000000403267825 */ /* 0x000fc600078e023c */
[----:B------:R-:W5:Y:S04]  /*d680*/  LDL.LU.64 R42, [R1+0x50] ;  /* 0x00005000012a7983 */ /* 0x000f680000300a00 */
[----:B------:R-:W-:Y:S04]  /*d690*/  STL.64 [R1+0x6e0], R46 ;  /* 0x0006e02e01007387 */ /* 0x000fe80000100a00 */
[----:B------:R-:W-:Y:S04]  /*d6a0*/  LDGSTS.E [R243+0xdc00], desc[UR8][R50.64], !P3 ;  /* 0x0dc0000032f37fae */ /* 0x000fe8000d921848 */
[----:B------:R1:W-:Y:S04]  /*d6b0*/  STL.64 [R1+0x6e8], R38 ;  /* 0x0006e82601007387 */ /* 0x0003e80000100a00 */
[----:B------:R-:W5:Y:S04]  /*d6c0*/  LDL.LU.64 R60, [R1+0xb0] ;  /* 0x0000b000013c7983 */ /* 0x000f680000300a00 */
[----:B------:R-:W-:Y:S01]  /*d6d0*/  LDGSTS.E [R243+0xdd00], desc[UR8][R32.64], !P3 ;  /* 0x0dd0000020f37fae */ /* 0x000fe2000d921848 */
[----:B------:R-:W-:-:S02]  /*d6e0*/  VIADD R121, R240, 0xffffff89 ;  /* 0xffffff89f0797836 */ /* 0x000fc40000000000 */
[----:B------:R-:W5:Y:S01]  /*d6f0*/  LDC R240, c[0x0][0x230] ;  /* 0x00008c00fff07b82 */ /* 0x000f620000000800 */
[----:B------:R-:W-:Y:S04]  /*d700*/  LDGSTS.E [R243+0xe400], desc[UR8][R46.64], !P4 ;  /* 0x0e4000002ef37fae */ /* 0x000fe8000e121848 */
[----:B-1----:R-:W5:Y:S01]  /*d710*/  LDL.LU.64 R32, [R1+0x348] ;  /* 0x0003480001207983 */ /* 0x002f620000300a00 */
[----:B------:R-:W-:Y:S01]  /*d720*/  ISETP.GE.U32.AND P5, PT, R121, 0x7fffff4a, PT ;  /* 0x7fffff4a7900780c */ /* 0x000fe20003fa6070 */
[----:B------:R-:W-:Y:S02]  /*d730*/  VIADD R121, R247, 0xffffff81 ;  /* 0xffffff81f7797836 */ /* 0x000fe40000000000 */
[----:B------:R1:W-:Y:S01]  /*d740*/  LDGSTS.E [R243+0xe500], desc[UR8][R38.64], !P4 ;  /* 0x0e50000026f37fae */ /* 0x0003e2000e121848 */
[----:B------:R-:W5:Y:S02]  /*d750*/  LDC R247, c[0x0][0x230] ;  /* 0x00008c00fff77b82 */ /* 0x000f640000000800 */
[----:B------:R-:W-:-:S06]  /*d760*/  ISETP.GE.U32.AND P1, PT, R121, 0x7fffff42, PT ;  /* 0x7fffff427900780c */ /* 0x000fcc0003f26070 */
[----:B-1----:R-:W1:Y:S01]  /*d770*/  LDC R38, c[0x0][0x230] ;  /* 0x00008c00ff267b82 */ /* 0x002e620000000800 */
[----:B---3--:R-:W-:-:S04]  /*d780*/  IMAD.WIDE R40, R3, 0x4, R40 ;  /* 0x0000000403287825 */ /* 0x008fc800078e0228 */
[C---:B------:R-:W-:Y:S01]  /*d790*/  IMAD.WIDE R52, R3.reuse, 0x4, R52 ;  /* 0x0000000403347825 */ /* 0x040fe200078e0234 */
[----:B------:R3:W-:Y:S04]  /*d7a0*/  STL.64 [R1+0x720], R40 ;  /* 0x0007202801007387 */ /* 0x0007e80000100a00 */
[----:B------:R1:W-:Y:S04]  /*d7b0*/  STL.64 [R1+0x728], R52 ;  /* 0x0007283401007387 */ /* 0x0003e80000100a00 */
[----:B------:R-:W-:Y:S01]  /*d7c0*/  LDGSTS.E [R243+0xec00], desc[UR8][R40.64], !P5 ;  /* 0x0ec0000028f37fae */ /* 0x000fe2000e921848 */
[----:B------:R-:W-:-:S03]  /*d7d0*/  IMAD.WIDE R50, R3, 0x4, R76 ;  /* 0x0000000403327825 */ /* 0x000fc600078e024c */
[----:B------:R-:W-:Y:S01]  /*d7e0*/  LDGSTS.E [R243+0xed00], desc[UR8][R52.64], !P5 ;  /* 0x0ed0000034f37fae */ /* 0x000fe2000e921848 */
[----:B----4-:R-:W-:-:S03]  /*d7f0*/  IMAD.WIDE R46, R3, 0x4, R48 ;  /* 0x00000004032e7825 */ /* 0x010fc600078e0230 */
[----:B------:R-:W4:Y:S04]  /*d800*/  LDL.LU.64 R76, [R1+0x350] ;  /* 0x00035000014c7983 */ /* 0x000f280000300a00 */
[----:B------:R-:W4:Y:S04]  /*d810*/  LDL.LU.64 R48, [R1+0x358] ;  /* 0x0003580001307983 */ /* 0x000f280000300a00 */
[----:B------:R5:W-:Y:S04]  /*d820*/  STL.64 [R1+0x760], R50 ;  /* 0x0007603201007387 */ /* 0x000be80000100a00 */
[----:B------:R5:W-:Y:S04]  /*d830*/  STL.64 [R1+0x768], R46 ;  /* 0x0007682e01007387 */ /* 0x000be80000100a00 */
[----:B---3--:R-:W3:Y:S04]  /*d840*/  LDL.LU.64 R40, [R1+0x360] ;  /* 0x0003600001287983 */ /* 0x008ee80000300a00 */
[----:B-1----:R-:W3:Y:S04]  /*d850*/  LDL.LU.64 R52, [R1+0x368] ;  /* 0x0003680001347983 */ /* 0x002ee80000300a00 */
[----:B------:R5:W-:Y:S01]  /*d860*/  LDGSTS.E [R243+0xf400], desc[UR8][R50.64], !P6 ;  /* 0x0f40000032f37fae */ /* 0x000be2000f121848 */
[----:B--2---:R-:W-:-:S03]  /*d870*/  IMAD.WIDE R56, R3, 0x4, R68 ;  /* 0x0000000403387825 */ /* 0x004fc600078e0244 */
[----:B------:R1:W-:Y:S01]  /*d880*/  LDGSTS.E [R243+0xf500], desc[UR8][R46.64], !P6 ;  /* 0x0f5000002ef37fae */ /* 0x0003e2000f121848 */
[----:B-----5:R-:W-:-:S03]  /*d890*/  IMAD.WIDE R50, R3, 0x4, R42 ;  /* 0x0000000403327825 */ /* 0x020fc600078e022a */
[----:B------:R-:W-:Y:S04]  /*d8a0*/  STL.64 [R1+0x7a0], R56 ;  /* 0x0007a03801007387 */ /* 0x000fe80000100a00 */
[----:B------:R-:W-:Y:S04]  /*d8b0*/  STL.64 [R1+0x7a8], R50 ;  /* 0x0007a83201007387 */ /* 0x000fe80000100a00 */
[----:B------:R-:W-:Y:S01]  /*d8c0*/  LDGSTS.E [R243+0xfc00], desc[UR8][R56.64], !P1 ;  /* 0x0fc0000038f37fae */ /* 0x000fe2000c921848 */
[----:B-1----:R-:W-:-:S03]  /*d8d0*/  IMAD.WIDE R46, R3, 0x4, R60 ;  /* 0x00000004032e7825 */ /* 0x002fc600078e023c */
[----:B------:R-:W-:Y:S04]  /*d8e0*/  LDGSTS.E [R243+0xfd00], desc[UR8][R50.64], !P1 ;  /* 0x0fd0000032f37fae */ /* 0x000fe8000c921848 */
[----:B------:R-:W2:Y:S04]  /*d8f0*/  LDL.LU.64 R60, [R1+0x3a0] ;  /* 0x0003a000013c7983 */ /* 0x000ea80000300a00 */
[----:B------:R-:W5:Y:S01]  /*d900*/  LDL.LU.64 R42, [R1+0x3a8] ;  /* 0x0003a800012a7983 */ /* 0x000f620000300a00 */
[----:B------:R-:W-:-:S03]  /*d910*/  IMAD.WIDE R32, R3, 0x4, R32 ;  /* 0x0000000403207825 */ /* 0x000fc600078e0220 */
[----:B------:R-:W-:Y:S04]  /*d920*/  STL.64 [R1+0x68], R46 ;  /* 0x0000682e01007387 */ /* 0x000fe80000100a00 */
[----:B------:R1:W-:Y:S04]  /*d930*/  STL.64 [R1+0x60], R32 ;  /* 0x0000602001007387 */ /* 0x0003e80000100a00 */
[----:B------:R4:W-:Y:S04]  /*d940*/  LDGSTS.E [R242+0x8600], desc[UR8][R46.64], !P2 ;  /* 0x086000002ef27fae */ /* 0x0009e8000d121848 */
[----:B------:R5:W-:Y:S04]  /*d950*/  LDGSTS.E [R242+0x8700], desc[UR8][R32.64], !P2 ;  /* 0x0870000020f27fae */ /* 0x000be8000d121848 */
[----:B------:R-:W5:Y:S04]  /*d960*/  LDL.LU.64 R68, [R1+0x3c8] ;  /* 0x0003c80001447983 */ /* 0x000f680000300a00 */
[----:B-1----:R-:W5:Y:S01]  /*d970*/  LDL.LU.64 R32, [R1+0x3c0] ;  /* 0x0003c00001207983 */ /* 0x002f620000300a00 */
[----:B------:R-:W-:-:S02]  /*d980*/  IADD3 R121, R252, -0x48, RZ ;  /* 0xffffffb8fc797810 */ /* 0x000fc40007ffe0ff */
[----:B------:R-:W-:Y:S01]  /*d990*/  ISETP.GE.U32.AND P4, PT, R120, 0x7fffff75, PT ;  /* 0x7fffff757800780c */ /* 0x000fe20003f86070 */
[----:B------:R-:W1:Y:S01]  /*d9a0*/  LDC R252, c[0x0][0x230] ;  /* 0x00008c00fffc7b82 */ /* 0x000e620000000800 */
[----:B------:R-:W-:Y:S02]  /*d9b0*/  ISETP.GE.U32.AND P3, PT, R121, 0x7fffff79, PT ;  /* 0x7fffff797900780c */ /* 0x000fe40003f66070 */
[----:B------:R-:W-:-:S04]  /*d9c0*/  IADD3 R120, R35, -0x54, RZ ;  /* 0xffffffac23787810 */ /* 0x000fc80007ffe0ff */
[----:B------:R-:W-:Y:S01]  /*d9d0*/  ISETP.GE.U32.AND P6, PT, R120, 0x7fffff6d, PT ;  /* 0x7fffff6d7800780c */ /* 0x000fe20003fc6070 */
[----:B------:R-:W-:Y:S01]  /*d9e0*/  VIADD R120, R34, 0xffffffa4 ;  /* 0xffffffa422787836 */ /* 0x000fe20000000000 */
[----:B------:R-:W1:Y:S01]  /*d9f0*/  LDC R35, c[0x0][0x230] ;  /* 0x00008c00ff237b82 */ /* 0x000e620000000800 */
[----:B------:R-:W-:-:S03]  /*da00*/  VIADD R121, R241, 0xffffffb0 ;  /* 0xffffffb0f1797836 */ /* 0x000fc60000000000 */
[----:B------:R-:W-:Y:S01]  /*da10*/  ISETP.GE.U32.AND P2, PT, R120, 0x7fffff65, PT ;  /* 0x7fffff657800780c */ /* 0x000fe20003f46070 */
[----:B------:R-:W-:Y:S01]  /*da20*/  VIADD R120, R38, 0xffffff9c ;  /* 0xffffff9c26787836 */ /* 0x000fe20000000000 */
[----:B------:R-:W-:Y:S02]  /*da30*/  ISETP.GE.U32.AND P5, PT, R121, 0x7fffff71, PT ;  /* 0x7fffff717900780c */ /* 0x000fe40003fa6070 */
[----:B------:R-:W1:Y:S08]  /*da40*/  LDC R34, c[0x0][0x230] ;  /* 0x00008c00ff227b82 */ /* 0x000e700000000800 */
[----:B------:R-:W1:Y:S01]  /*da50*/  LDC R241, c[0x0][0x230] ;  /* 0x00008c00fff17b82 */ /* 0x000e620000000800 */
[----:B----4-:R-:W-:-:S04]  /*da60*/  IMAD.WIDE R46, R3, 0x4, R76 ;  /* 0x00000004032e7825 */ /* 0x010fc800078e024c */
[C---:B------:R-:W-:Y:S01]  /*da70*/  IMAD.WIDE R48, R3.reuse, 0x4, R48 ;  /* 0x0000000403307825 */ /* 0x040fe200078e0230 */
[----:B------:R4:W-:Y:S04]  /*da80*/  STL.64 [R1+0x80], R46 ;  /* 0x0000802e01007387 */ /* 0x0009e80000100a00 */
[----:B------:R-:W-:Y:S04]  /*da90*/  STL.64 [R1+0x88], R48 ;  /* 0x0000883001007387 */ /* 0x000fe80000100a00 */
[----:B------:R-:W-:Y:S01]  /*daa0*/  LDGSTS.E [R242+0x8e00], desc[UR8][R46.64], !P3 ;  /* 0x08e000002ef27fae */ /* 0x000fe2000d921848 */
[----:B---3--:R-:W-:-:S03]  /*dab0*/  IMAD.WIDE R40, R3, 0x4, R40 ;  /* 0x0000000403287825 */ /* 0x008fc600078e0228 */
[----:B------:R-:W-:Y:S01]  /*dac0*/  LDGSTS.E [R242+0x8f00], desc[UR8][R48.64], !P3 ;  /* 0x08f0000030f27fae */ /* 0x000fe2000d921848 */
[----:B------:R-:W-:-:S03]  /*dad0*/  IMAD.WIDE R38, R3, 0x4, R52 ;  /* 0x0000000403267825 */ /* 0x000fc600078e0234 */
[----:B------:R-:W-:Y:S04]  /*dae0*/  LDGSTS.E [R242+0x9600], desc[UR8][R40.64], !P4 ;  /* 0x0960000028f27fae */ /* 0x000fe8000e121848 */
[----:B----4-:R-:W3:Y:S04]  /*daf0*/  LDL.LU.64 R46, [R1+0x3b8] ;  /* 0x0003b800012e7983 */ /* 0x010ee80000300a00 */
[----:B------:R-:W-:Y:S04]  /*db00*/  STL.64 [R1+0x90], R40 ;  /* 0x0000902801007387 */ /* 0x000fe80000100a00 */
[----:B------:R-:W4:Y:S04]  /*db10*/  LDL.LU.64 R52, [R1+0x3b0] ;  /* 0x0003b00001347983 */ /* 0x000f280000300a00 */
[----:B------:R1:W-:Y:S04]  /*db20*/  STL.64 [R1+0x98], R38 ;  /* 0x0000982601007387 */ /* 0x0003e80000100a00 */
[----:B------:R-:W4:Y:S04]  /*db30*/  LDL.LU.64 R76, [R1+0x398] ;  /* 0x00039800014c7983 */ /* 0x000f280000300a00 */
[----:B------:R-:W-:Y:S01]  /*db40*/  LDGSTS.E [R242+0x9700], desc[UR8][R38.64], !P4 ;  /* 0x0970000026f27fae */ /* 0x000fe2000e121848 */
[----:B--2---:R-:W-:-:S04]  /*db50*/  IMAD.WIDE R60, R3, 0x4, R60 ;  /* 0x00000004033c7825 */ /* 0x004fc800078e023c */
[C---:B-----5:R-:W-:Y:S01]  /*db60*/  IMAD.WIDE R56, R3.reuse, 0x4, R42 ;  /* 0x0000000403387825 */ /* 0x060fe200078e022a */
[----:B-1----:R-:W2:Y:S04]  /*db70*/  LDL.LU.64 R38, [R1+0x390] ;  /* 0x0003900001267983 */ /* 0x002ea80000300a00 */
[----:B------:R-:W5:Y:S04]  /*db80*/  LDL.LU.64 R48, [R1+0x388] ;  /* 0x0003880001307983 */ /* 0x000f680000300a00 */
[----:B------:R-:W5:Y:S04]  /*db90*/  LDL.LU.64 R42, [R1+0x380] ;  /* 0x00038000012a7983 */ /* 0x000f680000300a00 */
[----:B------:R1:W-:Y:S04]  /*dba0*/  STL.64 [R1+0x1f0], R60 ;  /* 0x0001f03c01007387 */ /* 0x0003e80000100a00 */
[----:B------:R-:W-:Y:S04]  /*dbb0*/  STL.64 [R1+0x200], R56 ;  /* 0x0002003801007387 */ /* 0x000fe80000100a00 */
[----:B------:R-:W5:Y:S01]  /*dbc0*/  LDL.LU.64 R40, [R1+0x378] ;  /* 0x0003780001287983 */ /* 0x000f620000300a00 */
[----:B------:R-:W-:-:S03]  /*dbd0*/  IMAD.WIDE R50, R3, 0x4, R68 ;  /* 0x0000000403327825 */ /* 0x000fc600078e0244 */
[----:B------:R-:W-:Y:S04]  /*dbe0*/  LDGSTS.E [R242+0x9e00], desc[UR8][R60.64], !P5 ;  /* 0x09e000003cf27fae */ /* 0x000fe8000e921848 */
[----:B------:R-:W5:Y:S01]  /*dbf0*/  LDL.LU.64 R68, [R1+0x370] ;  /* 0x0003700001447983 */ /* 0x000f620000300a00 */
[----:B------:R-:W-:-:S03]  /*dc00*/  IMAD.WIDE R32, R3, 0x4, R32 ;  /* 0x0000000403207825 */ /* 0x000fc600078e0220 */
[----:B------:R-:W-:Y:S04]  /*dc10*/  STL.64 [R1+0x210], R50 ;  /* 0x0002103201007387 */ /* 0x000fe80000100a00 */
[----:B------:R3:W-:Y:S04]  /*dc20*/  LDGSTS.E [R242+0x9f00], desc[UR8][R56.64], !P5 ;  /* 0x09f0000038f27fae */ /* 0x0007e8000e921848 */
[----:B------:R1:W-:Y:S04]  /*dc30*/  STL.64 [R1+0x298], R32 ;  /* 0x0002982001007387 */ /* 0x0003e80000100a00 */
[----:B------:R4:W-:Y:S04]  /*dc40*/  LDGSTS.E [R242+0xa600], desc[UR8][R50.64], !P6 ;  /* 0x0a60000032f27fae */ /* 0x0009e8000f121848 */
[----:B------:R-:W-:Y:S04]  /*dc50*/  LDGSTS.E [R242+0xa700], desc[UR8][R32.64], !P6 ;  /* 0x0a70000020f27fae */ /* 0x000fe8000f121848 */
[----:B-1----:R-:W5:Y:S04]  /*dc60*/  LDL.LU.64 R60, [R1+0x3d8] ;  /* 0x0003d800013c7983 */ /* 0x002f680000300a00 */
[----:B------:R-:W5:Y:S01]  /*dc70*/  LDL.LU.64 R32, [R1+0x3d0] ;  /* 0x0003d00001207983 */ /* 0x000f620000300a00 */
[----:B------:R-:W-:Y:S01]  /*dc80*/  VIADD R121, R240, 0xffffffa8 ;  /* 0xffffffa8f0797836 */ /* 0x000fe20000000000 */
[----:B------:R-:W-:Y:S01]  /*dc90*/  ISETP.GE.U32.AND P4, PT, R120, 0x7fffff5d, PT ;  /* 0x7fffff5d7800780c */ /* 0x000fe20003f86070 */
[----:B------:R-:W1:Y:S03]  /*dca0*/  LDC R240, c[0x0][0x230] ;  /* 0x00008c00fff07b82 */ /* 0x000e660000000800 */
[----:B------:R-:W-:-:S02]  /*dcb0*/  ISETP.GE.U32.AND P1, PT, R121, 0x7fffff69, PT ;  /* 0x7fffff697900780c */ /* 0x000fc40003f26070 */
[----:B------:R-:W-:Y:S02]  /*dcc0*/  IADD3 R121, R252, -0x60, RZ ;  /* 0xffffffa0fc797810 */ /* 0x000fe40007ffe0ff */
[----:B------:R-:W-:Y:S01]  /*dcd0*/  IADD3 R120, R35, -0x6c, RZ ;  /* 0xffffff9423787810 */ /* 0x000fe20007ffe0ff */
[----:B------:R-:W-:Y:S01]  /*dce0*/  IMAD.SHL.U32 R5, R5, 0x40, RZ ;  /* 0x0000004005057824 */ /* 0x000fe200078e00ff */
[----:B------:R-:W-:Y:S01]  /*dcf0*/  ISETP.GE.U32.AND P3, PT, R121, 0x7fffff61, PT ;  /* 0x7fffff617900780c */ /* 0x000fe20003f66070 */
[----:B------:R-:W1:Y:S01]  /*dd00*/  LDC R252, c[0x0][0x230] ;  /* 0x00008c00fffc7b82 */ /* 0x000e620000000800 */
[----:B------:R-:W-:Y:S01]  /*dd10*/  ISETP.GE.U32.AND P6, PT, R120, 0x7fffff55, PT ;  /* 0x7fffff557800780c */ /* 0x000fe20003fc6070 */
[----:B------:R-:W-:Y:S02]  /*dd20*/  VIADD R120, R34, 0xffffff8c ;  /* 0xffffff8c22787836 */ /* 0x000fe40000000000 */
[----:B------:R-:W5:Y:S01]  /*dd30*/  LDL.LU.64 R34, [R1+0x48] ;  /* 0x0000480001227983 */ /* 0x000f620000300a00 */
[----:B------:R-:W-:-:S03]  /*dd40*/  VIADD R121, R247, 0xffffff98 ;  /* 0xffffff98f7797836 */ /* 0x000fc60000000000 */
[----:B------:R-:W1:Y:S02]  /*dd50*/  LDC R247, c[0x0][0x230] ;  /* 0x00008c00fff77b82 */ /* 0x000e640000000800 */
[----:B------:R-:W-:Y:S01]  /*dd60*/  ISETP.GE.U32.AND P5, PT, R121, 0x7fffff59, PT ;  /* 0x7fffff597900780c */ /* 0x000fe20003fa6070 */
[----:B------:R-:W-:Y:S02]  /*dd70*/  VIADD R121, R241, 0xffffff90 ;  /* 0xffffff90f1797836 */ /* 0x000fe40000000000 */
[----:B---3--:R-:W-:-:S05]  /*dd80*/  IMAD.WIDE R56, R3, 0x4, R46 ;  /* 0x0000000403387825 */ /* 0x008fca00078e022e */
[----:B------:R-:W-:Y:S01]  /*dd90*/  STL.64 [R1+0x2b0], R56 ;  /* 0x0002b03801007387 */ /* 0x000fe20000100a00 */
[----:B----4-:R-:W-:-:S03]  /*dda0*/  IMAD.WIDE R50, R3, 0x4, R52 ;  /* 0x0000000403327825 */ /* 0x010fc600078e0234 */
[----:B------:R-:W-:Y:S04]  /*ddb0*/  LDGSTS.E [R242+0xae00], desc[UR8][R56.64], !P1 ;  /* 0x0ae0000038f27fae */ /* 0x000fe8000c921848 */
[----:B------:R-:W3:Y:S01]  /*ddc0*/  LDL.LU.64 R52, [R1+0x8] ;  /* 0x0000080001347983 */ /* 0x000ee20000300a00 */
[----:B------:R-:W-:-:S03]  /*ddd0*/  IMAD.WIDE R46, R3, 0x4, R76 ;  /* 0x00000004032e7825 */ /* 0x000fc600078e024c */
[----:B------:R-:W-:Y:S04]  /*dde0*/  STL.64 [R1+0x2b8], R50 ;  /* 0x0002b83201007387 */ /* 0x000fe80000100a00 */
[----:B------:R-:W-:Y:S04]  /*ddf0*/  LDGSTS.E [R242+0xaf00], desc[UR8][R50.64], !P1 ;  /* 0x0af0000032f27fae */ /* 0x000fe8000c921848 */
[----:B------:R5:W-:Y:S04]  /*de00*/  STL.64 [R1+0x2c0], R46 ;  /* 0x0002c02e01007387 */ /* 0x000be80000100a00 */
[----:B------:R5:W-:Y:S01]  /*de10*/  LDGSTS.E [R242+0xb600], desc[UR8][R46.64], !P2 ;  /* 0x0b6000002ef27fae */ /* 0x000be2000d121848 */
[----:B--2---:R-:W-:-:S05]  /*de20*/  IMAD.WIDE R38, R3, 0x4, R38 ;  /* 0x0000000403267825 */ /* 0x004fca00078e0226 */
[----:B------:R2:W-:Y:S01]  /*de30*/  STL.64 [R1+0x2c8], R38 ;  /* 0x0002c82601007387 */ /* 0x0005e20000100a00 */
[----:B-----5:R-:W-:-:S03]  /*de40*/  IMAD.WIDE R46, R3, 0x4, R48 ;  /* 0x00000004032e7825 */ /* 0x020fc600078e0230 */
[----:B------:R2:W-:Y:S01]  /*de50*/  LDGSTS.E [R242+0xb700], desc[UR8][R38.64], !P2 ;  /* 0x0b70000026f27fae */ /* 0x0005e2000d121848 */
[----:B------:R-:W-:-:S03]  /*de60*/  IMAD.WIDE R42, R3, 0x4, R42 ;  /* 0x00000004032a7825 */ /* 0x000fc600078e022a */
[----:B------:R-:W-:Y:S04]  /*de70*/  STL.64 [R1+0x2d0], R46 ;  /* 0x0002d02e01007387 */ /* 0x000fe80000100a00 */
[----:B------:R-:W-:Y:S01]  /*de80*/  LDGSTS.E [R242+0xbe00], desc[UR8][R46.64], !P3 ;  /* 0x0be000002ef27fae */ /* 0x000fe2000d921848 */
[----:B------:R-:W-:-:S03]  /*de90*/  IMAD.WIDE R40, R3, 0x4, R40 ;  /* 0x0000000403287825 */ /* 0x000fc600078e0228 */
[----:B------:R-:W-:Y:S04]  /*dea0*/  STL.64 [R1+0x2d8], R42 ;  /* 0x0002d82a01007387 */ /* 0x000fe80000100a00 */
[----:B------:R-:W-:Y:S01]  /*deb0*/  LDGSTS.E [R242+0xbf00], desc[UR8][R42.64], !P3 ;  /* 0x0bf000002af27fae */ /* 0x000fe2000d921848 */
[----:B--2---:R-:W-:-:S03]  /*dec0*/  IMAD.WIDE R38, R3, 0x4, R68 ;  /* 0x0000000403267825 */ /* 0x004fc600078e0244 */
[----:B------:R2:W-:Y:S04]  /*ded0*/  STL.64 [R1+0x2e0], R40 ;  /* 0x0002e02801007387 */ /* 0x0005e80000100a00 */
[----:B------:R2:W-:Y:S04]  /*dee0*/  LDGSTS.E [R242+0xc600], desc[UR8][R40.64], !P4 ;  /* 0x0c60000028f27fae */ /* 0x0005e8000e121848 */
[----:B------:R4:W-:Y:S04]  /*def0*/  STL.64 [R1+0x320], R38 ;  /* 0x0003202601007387 */ /* 0x0009e80000100a00 */
[----:B------:R4:W-:Y:S01]  /*df00*/  LDGSTS.E [R242+0xc700], desc[UR8][R38.64], !P4 ;  /* 0x0c70000026f27fae */ /* 0x0009e2000e121848 */
[----:B--2---:R-:W-:-:S04]  /*df10*/  IMAD.WIDE R40, R3, 0x4, R60 ;  /* 0x0000000403287825 */ /* 0x004fc800078e023c */
[----:B----4-:R-:W-:Y:S01]  /*df20*/  IMAD.WIDE R38, R3, 0x4, R32 ;  /* 0x0000000403267825 */ /* 0x010fe200078e0220 */
[----:B------:R2:W-:Y:S04]  /*df30*/  STL.64 [R1+0x330], R40 ;  /* 0x0003302801007387 */ /* 0x0005e80000100a00 */
[----:B------:R4:W-:Y:S04]  /*df40*/  STL.64 [R1+0x338], R38 ;  /* 0x0003382601007387 */ /* 0x0009e80000100a00 */
[----:B------:R-:W5:Y:S01]  /*df50*/  LDL.LU.64 R250, [R1+0x448] ;  /* 0x0004480001fa7983 */ /* 0x000f620000300a00 */
[----:B------:R-:W-:-:S03]  /*df60*/  ISETP.GE.U32.AND P1, PT, R121, 0x7fffff51, PT ;  /* 0x7fffff517900780c */ /* 0x000fc60003f26070 */
[----:B------:R-:W5:Y:S01]  /*df70*/  LDL.LU.64 R50, [R1+0x438] ;  /* 0x0004380001327983 */ /* 0x000f620000300a00 */
[----:B-1----:R-:W-:-:S03]  /*df80*/  IADD3 R121, R240, -0x78, RZ ;  /* 0xffffff88f0797810 */ /* 0x002fc60007ffe0ff */
[----:B------:R-:W5:Y:S04]  /*df90*/  LDL.LU.64 R82, [R1+0x428] ;  /* 0x0004280001527983 */ /* 0x000f680000300a00 */
[----:B------:R-:W5:Y:S04]  /*dfa0*/  LDL.LU.64 R76, [R1+0x418] ;  /* 0x00041800014c7983 */ /* 0x000f680000300a00 */
[----:B------:R1:W-:Y:S04]  /*dfb0*/  LDGSTS.E [R242+0xce00], desc[UR8][R40.64], !P5 ;  /* 0x0ce0000028f27fae */ /* 0x0003e8000e921848 */
[----:B------:R-:W5:Y:S04]  /*dfc0*/  LDL.LU.64 R48, [R1+0x408] ;  /* 0x0004080001307983 */ /* 0x000f680000300a00 */
[----:B------:R1:W-:Y:S04]  /*dfd0*/  LDGSTS.E [R242+0xcf00], desc[UR8][R38.64], !P5 ;  /* 0x0cf0000026f27fae */ /* 0x0003e8000e921848 */
[----:B--2---:R-:W1:Y:S04]  /*dfe0*/  LDL.LU.64 R40, [R1+0x3f8] ;  /* 0x0003f80001287983 */ /* 0x004e680000300a00 */
[----:B------:R-:W2:Y:S04]  /*dff0*/  LDL.LU.64 R240, [R1+0x440] ;  /* 0x0004400001f07983 */ /* 0x000ea80000300a00 */
[----:B------:R-:W2:Y:S04]  /*e000*/  LDL.LU.64 R56, [R1+0x430] ;  /* 0x0004300001387983 */ /* 0x000ea80000300a00 */
[----:B------:R-:W2:Y:S04]  /*e010*/  LDL.LU.64 R46, [R1+0x420] ;  /* 0x00042000012e7983 */ /* 0x000ea80000300a00 */
[----:B----4-:R-:W4:Y:S01]  /*e020*/  LDL.LU.64 R38, [R1+0x410] ;  /* 0x0004100001267983 */ /* 0x010f220000300a00 */
[----:B------:R-:W-:-:S03]  /*e030*/  IADD3 R32, R247, -0x80, RZ ;  /* 0xffffff80f7207810 */ /* 0x000fc60007ffe0ff */
[----:B------:R-:W4:Y:S04]  /*e040*/  LDL.LU.64 R68, [R1+0x400] ;  /* 0x0004000001447983 */ /* 0x000f280000300a00 */
[----:B------:R-:W4:Y:S01]  /*e050*/  LDL.LU.64 R42, [R1+0x3f0] ;  /* 0x0003f000012a7983 */ /* 0x000f220000300a00 */
[----:B------:R-:W-:Y:S01]  /*e060*/  ISETP.GE.U32.AND P5, PT, R32, 0x7fffff41, PT ;  /* 0x7fffff412000780c */ /* 0x000fe20003fa6070 */
[----:B------:R-:W-:-:S04]  /*e070*/  IMAD.WIDE R60, R5, 0x4, R34 ;  /* 0x00000004053c7825 */ /* 0x000fc800078e0222 */
[C---:B------:R-:W-:Y:S01]  /*e080*/  IMAD.WIDE R34, R5.reuse, 0x4, R220 ;  /* 0x0000000405227825 */ /* 0x040fe200078e02dc */
[----:B------:R-:W-:Y:S03]  /*e090*/  STL.64 [R1+0x3b8], R60 ;  /* 0x0003b83c01007387 */ /* 0x000fe60000100a00 */
[----:B------:R-:W-:-:S04]  /*e0a0*/  IMAD.WIDE R224, R5, 0x4, R224 ;  /* 0x0000000405e07825 */ /* 0x000fc800078e02e0 */
        /* <DEDUP_REMOVED lines=10> */
[----:B---3--:R-:W-:-:S04]  /*e150*/  IMAD.WIDE R32, R5, 0x4, R52 ;  /* 0x0000000405207825 */ /* 0x008fc800078e0234 */
[C---:B------:R-:W-:Y:S01]  /*e160*/  IMAD.WIDE R52, R5.reuse, 0x4, R222 ;  /* 0x0000000405347825 */ /* 0x040fe200078e02de */
[----:B------:R-:W-:Y:S04]  /*e170*/  STL.64 [R1+0x3d8], R32 ;  /* 0x0003d82001007387 */ /* 0x000fe80000100a00 */
[----:B------:R-:W-:Y:S04]  /*e180*/  STL.64 [R1+0x840], R34 ;  /* 0x0008402201007387 */ /* 0x000fe80000100a00 */
[----:B------:R-:W-:Y:S01]  /*e190*/  STL.64 [R1+0x880], R52 ;  /* 0x0008803401007387 */ /* 0x000fe20000100a00 */
[----:B------:R-:W-:-:S03]  /*e1a0*/  IMAD.WIDE R222, R5, 0x4, R6 ;  /* 0x0000000405de7825 */ /* 0x000fc600078e0206 */
[----:B------:R-:W-:Y:S04]  /*e1b0*/  STL.64 [R1+0x8c0], R224 ;  /* 0x0008c0e001007387 */ /* 0x000fe80000100a00 */
        /* <DEDUP_REMOVED lines=9> */
[----:B------:R-:W-:Y:S01]  /*e250*/  STL.64 [R1+0xb40], R10 ;  /* 0x000b400a01007387 */ /* 0x000fe20000100a00 */
[----:B-----5:R-:W-:-:S04]  /*e260*/  IMAD.WIDE R250, R3, 0x4, R250 ;  /* 0x0000000403fa7825 */ /* 0x020fc800078e02fa */
[C---:B------:R-:W-:Y:S01]  /*e270*/  IMAD.WIDE R50, R3.reuse, 0x4, R50 ;  /* 0x0000000403327825 */ /* 0x040fe200078e0232 */
[----:B------:R3:W-:Y:S03]  /*e280*/  STL.64 [R1+0x48], R250 ;  /* 0x000048fa01007387 */ /* 0x0007e60000100a00 */
[C---:B------:R-:W-:Y:S01]  /*e290*/  IMAD.WIDE R82, R3.reuse, 0x4, R82 ;  /* 0x0000000403527825 */ /* 0x040fe200078e0252 */
[----:B------:R-:W-:Y:S03]  /*e2a0*/  STL.64 [R1+0xb80], R28 ;  /* 0x000b801c01007387 */ /* 0x000fe60000100a00 */
[C---:B------:R-:W-:Y:S01]  /*e2b0*/  IMAD.WIDE R76, R3.reuse, 0x4, R76 ;  /* 0x00000004034c7825 */ /* 0x040fe200078e024c */
[----:B------:R5:W-:Y:S04]  /*e2c0*/  STL.64 [R1+0x350], R50 ;  /* 0x0003503201007387 */ /* 0x000be80000100a00 */
[----:B------:R-:W-:Y:S01]  /*e2d0*/  STL.64 [R1+0x360], R82 ;  /* 0x0003605201007387 */ /* 0x000fe20000100a00 */
[----:B------:R-:W-:-:S03]  /*e2e0*/  IMAD.WIDE R48, R3, 0x4, R48 ;  /* 0x0000000403307825 */ /* 0x000fc600078e0230 */
[----:B------:R-:W-:Y:S01]  /*e2f0*/  STL.64 [R1+0x370], R76 ;  /* 0x0003704c01007387 */ /* 0x000fe20000100a00 */
[----:B-1----:R-:W-:-:S03]  /*e300*/  IMAD.WIDE R40, R3, 0x4, R40 ;  /* 0x0000000403287825 */ /* 0x002fc600078e0228 */
[----:B------:R-:W-:Y:S01]  /*e310*/  STL.64 [R1+0x380], R48 ;  /* 0x0003803001007387 */ /* 0x000fe20000100a00 */
[----:B--2---:R-:W-:-:S03]  /*e320*/  IMAD.WIDE R56, R3, 0x4, R56 ;  /* 0x0000000403387825 */ /* 0x004fc600078e0238 */
[----:B------:R-:W-:Y:S01]  /*e330*/  STL.64 [R1+0x390], R40 ;  /* 0x0003902801007387 */ /* 0x000fe20000100a00 */
[----:B------:R-:W-:-:S03]  /*e340*/  IMAD.WIDE R46, R3, 0x4, R46 ;  /* 0x00000004032e7825 */ /* 0x000fc600078e022e */
[----:B------:R1:W-:Y:S01]  /*e350*/  STL.64 [R1+0x348], R56 ;  /* 0x0003483801007387 */ /* 0x0003e20000100a00 */
[----:B----4-:R-:W-:-:S03]  /*e360*/  IMAD.WIDE R38, R3, 0x4, R38 ;  /* 0x0000000403267825 */ /* 0x010fc600078e0226 */
[----:B------:R2:W-:Y:S01]  /*e370*/  STL.64 [R1+0x358], R46 ;  /* 0x0003582e01007387 */ /* 0x0005e20000100a00 */
[----:B------:R-:W-:-:S03]  /*e380*/  IMAD.WIDE R6, R3, 0x4, R240 ;  /* 0x0000000403067825 */ /* 0x000fc600078e02f0 */
[----:B------:R-:W4:Y:S04]  /*e390*/  LDL.LU.64 R220, [R1+0x40] ;  /* 0x0000400001dc7983 */ /* 0x000f280000300a00 */
[----:B------:R2:W-:Y:S04]  /*e3a0*/  STL.64 [R1+0x368], R38 ;  /* 0x0003682601007387 */ /* 0x0005e80000100a00 */
[----:B------:R-:W4:Y:S01]  /*e3b0*/  LDL.LU.64 R240, [R1] ;  /* 0x0000000001f07983 */ /* 0x000f220000300a00 */
[----:B------:R-:W-:Y:S01]  /*e3c0*/  ISETP.GE.U32.AND P2, PT, R120, 0x7fffff4d, PT ;  /* 0x7fffff4d7800780c */ /* 0x000fe20003f46070 */
[----:B------:R-:W-:Y:S01]  /*e3d0*/  VIADD R120, R252, 0xffffff84 ;  /* 0xffffff84fc787836 */ /* 0x000fe20000000000 */
[----:B------:R-:W-:Y:S01]  /*e3e0*/  ISETP.GE.U32.AND P3, PT, R121, 0x7fffff49, PT ;  /* 0x7fffff497900780c */ /* 0x000fe20003f66070 */
[C---:B------:R-:W-:Y:S01]  /*e3f0*/  IMAD.WIDE R68, R3.reuse, 0x4, R68 ;  /* 0x0000000403447825 */ /* 0x040fe200078e0244 */
[----:B------:R-:W-:Y:S02]  /*e400*/  LDGSTS.E [R242+0xd600], desc[UR8][R250.64], !P6 ;  /* 0x0d600000faf27fae */ /* 0x000fe4000f121848 */
[----:B------:R-:W-:Y:S01]  /*e410*/  ISETP.GE.U32.AND P4, PT, R120, 0x7fffff45, PT ;  /* 0x7fffff457800780c */ /* 0x000fe20003f86070 */
[----:B------:R-:W-:Y:S01]  /*e420*/  IMAD.WIDE R42, R3, 0x4, R42 ;  /* 0x00000004032a7825 */ /* 0x000fe200078e022a */
[----:B------:R2:W-:Y:S04]  /*e430*/  STL.64 [R1+0x378], R68 ;  /* 0x0003784401007387 */ /* 0x0005e80000100a00 */
[----:B------:R-:W-:Y:S04]  /*e440*/  LDGSTS.E [R242+0xd700], desc[UR8][R6.64], !P6 ;  /* 0x0d70000006f27fae */ /* 0x000fe8000f121848 */
[----:B---3--:R-:W3:Y:S04]  /*e450*/  LDL.LU.64 R250, [R1+0xc78] ;  /* 0x000c780001fa7983 */ /* 0x008ee80000300a00 */
[----:B------:R-:W-:Y:S04]  /*e460*/  LDGSTS.E [R242+0xde00], desc[UR8][R50.64], !P1 ;  /* 0x0de0000032f27fae */ /* 0x000fe8000c921848 */
[----:B------:R2:W-:Y:S04]  /*e470*/  STL.64 [R1+0x388], R42 ;  /* 0x0003882a01007387 */ /* 0x0005e80000100a00 */
[----:B------:R-:W-:Y:S04]  /*e480*/  LDGSTS.E [R242+0xdf00], desc[UR8][R56.64], !P1 ;  /* 0x0df0000038f27fae */ /* 0x000fe8000c921848 */
[----:B-----5:R-:W5:Y:S04]  /*e490*/  LDL.LU.64 R50, [R1+0xc70] ;  /* 0x000c700001327983 */ /* 0x020f680000300a00 */
[----:B------:R-:W-:Y:S04]  /*e4a0*/  LDGSTS.E [R242+0xe600], desc[UR8][R82.64], !P2 ;  /* 0x0e60000052f27fae */ /* 0x000fe8000d121848 */
[----:B-1----:R-:W3:Y:S04]  /*e4b0*/  LDL.LU.64 R56, [R1+0xc68] ;  /* 0x000c680001387983 */ /* 0x002ee80000300a00 */
[----:B------:R-:W-:Y:S04]  /*e4c0*/  LDGSTS.E [R242+0xe700], desc[UR8][R46.64], !P2 ;  /* 0x0e7000002ef27fae */ /* 0x000fe8000d121848 */
[----:B------:R-:W3:Y:S04]  /*e4d0*/  LDL.LU.64 R82, [R1+0xc60] ;  /* 0x000c600001527983 */ /* 0x000ee80000300a00 */
[----:B------:R-:W-:Y:S04]  /*e4e0*/  LDGSTS.E [R242+0xee00], desc[UR8][R76.64], !P3 ;  /* 0x0ee000004cf27fae */ /* 0x000fe8000d921848 */
[----:B--2---:R-:W2:Y:S04]  /*e4f0*/  LDL.LU.64 R46, [R1+0xc58] ;  /* 0x000c5800012e7983 */ /* 0x004ea80000300a00 */
[----:B------:R-:W-:Y:S04]  /*e500*/  LDGSTS.E [R242+0xef00], desc[UR8][R38.64], !P3 ;  /* 0x0ef0000026f27fae */ /* 0x000fe8000d921848 */
[----:B------:R-:W2:Y:S04]  /*e510*/  LDL.LU.64 R76, [R1+0xc50] ;  /* 0x000c5000014c7983 */ /* 0x000ea80000300a00 */
        /* <DEDUP_REMOVED lines=8> */
[----:B------:R-:W0:Y:S04]  /*e5a0*/  LDGDEPBAR ;  /* 0x00000000000079af */ /* 0x000e280000000000 */
[----:B------:R-:W2:Y:S04]  /*e5b0*/  LDL.LU.64 R42, [R1+0xc28] ;  /* 0x000c2800012a7983 */ /* 0x000ea80000300a00 */
[----:B------:R-:W-:Y:S04]  /*e5c0*/  LDGSTS.E [R0+0x18000], desc[UR8][R60.64], P0 ;  /* 0x180000003c007fae */ /* 0x000fe80008121848 */
[----:B------:R-:W-:Y:S04]  /*e5d0*/  LDGSTS.E [R0+0x18800], desc[UR8][R32.64], P0 ;  /* 0x1880000020007fae */ /* 0x000fe80008121848 */
[----:B------:R-:W-:Y:S04]  /*e5e0*/  LDGSTS.E [R0+0x19000], desc[UR8][R34.64], P0 ;  /* 0x1900000022007fae */ /* 0x000fe80008121848 */
[----:B------:R-:W2:Y:S04]  /*e5f0*/  LDL.LU.64 R60, [R1+0xc20] ;  /* 0x000c2000013c7983 */ /* 0x000ea80000300a00 */
[----:B------:R-:W2:Y:S04]  /*e600*/  LDL.LU.64 R32, [R1+0xc18] ;  /* 0x000c180001207983 */ /* 0x000ea80000300a00 */
[----:B------:R-:W2:Y:S04]  /*e610*/  LDL.LU.64 R34, [R1+0xc10] ;  /* 0x000c100001227983 */ /* 0x000ea80000300a00 */
[----:B------:R-:W-:Y:S04]  /*e620*/  LDGSTS.E [R0+0x19800], desc[UR8][R52.64], P0 ;  /* 0x1980000034007fae */ /* 0x000fe80008121848 */
[----:B------:R-:W-:Y:S04]  /*e630*/  LDGSTS.E [R0+0x1a000], desc[UR8][R224.64], P0 ;  /* 0x1a000000e0007fae */ /* 0x000fe80008121848 */
[----:B------:R-:W-:Y:S04]  /*e640*/  LDGSTS.E [R0+0x1a800], desc[UR8][R226.64], P0 ;  /* 0x1a800000e2007fae */ /* 0x000fe80008121848 */
[----:B------:R-:W2:Y:S04]  /*e650*/  LDL.LU.64 R52, [R1+0xc08] ;  /* 0x000c080001347983 */ /* 0x000ea80000300a00 */
[----:B------:R-:W-:Y:S04]  /*e660*/  LDGSTS.E [R0+0x1b000], desc[UR8][R228.64], P0 ;  /* 0x1b000000e4007fae */ /* 0x000fe80008121848 */
[----:B------:R-:W-:Y:S04]  /*e670*/  LDGSTS.E [R0+0x1b800], desc[UR8][R230.64], P0 ;  /* 0x1b800000e6007fae */ /* 0x000fe80008121848 */
[----:B------:R-:W-:Y:S04]  /*e680*/  LDGSTS.E [R0+0x1c000], desc[UR8][R232.64], P0 ;  /* 0x1c000000e8007fae */ /* 0x000fe80008121848 */
[----:B------:R-:W-:Y:S04]  /*e690*/  LDGSTS.E [R0+0x1c800], desc[UR8][R234.64], P0 ;  /* 0x1c800000ea007fae */ /* 0x000fe80008121848 */
[----:B------:R-:W-:Y:S04]  /*e6a0*/  LDGSTS.E [R0+0x1d000], desc[UR8][R236.64], P0 ;  /* 0x1d000000ec007fae */ /* 0x000fe80008121848 */
[----:B------:R-:W-:Y:S04]  /*e6b0*/  LDGSTS.E [R0+0x1d800], desc[UR8][R238.64], P0 ;  /* 0x1d800000ee007fae */ /* 0x000fe80008121848 */
[----:B------:R4:W-:Y:S04]  /*e6c0*/  LDGSTS.E [R0+0x1e000], desc[UR8][R222.64], P0 ;  /* 0x1e000000de007fae */ /* 0x0009e80008121848 */
[----:B------:R-:W-:Y:S04]  /*e6d0*/  LDGSTS.E [R0+0x1e800], desc[UR8][R36.64], P0 ;  /* 0x1e80000024007fae */ /* 0x000fe80008121848 */
[----:B------:R5:W-:Y:S04]  /*e6e0*/  LDGSTS.E [R0+0x1f000], desc[UR8][R10.64], P0 ;  /* 0x1f0000000a007fae */ /* 0x000be80008121848 */
[----:B------:R3:W-:Y:S01]  /*e6f0*/  LDGSTS.E [R0+0x1f800], desc[UR8][R28.64], P0 ;  /* 0x1f8000001c007fae */ /* 0x0007e20008121848 */
[----:B----4-:R-:W-:-:S05]  /*e700*/  IMAD.WIDE R222, R5, 0x4, R220 ;  /* 0x0000000405de7825 */ /* 0x010fca00078e02dc */
[----:B------:R-:W-:Y:S01]  /*e710*/  LDGSTS.E [R4+0x18100], desc[UR8][R222.64], P0 ;  /* 0x18100000de047fae */ /* 0x000fe20008121848 */
[----:B------:R-:W-:-:S03]  /*e720*/  IMAD.WIDE R220, R5, 0x4, R240 ;  /* 0x0000000405dc7825 */ /* 0x000fc600078e02f0 */
[----:B------:R-:W4:Y:S04]  /*e730*/  LDL.LU.64 R240, [R1+0x38] ;  /* 0x0000380001f07983 */ /* 0x000f280000300a00 */
[----:B------:R-:W-:Y:S04]  /*e740*/  STL.64 [R1+0x398], R222 ;  /* 0x000398de01007387 */ /* 0x000fe80000100a00 */
[----:B------:R-:W-:Y:S04]  /*e750*/  STL.64 [R1+0x3b0], R220 ;  /* 0x0003b0dc01007387 */ /* 0x000fe80000100a00 */
[----:B------:R-:W-:Y:S01]  /*e760*/  LDGSTS.E [R4+0x18900], desc[UR8][R220.64], P0 ;  /* 0x18900000dc047fae */ /* 0x000fe20008121848 */
[----:B-----5:R-:W-:-:S04]  /*e770*/  IMAD.WIDE R10, R5, 0x4, R50 ;  /* 0x00000004050a7825 */ /* 0x020fc800078e0232 */
[----:B---3--:R-:W-:-:S04]  /*e780*/  IMAD.WIDE R28, R5, 0x4, R56 ;  /* 0x00000004051c7825 */ /* 0x008fc800078e0238 */
[----:B------:R-:W-:-:S04]  /*e790*/  IMAD.WIDE R36, R5, 0x4, R82 ;  /* 0x0000000405247825 */ /* 0x000fc800078e0252 */
[----:B--2---:R-:W-:-:S04]  /*e7a0*/  IMAD.WIDE R46, R5, 0x4, R46 ;  /* 0x00000004052e7825 */ /* 0x004fc800078e022e */
        /* <DEDUP_REMOVED lines=9> */
[----:B------:R-:W-:-:S05]  /*e840*/  IMAD.WIDE R52, R5, 0x4, R52 ;  /* 0x0000000405347825 */ /* 0x000fca00078e0234 */
[----:B------:R-:W-:Y:S04]  /*e850*/  STL.64 [R1+0x3d0], R52 ;  /* 0x0003d03401007387 */ /* 0x000fe80000100a00 */
[----:B------:R-:W-:Y:S04]  /*e860*/  STL.64 [R1+0x888], R34 ;  /* 0x0008882201007387 */ /* 0x000fe80000100a00 */
[----:B------:R-:W-:Y:S04]  /*e870*/  STL.64 [R1+0x8c8], R32 ;  /* 0x0008c82001007387 */ /* 0x000fe80000100a00 */
[----:B------:R1:W-:Y:S04]  /*e880*/  STL.64 [R1+0x908], R60 ;  /* 0x0009083c01007387 */ /* 0x0003e80000100a00 */
[----:B------:R-:W-:Y:S04]  /*e890*/  STL.64 [R1+0x948], R42 ;  /* 0x0009482a01007387 */ /* 0x000fe80000100a00 */
[----:B------:R-:W-:Y:S04]  /*e8a0*/  STL.64 [R1+0x988], R40 ;  /* 0x0009882801007387 */ /* 0x000fe80000100a00 */
[----:B------:R4:W-:Y:S04]  /*e8b0*/  STL.64 [R1+0x9c8], R68 ;  /* 0x0009c84401007387 */ /* 0x0009e80000100a00 */
[----:B------:R-:W-:Y:S04]  /*e8c0*/  LDGSTS.E [R4+0x19100], desc[UR8][R52.64], P0 ;  /* 0x1910000034047fae */ /* 0x000fe80008121848 */
[----:B------:R2:W-:Y:S04]  /*e8d0*/  STL.64 [R1+0xa08], R48 ;  /* 0x000a083001007387 */ /* 0x0005e80000100a00 */
[----:B------:R-:W-:Y:S04]  /*e8e0*/  LDGSTS.E [R4+0x19900], desc[UR8][R34.64], P0 ;  /* 0x1990000022047fae */ /* 0x000fe80008121848 */
[----:B------:R-:W-:Y:S04]  /*e8f0*/  STL.64 [R1+0xa48], R38 ;  /* 0x000a482601007387 */ /* 0x000fe80000100a00 */
[----:B------:R-:W-:Y:S04]  /*e900*/  LDGSTS.E [R4+0x1a100], desc[UR8][R32.64], P0 ;  /* 0x1a10000020047fae */ /* 0x000fe80008121848 */
[----:B------:R-:W-:Y:S04]  /*e910*/  STL.64 [R1+0xa88], R76 ;  /* 0x000a884c01007387 */ /* 0x000fe80000100a00 */
[----:B------:R1:W-:Y:S04]  /*e920*/  LDGSTS.E [R4+0x1a900], desc[UR8][R60.64], P0 ;  /* 0x1a9000003c047fae */ /* 0x0003e80008121848 */
[----:B------:R3:W-:Y:S04]  /*e930*/  STL.64 [R1+0xac8], R46 ;  /* 0x000ac82e01007387 */ /* 0x0007e80000100a00 */
[----:B------:R-:W-:Y:S04]  /*e940*/  LDGSTS.E [R4+0x1b100], desc[UR8][R42.64], P0 ;  /* 0x1b1000002a047fae */ /* 0x000fe80008121848 */
[----:B------:R5:W-:Y:S04]  /*e950*/  STL.64 [R1+0xb08], R36 ;  /* 0x000b082401007387 */ /* 0x000be80000100a00 */
[----:B------:R-:W-:Y:S04]  /*e960*/  LDGSTS.E [R4+0x1b900], desc[UR8][R40.64], P0 ;  /* 0x1b90000028047fae */ /* 0x000fe80008121848 */
[----:B------:R5:W-:Y:S04]  /*e970*/  STL.64 [R1+0xb48], R28 ;  /* 0x000b481c01007387 */ /* 0x000be80000100a00 */
[----:B------:R4:W-:Y:S04]  /*e980*/  LDGSTS.E [R4+0x1c100], desc[UR8][R68.64], P0 ;  /* 0x1c10000044047fae */ /* 0x0009e80008121848 */
[----:B------:R5:W-:Y:S01]  /*e990*/  STL.64 [R1+0xb88], R10 ;  /* 0x000b880a01007387 */ /* 0x000be20000100a00 */
[----:B-1----:R-:W-:-:S03]  /*e9a0*/  IMAD.WIDE R60, R5, 0x4, R250 ;  /* 0x00000004053c7825 */ /* 0x002fc600078e02fa */
[----:B------:R2:W-:Y:S01]  /*e9b0*/  LDGSTS.E [R4+0x1c900], desc[UR8][R48.64], P0 ;  /* 0x1c90000030047fae */ /* 0x0005e20008121848 */
[----:B------:R-:W-:-:S03]  /*e9c0*/  IMAD.WIDE R56, R5, 0x4, R84 ;  /* 0x0000000405387825 */ /* 0x000fc600078e0254 */
[----:B------:R-:W-:Y:S01]  /*e9d0*/  LDGSTS.E [R4+0x1d100], desc[UR8][R38.64], P0 ;  /* 0x1d10000026047fae */ /* 0x000fe20008121848 */
[----:B------:R-:W-:-:S03]  /*e9e0*/  IMAD.WIDE R54, R5, 0x4, R54 ;  /* 0x0000000405367825 */ /* 0x000fc600078e0236 */
[----:B------:R-:W-:Y:S01]  /*e9f0*/  LDGSTS.E [R4+0x1d900], desc[UR8][R76.64], P0 ;  /* 0x1d9000004c047fae */ /* 0x000fe20008121848 */
[----:B------:R-:W-:-:S03]  /*ea00*/  IMAD.WIDE R52, R5, 0x4, R78 ;  /* 0x0000000405347825 */ /* 0x000fc600078e024e */
[----:B------:R3:W-:Y:S01]  /*ea10*/  LDGSTS.E [R4+0x1e100], desc[UR8][R46.64], P0 ;  /* 0x1e1000002e047fae */ /* 0x0007e20008121848 */
[----:B----4-:R-:W-:-:S03]  /*ea20*/  IMAD.WIDE R68, R5, 0x4, R240 ;  /* 0x0000000405447825 */ /* 0x010fc600078e02f0 */
[----:B------:R5:W-:Y:S04]  /*ea30*/  LDGSTS.E [R4+0x1e900], desc[UR8][R36.64], P0 ;  /* 0x1e90000024047fae */ /* 0x000be80008121848 */
[----:B------:R-:W4:Y:S01]  /*ea40*/  LDL.LU.64 R240, [R1+0x30] ;  /* 0x0000300001f07983 */ /* 0x000f220000300a00 */
[----:B------:R-:W-:-:S03]  /*ea50*/  IMAD.WIDE R50, R5, 0x4, R64 ;  /* 0x0000000405327825 */ /* 0x000fc600078e0240 */
[----:B------:R-:W-:Y:S01]  /*ea60*/  STL.64 [R1+0x40], R60 ;  /* 0x0000403c01007387 */ /* 0x000fe20000100a00 */
[----:B--2---:R-:W-:-:S03]  /*ea70*/  IMAD.WIDE R48, R5, 0x4, R58 ;  /* 0x0000000405307825 */ /* 0x004fc600078e023a */
[----:B------:R-:W-:Y:S01]  /*ea80*/  STL.64 [R1+0x3a8], R56 ;  /* 0x0003a83801007387 */ /* 0x000fe20000100a00 */
[----:B---3--:R-:W-:-:S03]  /*ea90*/  IMAD.WIDE R46, R5, 0x4, R88 ;  /* 0x00000004052e7825 */ /* 0x008fc600078e0258 */
[----:B------:R1:W-:Y:S01]  /*eaa0*/  STL.64 [R1+0x3c8], R54 ;  /* 0x0003c83601007387 */ /* 0x0003e20000100a00 */
[----:B------:R-:W-:-:S03]  /*eab0*/  IMAD.WIDE R42, R5, 0x4, R62 ;  /* 0x00000004052a7825 */ /* 0x000fc600078e023e */
[----:B------:R2:W-:Y:S01]  /*eac0*/  STL.64 [R1+0x8d0], R52 ;  /* 0x0008d03401007387 */ /* 0x0005e20000100a00 */
[----:B------:R-:W-:-:S03]  /*ead0*/  IMAD.WIDE R40, R5, 0x4, R72 ;  /* 0x0000000405287825 */ /* 0x000fc600078e0248 */
[----:B------:R3:W-:Y:S01]  /*eae0*/  STL.64 [R1+0x910], R50 ;  /* 0x0009103201007387 */ /* 0x0007e20000100a00 */
[----:B------:R-:W-:-:S03]  /*eaf0*/  IMAD.WIDE R38, R5, 0x4, R66 ;  /* 0x0000000405267825 */ /* 0x000fc600078e0242 */
[----:B------:R3:W-:Y:S01]  /*eb00*/  STL.64 [R1+0x950], R48 ;  /* 0x0009503001007387 */ /* 0x0007e20000100a00 */
[----:B-----5:R-:W-:-:S03]  /*eb10*/  IMAD.WIDE R36, R5, 0x4, R96 ;  /* 0x0000000405247825 */ /* 0x020fc600078e0260 */
[----:B------:R5:W-:Y:S01]  /*eb20*/  STL.64 [R1+0x990], R46 ;  /* 0x0009902e01007387 */ /* 0x000be20000100a00 */
[----:B------:R-:W-:-:S03]  /*eb30*/  IMAD.WIDE R34, R5, 0x4, R112 ;  /* 0x0000000405227825 */ /* 0x000fc600078e0270 */
[----:B------:R1:W-:Y:S01]  /*eb40*/  LDGSTS.E [R4+0x1f100], desc[UR8][R28.64], P0 ;  /* 0x1f1000001c047fae */ /* 0x0003e20008121848 */
[----:B------:R-:W-:-:S03]  /*eb50*/  IMAD.WIDE R32, R5, 0x4, R70 ;  /* 0x0000000405207825 */ /* 0x000fc600078e0246 */
[----:B------:R5:W-:Y:S04]  /*eb60*/  STL.64 [R1+0x9d0], R42 ;  /* 0x0009d02a01007387 */ /* 0x000be80000100a00 */
[----:B------:R2:W-:Y:S04]  /*eb70*/  LDGSTS.E [R4+0x1f900], desc[UR8][R10.64], P0 ;  /* 0x1f9000000a047fae */ /* 0x0005e80008121848 */
[----:B------:R5:W-:Y:S01]  /*eb80*/  STL.64 [R1+0xa10], R40 ;  /* 0x000a102801007387 */ /* 0x000be20000100a00 */
[----:B-1----:R-:W-:-:S03]  /*eb90*/  IMAD.WIDE R28, R5, 0x4, R80 ;  /* 0x00000004051c7825 */ /* 0x002fc600078e0250 */
[----:B------:R1:W-:Y:S01]  /*eba0*/  STL.64 [R1+0xa50], R38 ;  /* 0x000a502601007387 */ /* 0x0003e20000100a00 */
[----:B--2---:R-:W-:-:S03]  /*ebb0*/  IMAD.WIDE R10, R5, 0x4, R104 ;  /* 0x00000004050a7825 */ /* 0x004fc600078e0268 */
[----:B------:R2:W-:Y:S04]  /*ebc0*/  STL.64 [R1+0xa90], R36 ;  /* 0x000a902401007387 */ /* 0x0005e80000100a00 */
[----:B------:R2:W-:Y:S04]  /*ebd0*/  STL.64 [R1+0xad0], R34 ;  /* 0x000ad02201007387 */ /* 0x0005e80000100a00 */
[----:B------:R2:W-:Y:S04]  /*ebe0*/  STL.64 [R1+0xb10], R32 ;  /* 0x000b102001007387 */ /* 0x0005e80000100a00 */
[----:B------:R2:W-:Y:S04]  /*ebf0*/  STL.64 [R1+0xb50], R28 ;  /* 0x000b501c01007387 */ /* 0x0005e80000100a00 */
[----:B------:R2:W-:Y:S04]  /*ec00*/  STL.64 [R1+0xb90], R10 ;  /* 0x000b900a01007387 */ /* 0x0005e80000100a00 */
[----:B------:R-:W-:Y:S04]  /*ec10*/  LDGSTS.E [R2+0x18200], desc[UR8][R68.64], P0 ;  /* 0x1820000044027fae */ /* 0x000fe80008121848 */
[----:B------:R-:W-:Y:S04]  /*ec20*/  LDGSTS.E [R2+0x18a00], desc[UR8][R60.64], P0 ;  /* 0x18a000003c027fae */ /* 0x000fe80008121848 */
[----:B------:R-:W-:Y:S04]  /*ec30*/  LDGSTS.E [R2+0x19200], desc[UR8][R56.64], P0 ;  /* 0x1920000038027fae */ /* 0x000fe80008121848 */
[----:B------:R3:W-:Y:S04]  /*ec40*/  LDGSTS.E [R2+0x19a00], desc[UR8][R54.64], P0 ;  /* 0x19a0000036027fae */ /* 0x0007e80008121848 */
[----:B------:R5:W-:Y:S04]  /*ec50*/  LDGSTS.E [R2+0x1a200], desc[UR8][R52.64], P0 ;  /* 0x1a20000034027fae */ /* 0x000be80008121848 */
[----:B------:R1:W-:Y:S01]  /*ec60*/  LDGSTS.E [R2+0x1aa00], desc[UR8][R50.64], P0 ;  /* 0x1aa0000032027fae */ /* 0x0003e20008121848 */
[----:B----4-:R-:W-:-:S03]  /*ec70*/  IMAD.WIDE R58, R5, 0x4, R240 ;  /* 0x00000004053a7825 */ /* 0x010fc600078e02f0 */
[----:B------:R4:W-:Y:S04]  /*ec80*/  LDGSTS.E [R2+0x1b200], desc[UR8][R48.64], P0 ;  /* 0x1b20000030027fae */ /* 0x0009e80008121848 */
[----:B------:R-:W2:Y:S01]  /*ec90*/  LDL.LU.64 R240, [R1+0x28] ;  /* 0x0000280001f07983 */ /* 0x000ea20000300a00 */
[----:B---3--:R-:W-:-:S03]  /*eca0*/  IMAD.WIDE R54, R5, 0x4, R86 ;  /* 0x0000000405367825 */ /* 0x008fc600078e0256 */
[----:B------:R3:W-:Y:S01]  /*ecb0*/  LDGSTS.E [R2+0x1ba00], desc[UR8][R46.64], P0 ;  /* 0x1ba000002e027fae */ /* 0x0007e20008121848 */
[----:B-----5:R-:W-:-:S03]  /*ecc0*/  IMAD.WIDE R52, R5, 0x4, R92 ;  /* 0x0000000405347825 */ /* 0x020fc600078e025c */
[----:B------:R5:W-:Y:S01]  /*ecd0*/  LDGSTS.E [R2+0x1c200], desc[UR8][R42.64], P0 ;  /* 0x1c2000002a027fae */ /* 0x000be20008121848 */
[----:B-1----:R-:W-:-:S03]  /*ece0*/  IMAD.WIDE R50, R5, 0x4, R98 ;  /* 0x0000000405327825 */ /* 0x002fc600078e0262 */
[----:B------:R1:W-:Y:S01]  /*ecf0*/  LDGSTS.E [R2+0x1ca00], desc[UR8][R40.64], P0 ;  /* 0x1ca0000028027fae */ /* 0x0003e20008121848 */
[----:B----4-:R-:W-:-:S03]  /*ed00*/  IMAD.WIDE R48, R5, 0x4, R128 ;  /* 0x0000000405307825 */ /* 0x010fc600078e0280 */
[----:B------:R4:W-:Y:S01]  /*ed10*/  STL.64 [R1+0x3a0], R54 ;  /* 0x0003a03601007387 */ /* 0x0009e20000100a00 */
[----:B---3--:R-:W-:-:S03]  /*ed20*/  IMAD.WIDE R46, R5, 0x4, R122 ;  /* 0x00000004052e7825 */ /* 0x008fc600078e027a */
[----:B------:R3:W-:Y:S01]  /*ed30*/  LDGSTS.E [R2+0x1d200], desc[UR8][R38.64], P0 ;  /* 0x1d20000026027fae */ /* 0x0007e20008121848 */
[----:B-----5:R-:W-:-:S03]  /*ed40*/  IMAD.WIDE R42, R5, 0x4, R100 ;  /* 0x00000004052a7825 */ /* 0x020fc600078e0264 */
[----:B------:R-:W-:Y:S01]  /*ed50*/  STL.64 [R1+0x3c0], R52 ;  /* 0x0003c03401007387 */ /* 0x000fe20000100a00 */
[----:B-1----:R-:W-:-:S03]  /*ed60*/  IMAD.WIDE R40, R5, 0x4, R130 ;  /* 0x0000000405287825 */ /* 0x002fc600078e0282 */
[----:B------:R2:W-:Y:S01]  /*ed70*/  LDGSTS.E [R2+0x1da00], desc[UR8][R36.64], P0 ;  /* 0x1da0000024027fae */ /* 0x0005e20008121848 */
[----:B------:R-:W-:-:S03]  /*ed80*/  IMAD.WIDE R62, R5, 0x4, R248 ;  /* 0x00000004053e7825 */ /* 0x000fc600078e02f8 */
[----:B------:R-:W-:Y:S01]  /*ed90*/  STL.64 [R1+0x918], R50 ;  /* 0x0009183201007387 */ /* 0x000fe20000100a00 */
[----:B---3--:R-:W-:-:S03]  /*eda0*/  IMAD.WIDE R38, R5, 0x4, R94 ;  /* 0x0000000405267825 */ /* 0x008fc600078e025e */
[----:B------:R1:W-:Y:S01]  /*edb0*/  LDGSTS.E [R2+0x1e200], desc[UR8][R34.64], P0 ;  /* 0x1e20000022027fae */ /* 0x0003e20008121848 */
[----:B------:R-:W-:-:S03]  /*edc0*/  IMAD.WIDE R66, R5, 0x4, R90 ;  /* 0x0000000405427825 */ /* 0x000fc600078e025a */
[----:B------:R-:W-:Y:S01]  /*edd0*/  STL.64 [R1+0x958], R48 ;  /* 0x0009583001007387 */ /* 0x000fe20000100a00 */
[----:B--2---:R-:W-:-:S03]  /*ede0*/  IMAD.WIDE R36, R5, 0x4, R108 ;  /* 0x0000000405247825 */ /* 0x004fc600078e026c */
[----:B------:R2:W-:Y:S04]  /*edf0*/  LDGSTS.E [R2+0x1ea00], desc[UR8][R32.64], P0 ;  /* 0x1ea0000020027fae */ /* 0x0005e80008121848 */
[----:B------:R-:W-:Y:S01]  /*ee00*/  STL.64 [R1+0x998], R46 ;  /* 0x0009982e01007387 */ /* 0x000fe20000100a00 */
[----:B-1----:R-:W-:-:S03]  /*ee10*/  IMAD.WIDE R34, R5, 0x4, R102 ;  /* 0x0000000405227825 */ /* 0x002fc600078e0266 */
[----:B------:R1:W-:Y:S04]  /*ee20*/  LDGSTS.E [R2+0x1f200], desc[UR8][R28.64], P0 ;  /* 0x1f2000001c027fae */ /* 0x0003e80008121848 */
[----:B------:R-:W-:Y:S01]  /*ee30*/  STL.64 [R1+0x9d8], R42 ;  /* 0x0009d82a01007387 */ /* 0x000fe20000100a00 */
[----:B--2---:R-:W-:-:S03]  /*ee40*/  IMAD.WIDE R32, R5, 0x4, R138 ;  /* 0x0000000405207825 */ /* 0x004fc600078e028a */
[----:B------:R2:W-:Y:S04]  /*ee50*/  LDGSTS.E [R2+0x1fa00], desc[UR8][R10.64], P0 ;  /* 0x1fa000000a027fae */ /* 0x0005e80008121848 */
[----:B------:R3:W-:Y:S01]  /*ee60*/  STL.64 [R1+0xa18], R40 ;  /* 0x000a182801007387 */ /* 0x0007e20000100a00 */
[----:B-1----:R-:W-:-:S03]  /*ee70*/  IMAD.WIDE R28, R5, 0x4, R106 ;  /* 0x00000004051c7825 */ /* 0x002fc600078e026a */
[----:B------:R1:W-:Y:S01]  /*ee80*/  STL.64 [R1+0xa58], R38 ;  /* 0x000a582601007387 */ /* 0x0003e20000100a00 */
[----:B--2---:R-:W-:-:S03]  /*ee90*/  IMAD.WIDE R10, R5, 0x4, R132 ;  /* 0x00000004050a7825 */ /* 0x004fc600078e0284 */
[----:B------:R2:W-:Y:S04]  /*eea0*/  STL.64 [R1+0xa98], R36 ;  /* 0x000a982401007387 */ /* 0x0005e80000100a00 */
[----:B------:R-:W-:Y:S04]  /*eeb0*/  LDGSTS.E [R244+0x18300], desc[UR8][R58.64], P0 ;  /* 0x183000003af47fae */ /* 0x000fe80008121848 */
[----:B------:R5:W-:Y:S04]  /*eec0*/  STL.64 [R1+0xad8], R34 ;  /* 0x000ad82201007387 */ /* 0x000be80000100a00 */
[----:B------:R-:W-:Y:S04]  /*eed0*/  LDGSTS.E [R244+0x18b00], desc[UR8][R62.64], P0 ;  /* 0x18b000003ef47fae */ /* 0x000fe80008121848 */
[----:B------:R5:W-:Y:S04]  /*eee0*/  STL.64 [R1+0xb18], R32 ;  /* 0x000b182001007387 */ /* 0x000be80000100a00 */
[----:B------:R-:W-:Y:S04]  /*eef0*/  LDGSTS.E [R244+0x19300], desc[UR8][R66.64], P0 ;  /* 0x1930000042f47fae */ /* 0x000fe80008121848 */
[----:B------:R5:W-:Y:S04]  /*ef00*/  STL.64 [R1+0xb58], R28 ;  /* 0x000b581c01007387 */ /* 0x000be80000100a00 */
[----:B------:R4:W-:Y:S04]  /*ef10*/  LDGSTS.E [R244+0x19b00], desc[UR8][R54.64], P0 ;  /* 0x19b0000036f47fae */ /* 0x0009e80008121848 */
[----:B------:R5:W-:Y:S04]  /*ef20*/  STL.64 [R1+0xb98], R10 ;  /* 0x000b980a01007387 */ /* 0x000be80000100a00 */
[----:B------:R-:W-:Y:S04]  /*ef30*/  LDGSTS.E [R244+0x1a300], desc[UR8][R52.64], P0 ;  /* 0x1a30000034f47fae */ /* 0x000fe80008121848 */
[----:B------:R-:W-:Y:S04]  /*ef40*/  LDGSTS.E [R244+0x1ab00], desc[UR8][R50.64], P0 ;  /* 0x1ab0000032f47fae */ /* 0x000fe80008121848 */
        /* <DEDUP_REMOVED lines=8> */
[----:B------:R-:W4:Y:S01]  /*efd0*/  LDL.LU.64 R240, [R1+0x20] ;  /* 0x0000200001f07983 */ /* 0x000f220000300a00 */
[----:B---3--:R-:W-:-:S03]  /*efe0*/  IMAD.WIDE R40, R5, 0x4, R124 ;  /* 0x0000000405287825 */ /* 0x008fc600078e027c */
[----:B------:R3:W-:Y:S01]  /*eff0*/  LDGSTS.E [R244+0x1eb00], desc[UR8][R32.64], P0 ;  /* 0x1eb0000020f47fae */ /* 0x0007e20008121848 */
[----:B-1----:R-:W-:-:S03]  /*f000*/  IMAD.WIDE R38, R5, 0x4, R134 ;  /* 0x0000000405267825 */ /* 0x002fc600078e0286 */
[----:B------:R1:W-:Y:S01]  /*f010*/  LDGSTS.E [R244+0x1f300], desc[UR8][R28.64], P0 ;  /* 0x1f3000001cf47fae */ /* 0x0003e20008121848 */
[----:B--2---:R-:W-:-:S03]  /*f020*/  IMAD.WIDE R36, R5, 0x4, R140 ;  /* 0x0000000405247825 */ /* 0x004fc600078e028c */
[----:B------:R2:W-:Y:S01]  /*f030*/  LDGSTS.E [R244+0x1fb00], desc[UR8][R10.64], P0 ;  /* 0x1fb000000af47fae */ /* 0x0005e20008121848 */
[----:B-----5:R-:W-:-:S03]  /*f040*/  IMAD.WIDE R34, R5, 0x4, R162 ;  /* 0x0000000405227825 */ /* 0x020fc600078e02a2 */
[----:B------:R-:W-:Y:S01]  /*f050*/  STL.64 [R1+0x28], R40 ;  /* 0x0000282801007387 */ /* 0x000fe20000100a00 */
[----:B---3--:R-:W-:-:S03]  /*f060*/  IMAD.WIDE R32, R5, 0x4, R144 ;  /* 0x0000000405207825 */ /* 0x008fc600078e0290 */
[----:B------:R-:W-:Y:S01]  /*f070*/  STL.64 [R1+0xa60], R38 ;  /* 0x000a602601007387 */ /* 0x000fe20000100a00 */
[----:B-1----:R-:W-:-:S03]  /*f080*/  IMAD.WIDE R28, R5, 0x4, R142 ;  /* 0x00000004051c7825 */ /* 0x002fc600078e028e */
[----:B------:R-:W-:Y:S01]  /*f090*/  STL.64 [R1+0xaa0], R36 ;  /* 0x000aa02401007387 */ /* 0x000fe20000100a00 */
[----:B--2---:R-:W-:-:S03]  /*f0a0*/  IMAD.WIDE R10, R5, 0x4, R148 ;  /* 0x00000004050a7825 */ /* 0x004fc600078e0294 */
[----:B------:R-:W-:Y:S04]  /*f0b0*/  STL.64 [R1+0xae0], R34 ;  /* 0x000ae02201007387 */ /* 0x000fe80000100a00 */
[----:B------:R-:W-:Y:S04]  /*f0c0*/  STL.64 [R1+0xb20], R32 ;  /* 0x000b202001007387 */ /* 0x000fe80000100a00 */
[----:B------:R1:W-:Y:S04]  /*f0d0*/  STL.64 [R1+0xb60], R28 ;  /* 0x000b601c01007387 */ /* 0x0003e80000100a00 */
[----:B------:R2:W-:Y:S01]  /*f0e0*/  STL.64 [R1+0xba0], R10 ;  /* 0x000ba00a01007387 */ /* 0x0005e20000100a00 */
[----:B------:R-:W-:-:S03]  /*f0f0*/  IMAD.WIDE R136, R5, 0x4, R136 ;  /* 0x0000000405887825 */ /* 0x000fc600078e0288 */
[----:B------:R-:W-:Y:S01]  /*f100*/  LDGSTS.E [R243+0x18400], desc[UR8][R54.64], P0 ;  /* 0x1840000036f37fae */ /* 0x000fe20008121848 */
        /* <DEDUP_REMOVED lines=13> */
[----:B------:R-:W-:Y:S04]  /*f1e0*/  LDGSTS.E [R243+0x1bc00], desc[UR8][R132.64], P0 ;  /* 0x1bc0000084f37fae */ /* 0x000fe80008121848 */
        /* <DEDUP_REMOVED lines=12> */
[----:B------:R1:W-:Y:S01]  /*f2b0*/  LDGSTS.E [R243+0x1f400], desc[UR8][R28.64], P0 ;  /* 0x1f4000001cf37fae */ /* 0x0003e20008121848 */
[----:B------:R-:W-:-:S03]  /*f2c0*/  IMAD.WIDE R184, R5, 0x4, R184 ;  /* 0x0000000405b87825 */ /* 0x000fc600078e02b8 */
[----:B------:R2:W-:Y:S01]  /*f2d0*/  LDGSTS.E [R243+0x1fc00], desc[UR8][R10.64], P0 ;  /* 0x1fc000000af37fae */ /* 0x0005e20008121848 */
[----:B----4-:R-:W-:-:S03]  /*f2e0*/  IMAD.WIDE R48, R5, 0x4, R240 ;  /* 0x0000000405307825 */ /* 0x010fc600078e02f0 */
[----:B------:R-:W3:Y:S04]  /*f2f0*/  LDL.LU.64 R240, [R1+0x18] ;  /* 0x0000180001f07983 */ /* 0x000ee80000300a00 */
        /* <DEDUP_REMOVED lines=13> */
[----:B-1----:R-:W-:-:S03]  /*f3d0*/  IMAD.WIDE R28, R5, 0x4, R172 ;  /* 0x00000004051c7825 */ /* 0x002fc600078e02ac */
[----:B------:R-:W-:Y:S01]  /*f3e0*/  LDGSTS.E [R245+0x1bd00], desc[UR8][R184.64], P0 ;  /* 0x1bd00000b8f57fae */ /* 0x000fe20008121848 */
[----:B--2---:R-:W-:-:S03]  /*f3f0*/  IMAD.WIDE R10, R5, 0x4, R214 ;  /* 0x00000004050a7825 */ /* 0x004fc600078e02d6 */
[----:B------:R-:W-:Y:S04]  /*f400*/  LDGSTS.E [R245+0x1c500], desc[UR8][R130.64], P0 ;  /* 0x1c50000082f57fae */ /* 0x000fe80008121848 */
[----:B------:R-:W-:Y:S04]  /*f410*/  LDGSTS.E [R245+0x1cd00], desc[UR8][R168.64], P0 ;  /* 0x1cd00000a8f57fae */ /* 0x000fe80008121848 */
[----:B------:R-:W-:Y:S04]  /*f420*/  LDGSTS.E [R245+0x1d500], desc[UR8][R156.64], P0 ;  /* 0x1d5000009cf57fae */ /* 0x000fe80008121848 */
[----:B------:R-:W-:Y:S04]  /*f430*/  LDGSTS.E [R245+0x1dd00], desc[UR8][R166.64], P0 ;  /* 0x1dd00000a6f57fae */ /* 0x000fe80008121848 */
[----:B------:R-:W-:Y:S04]  /*f440*/  LDGSTS.E [R245+0x1e500], desc[UR8][R192.64], P0 ;  /* 0x1e500000c0f57fae */ /* 0x000fe80008121848 */
[----:B------:R-:W-:Y:S04]  /*f450*/  LDGSTS.E [R245+0x1ed00], desc[UR8][R174.64], P0 ;  /* 0x1ed00000aef57fae */ /* 0x000fe80008121848 */
[----:B------:R-:W-:Y:S04]  /*f460*/  STL.64 [R1+0xb68], R28 ;  /* 0x000b681c01007387 */ /* 0x000fe80000100a00 */
[----:B------:R-:W-:Y:S04]  /*f470*/  LDGSTS.E [R245+0x1f500], desc[UR8][R28.64], P0 ;  /* 0x1f5000001cf57fae */ /* 0x000fe80008121848 */
[----:B------:R1:W-:Y:S04]  /*f480*/  STL.64 [R1+0xba8], R10 ;  /* 0x000ba80a01007387 */ /* 0x0003e80000100a00 */
[----:B------:R1:W-:Y:S02]  /*f490*/  LDGSTS.E [R245+0x1fd00], desc[UR8][R10.64], P0 ;  /* 0x1fd000000af57fae */ /* 0x0003e40008121848 */
[----:B-1----:R-:W-:-:S04]  /*f4a0*/  IMAD.WIDE R10, R5, 0x4, R204 ;  /* 0x00000004050a7825 */ /* 0x002fc800078e02cc */
[C---:B---3--:R-:W-:Y:S02]  /*f4b0*/  IMAD.WIDE R42, R5.reuse, 0x4, R240 ;  /* 0x00000004052a7825 */ /* 0x048fe400078e02f0 */
[----:B------:R-:W2:Y:S04]  /*f4c0*/  LDL.LU.64 R240, [R1+0x10] ;  /* 0x0000100001f07983 */ /* 0x000ea80000300a00 */
[----:B------:R1:W-:Y:S04]  /*f4d0*/  STL.64 [R1+0x20], R10 ;  /* 0x0000200a01007387 */ /* 0x0003e80000100a00 */
[----:B------:R3:W-:Y:S04]  /*f4e0*/  STL [R1+0x280], RZ ;  /* 0x000280ff01007387 */ /* 0x0007e80000100800 */
        /* <DEDUP_REMOVED lines=83> */
[----:B------:R-:W4:Y:S04]  /*fa20*/  LDL R252, [R1+0x3ec] ;  /* 0x0003ec0001fc7983 */ /* 0x000f280000100800 */
        /* <DEDUP_REMOVED lines=8> */
[----:B------:R3:W-:Y:S01]  /*fab0*/  STL [R1+0xc0], RZ ;  /* 0x0000c0ff01007387 */ /* 0x0007e20000100800 */
[----:B------:R-:W-:-:S03]  /*fac0*/  IMAD.WIDE R194, R5, 0x4, R194 ;  /* 0x0000000405c27825 */ /* 0x000fc600078e02c2 */
        /* <DEDUP_REMOVED lines=14> */
[----:B------:R-:W-:Y:S04]  /*fbb0*/  LDGSTS.E [R242+0x18600], desc[UR8][R42.64], P0 ;  /* 0x186000002af27fae */ /* 0x000fe80008121848 */
        /* <DEDUP_REMOVED lines=18> */
[----:B------:R3:W-:Y:S04]  /*fce0*/  STL [R1+0xa8], RZ ;  /* 0x0000a8ff01007387 */ /* 0x0007e80000100800 */
[----:B------:R-:W-:Y:S04]  /*fcf0*/  LDGSTS.E [R242+0x1be00], desc[UR8][R188.64], P0 ;  /* 0x1be00000bcf27fae */ /* 0x000fe80008121848 */
[----:B------:R3:W-:Y:S01]  /*fd00*/  STL [R1+0xac], RZ ;  /* 0x0000acff01007387 */ /* 0x0007e20000100800 */
[----:B--2---:R-:W-:-:S03]  /*fd10*/  IMAD.WIDE R40, R5, 0x4, R240 ;  /* 0x0000000405287825 */ /* 0x004fc600078e02f0 */
        /* <DEDUP_REMOVED lines=48> */
[----:B------:R3:W-:Y:S04]  /*10020*/  STL [R1], RZ ;  /* 0x000000ff01007387 */ /* 0x0007e80000100800 */
[----:B------:R-:W-:Y:S04]  /*10030*/  LDGSTS.E [R246+0x1cf00], desc[UR8][R124.64], P0 ;  /* 0x1cf000007cf67fae */ /* 0x000fe80008121848 */
[----:B------:R3:W-:Y:S04]  /*10040*/  STL [R1+0x4], RZ ;  /* 0x000004ff01007387 */ /* 0x0007e80000100800 */
[----:B------:R-:W-:Y:S04]  /*10050*/  LDGSTS.E [R246+0x1d700], desc[UR8][R128.64], P0 ;  /* 0x1d70000080f67fae */ /* 0x000fe80008121848 */
[----:B------:R3:W-:Y:S04]  /*10060*/  STL [R1+0x8], RZ ;  /* 0x000008ff01007387 */ /* 0x0007e80000100800 */
[----:B------:R-:W-:Y:S04]  /*10070*/  LDGSTS.E [R246+0x1df00], desc[UR8][R134.64], P0 ;  /* 0x1df0000086f67fae */ /* 0x000fe80008121848 */
[----:B------:R3:W-:Y:S04]  /*10080*/  STL [R1+0xc], RZ ;  /* 0x00000cff01007387 */ /* 0x0007e80000100800 */
[----:B------:R-:W-:Y:S04]  /*10090*/  LDGSTS.E [R246+0x1e700], desc[UR8][R138.64], P0 ;  /* 0x1e7000008af67fae */ /* 0x000fe80008121848 */
[----:B------:R-:W-:Y:S04]  /*100a0*/  LDGSTS.E [R246+0x1ef00], desc[UR8][R140.64], P0 ;  /* 0x1ef000008cf67fae */ /* 0x000fe80008121848 */
[----:B------:R-:W-:Y:S04]  /*100b0*/  LDGSTS.E [R246+0x1f700], desc[UR8][R144.64], P0 ;  /* 0x1f70000090f67fae */ /* 0x000fe80008121848 */
[----:B------:R2:W-:Y:S01]  /*100c0*/  LDGSTS.E [R246+0x1ff00], desc[UR8][R162.64], P0 ;  /* 0x1ff00000a2f67fae */ /* 0x0005e20008121848 */
[----:B----4-:R-:W-:-:S03]  /*100d0*/  ISETP.GE.AND P0, PT, R252, 0x40, PT ;  /* 0x00000040fc00780c */ /* 0x010fc60003f06270 */
[----:B------:R-:W0:Y:S01]  /*100e0*/  LDGDEPBAR ;  /* 0x00000000000079af */ /* 0x000e220000000000 */
[----:B------:R-:W-:Y:S02]  /*100f0*/  CS2R R120, SRZ ;  /* 0x0000000000787805 */ /* 0x000fe4000001ff00 */
[----:B------:R-:W-:Y:S02]  /*10100*/  CS2R R122, SRZ ;  /* 0x00000000007a7805 */ /* 0x000fe4000001ff00 */
[----:B------:R-:W-:Y:S02]  /*10110*/  CS2R R116, SRZ ;  /* 0x0000000000747805 */ /* 0x000fe4000001ff00 */
[----:B------:R-:W-:Y:S02]  /*10120*/  CS2R R118, SRZ ;  /* 0x0000000000767805 */ /* 0x000fe4000001ff00 */
[----:B------:R-:W-:Y:S02]  /*10130*/  CS2R R112, SRZ ;  /* 0x0000000000707805 */ /* 0x000fe4000001ff00 */
[----:B------:R-:W-:-:S02]  /*10140*/  CS2R R114, SRZ ;  /* 0x0000000000727805 */ /* 0x000fc4000001ff00 */
        /* <DEDUP_REMOVED lines=11> */
[----:B--2---:R-:W-:-:S02]  /*10200*/  CS2R R246, SRZ ;  /* 0x0000000000f67805 */ /* 0x004fc4000001ff00 */
[----:B------:R-:W-:Y:S02]  /*10210*/  CS2R R240, SRZ ;  /* 0x0000000000f07805 */ /* 0x000fe4000001ff00 */
[----:B------:R-:W-:Y:S02]  /*10220*/  CS2R R242, SRZ ;  /* 0x0000000000f27805 */ /* 0x000fe4000001ff00 */
[----:B------:R-:W-:Y:S02]  /*10230*/  CS2R R236, SRZ ;  /* 0x0000000000ec7805 */ /* 0x000fe4000001ff00 */
[----:B------:R-:W-:Y:S02]  /*10240*/  CS2R R238, SRZ ;  /* 0x0000000000ee7805 */ /* 0x000fe4000001ff00 */
[----:B------:R-:W-:Y:S02]  /*10250*/  CS2R R8, SRZ ;  /* 0x0000000000087805 */ /* 0x000fe4000001ff00 */
[----:B-1----:R-:W-:-:S02]  /*10260*/  CS2R R10, SRZ ;  /* 0x00000000000a7805 */ /* 0x002fc4000001ff00 */
        /* <DEDUP_REMOVED lines=39> */
[----:B------:R-:W-:Y:S01]  /*104e0*/  CS2R R222, SRZ ;  /* 0x0000000000de7805 */ /* 0x000fe2000001ff00 */
[----:B---3--:R-:W-:Y:S06]  /*104f0*/  @!P0 BRA `(.L_x_0) ;  /* 0x000001ac00ec8947 */ /* 0x008fec0003800000 */
[----:B------:R-:W2:Y:S04]  /*10500*/  LDL.LU.64 R208, [R1+0x4b0] ;  /* 0x0004b00001d07983 */ /* 0x000ea80000300a00 */
[----:B------:R-:W3:Y:S04]  /*10510*/  LDL.LU.64 R210, [R1+0x4b8] ;  /* 0x0004b80001d27983 */ /* 0x000ee80000300a00 */
[----:B------:R-:W4:Y:S04]  /*10520*/  LDL.LU.64 R200, [R1+0x290] ;  /* 0x0002900001c87983 */ /* 0x000f280000300a00 */
[----:B------:R-:W5:Y:S04]  /*10530*/  LDL.LU.64 R222, [R1+0x2a8] ;  /* 0x0002a80001de7983 */ /* 0x000f680000300a00 */
[----:B------:R-:W5:Y:S04]  /*10540*/  LDL.LU.64 R202, [R1+0x1e0] ;  /* 0x0001e00001ca7983 */ /* 0x000f680000300a00 */
[----:B------:R-:W5:Y:S04]  /*10550*/  LDL.LU.64 R204, [R1+0x1e8] ;  /* 0x0001e80001cc7983 */ /* 0x000f680000300a00 */
[----:B------:R-:W5:Y:S04]  /*10560*/  LDL.LU.64 R206, [R1+0x68] ;  /* 0x0000680001ce7983 */ /* 0x000f680000300a00 */
[----:B------:R-:W5:Y:S04]  /*10570*/  LDL.LU.64 R212, [R1+0x60] ;  /* 0x0000600001d47983 */ /* 0x000f680000300a00 */
[----:B------:R-:W5:Y:S04]  /*10580*/  LDL.LU.64 R214, [R1+0x470] ;  /* 0x0004700001d67983 */ /* 0x000f680000300a00 */
[----:B------:R-:W5:Y:S04]  /*10590*/  LDL.LU.64 R220, [R1+0x478] ;  /* 0x0004780001dc7983 */ /* 0x000f680000300a00 */
[----:B------:R-:W5:Y:S04]  /*105a0*/  LDL.LU.64 R226, [R1+0x450] ;  /* 0x0004500001e27983 */ /* 0x000f680000300a00 */
[----:B--2---:R1:W-:Y:S01]  /*105b0*/  STL [R1+0xbc4], R208 ;  /* 0x000bc4d001007387 */ /* 0x0043e20000100800 */
[----:B------:R-:W-:-:S03]  /*105c0*/  IMAD.MOV.U32 R0, RZ, RZ, R209 ;  /* 0x000000ffff007224 */ /* 0x000fc600078e00d1 */
[----:B-1----:R-:W2:Y:S04]  /*105d0*/  LDL.LU.64 R208, [R1+0x458] ;  /* 0x0004580001d07983 */ /* 0x002ea80000300a00 */
[----:B------:R1:W-:Y:S04]  /*105e0*/  STL [R1+0xbc0], R0 ;  /* 0x000bc00001007387 */ /* 0x0003e80000100800 */
[----:B---3--:R3:W-:Y:S01]  /*105f0*/  STL [R1+0xbcc], R210 ;  /* 0x000bccd201007387 */ /* 0x0087e20000100800 */
[----:B-1----:R-:W-:-:S03]  /*10600*/  IMAD.MOV.U32 R0, RZ, RZ, R211 ;  /* 0x000000ffff007224 */ /* 0x002fc600078e00d3 */
[----:B---3--:R-:W3:Y:S04]  /*10610*/  LDL.LU.64 R210, [R1+0x1f8] ;  /* 0x0001f80001d27983 */ /* 0x008ee80000300a00 */
[----:B------:R1:W-:Y:S04]  /*10620*/  STL [R1+0xbc8], R0 ;  /* 0x000bc80001007387 */ /* 0x0003e80000100800 */
[----:B----4-:R4:W-:Y:S01]  /*10630*/  STL [R1+0xbd4], R200 ;  /* 0x000bd4c801007387 */ /* 0x0109e20000100800 */
[----:B-1----:R-:W-:-:S03]  /*10640*/  MOV R0, R201 ;  /* 0x000000c900007202 */ /* 0x002fc60000000f00 */
[----:B----4-:R-:W4:Y:S04]  /*10650*/  LDL.LU.64 R200, [R1+0x208] ;  /* 0x0002080001c87983 */ /* 0x010f280000300a00 */
[----:B------:R1:W-:Y:S04]  /*10660*/  STL [R1+0xbd0], R0 ;  /* 0x000bd00001007387 */ /* 0x0003e80000100800 */
[----:B-----5:R5:W-:Y:S01]  /*10670*/  STL [R1+0xbdc], R222 ;  /* 0x000bdcde01007387 */ /* 0x020be20000100800 */
[----:B-1----:R-:W-:-:S03]  /*10680*/  IMAD.MOV.U32 R0, RZ, RZ, R223 ;  /* 0x000000ffff007224 */ /* 0x002fc600078e00df */
[----:B-----5:R-:W5:Y:S04]  /*10690*/  LDL.LU.64 R222, [R1+0x80] ;  /* 0x0000800001de7983 */ /* 0x020f680000300a00 */
[----:B------:R1:W-:Y:S04]  /*106a0*/  STL [R1+0xbd8], R0 ;  /* 0x000bd80001007387 */ /* 0x0003e80000100800 */
[----:B------:R1:W-:Y:S02]  /*106b0*/  STL [R1+0xbe4], R202 ;  /* 0x000be4ca01007387 */ /* 0x0003e40000100800 */
[----:B-1----:R-:W-:-:S02]  /*106c0*/  IMAD.MOV.U32 R0, RZ, RZ, R203 ;  /* 0x000000ffff007224 */ /* 0x002fc400078e00cb */
[----:B------:R-:W5:Y:S04]  /*106d0*/  LDL.LU.64 R202, [R1+0x88] ;  /* 0x0000880001ca7983 */ /* 0x000f680000300a00 */
[----:B------:R1:W-:Y:S04]  /*106e0*/  STL [R1+0xbe0], R0 ;  /* 0x000be00001007387 */ /* 0x0003e80000100800 */
[----:B------:R1:W-:Y:S02]  /*106f0*/  STL [R1+0xbec], R204 ;  /* 0x000beccc01007387 */ /* 0x0003e40000100800 */
[----:B-1----:R-:W-:-:S02]  /*10700*/  MOV R0, R205 ;  /* 0x000000cd00007202 */ /* 0x002fc40000000f00 */
[----:B------:R-:W5:Y:S04]  /*10710*/  LDL.LU.64 R204, [R1+0x480] ;  /* 0x0004800001cc7983 */ /* 0x000f680000300a00 */
[----:B------:R1:W-:Y:S04]  /*10720*/  STL [R1+0xbe8], R0 ;  /* 0x000be80001007387 */ /* 0x0003e80000100800 */
[----:B------:R1:W-:Y:S02]  /*10730*/  STL [R1+0xbf0], R206 ;  /* 0x000bf0ce01007387 */ /* 0x0003e40000100800 */
[----:B-1----:R-:W-:-:S02]  /*10740*/  IMAD.MOV.U32 R0, RZ, RZ, R207 ;  /* 0x000000ffff007224 */ /* 0x002fc400078e00cf */
[----:B------:R-:W5:Y:S04]  /*10750*/  LDL.LU.64 R206, [R1+0x488] ;  /* 0x0004880001ce7983 */ /* 0x000f680000300a00 */
        /* <DEDUP_REMOVED lines=17> */
[----:B--2---:R2:W-:Y:S01]  /*10870*/  STL [R1+0x414], R208 ;  /* 0x000414d001007387 */ /* 0x0045e20000100800 */
[----:B-1----:R-:W-:-:S03]  /*10880*/  MOV R0, R209 ;  /* 0x000000d100007202 */ /* 0x002fc60000000f00 */
[----:B--2---:R-:W2:Y:S04]  /*10890*/  LDL.LU.64 R208, [R1+0x90] ;  /* 0x0000900001d07983 */ /* 0x004ea80000300a00 */
[----:B------:R1:W-:Y:S04]  /*108a0*/  STL [R1+0x410], R0 ;  /* 0x0004100001007387 */ /* 0x0003e80000100800 */
[----:B---3--:R3:W-:Y:S01]  /*108b0*/  STL [R1+0x41c], R210 ;  /* 0x00041cd201007387 */ /* 0x0087e20000100800 */
[----:B-1----:R-:W-:-:S03]  /*108c0*/  IMAD.MOV.U32 R0, RZ, RZ, R211 ;  /* 0x000000ffff007224 */ /* 0x002fc600078e00d3 */
[----:B---3--:R-:W3:Y:S04]  /*108d0*/  LDL.LU.64 R210, [R1+0x98] ;  /* 0x0000980001d27983 */ /* 0x008ee80000300a00 */
[----:B------:R1:W-:Y:S04]  /*108e0*/  STL [R1+0x418], R0 ;  /* 0x0004180001007387 */ /* 0x0003e80000100800 */
[----:B----4-:R4:W-:Y:S01]  /*108f0*/  STL [R1+0x424], R200 ;  /* 0x000424c801007387 */ /* 0x0109e20000100800 */
[----:B-1----:R-:W-:-:S03]  /*10900*/  IMAD.MOV.U32 R0, RZ, RZ, R201 ;  /* 0x000000ffff007224 */ /* 0x002fc600078e00c9 */
[----:B----4-:R-:W4:Y:S04]  /*10910*/  LDL.LU.64 R200, [R1+0x4a0] ;  /* 0x0004a00001c87983 */ /* 0x010f280000300a00 */
[----:B------:R1:W-:Y:S04]  /*10920*/  STL [R1+0x420], R0 ;  /* 0x0004200001007387 */ /* 0x0003e80000100800 */
[----:B-----5:R5:W-:Y:S01]  /*10930*/  STL [R1+0x42c], R222 ;  /* 0x00042cde01007387 */ /* 0x020be20000100800 */
[----:B-1----:R-:W-:-:S03]  /*10940*/  MOV R0, R223 ;  /* 0x000000df00007202 */ /* 0x002fc60000000f00 */
[----:B-----5:R-:W5:Y:S04]  /*10950*/  LDL.LU.64 R222, [R1+0x4a8] ;  /* 0x0004a80001de7983 */ /* 0x020f680000300a00 */
        /* <DEDUP_REMOVED lines=29> */
[----:B--2---:R2:W-:Y:S01]  /*10b30*/  STL [R1+0x46c], R208 ;  /* 0x00046cd001007387 */ /* 0x0045e20000100800 */
[----:B-1----:R-:W-:-:S03]  /*10b40*/  IMAD.MOV.U32 R0, RZ, RZ, R209 ;  /* 0x000000ffff007224 */ /* 0x002fc600078e00d1 */
[----:B--2---:R-:W2:Y:S04]  /*10b50*/  LDL.LU.64 R208, [R1+0x4c8] ;  /* 0x0004c80001d07983 */ /* 0x004ea80000300a00 */
[----:B------:R1:W-:Y:S04]  /*10b60*/  STL [R1+0x468], R0 ;  /* 0x0004680001007387 */ /* 0x0003e80000100800 */
[----:B---3--:R3:W-:Y:S01]  /*10b70*/  STL [R1+0x474], R210 ;  /* 0x000474d201007387 */ /* 0x0087e20000100800 */
[----:B-1----:R-:W-:-:S03]  /*10b80*/  MOV R0, R211 ;  /* 0x000000d300007202 */ /* 0x002fc60000000f00 */
[----:B---3--:R-:W3:Y:S04]  /*10b90*/  LDL.LU.64 R210, [R1+0x4d0] ;  /* 0x0004d00001d27983 */ /* 0x008ee80000300a00 */
[----:B------:R1:W-:Y:S04]  /*10ba0*/  STL [R1+0x470], R0 ;  /* 0x0004700001007387 */ /* 0x0003e80000100800 */
[----:B----4-:R4:W-:Y:S01]  /*10bb0*/  STL [R1+0x47c], R200 ;  /* 0x00047cc801007387 */ /* 0x0109e20000100800 */
[----:B-1----:R-:W-:-:S03]  /*10bc0*/  IMAD.MOV.U32 R0, RZ, RZ, R201 ;  /* 0x000000ffff007224 */ /* 0x002fc600078e00c9 */
[----:B----4-:R-:W4:Y:S04]  /*10bd0*/  LDL.LU.64 R200, [R1+0x4d8] ;  /* 0x0004d80001c87983 */ /* 0x010f280000300a00 */
[----:B------:R1:W-:Y:S04]  /*10be0*/  STL [R1+0x478], R0 ;  /* 0x0004780001007387 */ /* 0x0003e80000100800 */
[----:B-----5:R5:W-:Y:S01]  /*10bf0*/  STL [R1+0x484], R222 ;  /* 0x000484de01007387 */ /* 0x020be20000100800 */
[----:B-1----:R-:W-:-:S03]  /*10c00*/  IMAD.MOV.U32 R0, RZ, RZ, R223 ;  /* 0x000000ffff007224 */ /* 0x002fc600078e00df */
[----:B-----5:R-:W5:Y:S04]  /*10c10*/  LDL.LU.64 R222, [R1+0x310] ;  /* 0x0003100001de7983 */ /* 0x020f680000300a00 */
        /* <DEDUP_REMOVED lines=29> */
[----:B--2---:R2:W-:Y:S01]  /*10df0*/  STL [R1+0x4c4], R208 ;  /* 0x0004c4d001007387 */ /* 0x0045e20000100800 */
[----:B-1----:R-:W-:-:S03]  /*10e00*/  IMAD.MOV.U32 R0, RZ, RZ, R209 ;  /* 0x000000ffff007224 */ /* 0x002fc600078e00d1 */
[----:B--2---:R-:W2:Y:S04]  /*10e10*/  LDL.LU.64 R208, [R1+0x300] ;  /* 0x0003000001d07983 */ /* 0x004ea80000300a00 */
        /* <DEDUP_REMOVED lines=37> */
[----:B------:R-:W-:Y:S04]  /*11070*/  STL [R1+0x514], R226 ;  /* 0x000514e201007387 */ /* 0x000fe80000100800 */
[----:B------:R-:W5:Y:S01]  /*11080*/  LDL.LU.64 R224, [R1+0x2c0] ;  /* 0x0002c00001e07983 */ /* 0x000f620000300a00 */
[----:B-1----:R-:W-:-:S05]  /*11090*/  IMAD.MOV.U32 R0, RZ, RZ, R227 ;  /* 0x000000ffff007224 */ /* 0x002fca00078e00e3 */
        /* <DEDUP_REMOVED lines=37> */
[----:B------:R1:W-:Y:S04]  /*112f0*/  STL [R1+0x564], R220 ;  /* 0x000564dc01007387 */ /* 0x0003e80000100800 */
[----:B------:R-:W5:Y:S01]  /*11300*/  LDL.LU.64 R226, [R1+0x5c0] ;  /* 0x0005c00001e27983 */ /* 0x000f620000300a00 */
[----:B-1----:R-:W-:-:S03]  /*11310*/  MOV R0, R221 ;  /* 0x000000dd00007202 */ /* 0x002fc60000000f00 */
[----:B------:R-:W-:Y:S04]  /*11320*/  STL [R1+0x56c], R224 ;  /* 0x00056ce001007387 */ /* 0x000fe80000100800 */
[----:B------:R1:W-:Y:S04]  /*11330*/  STL [R1+0x560], R0 ;  /* 0x0005600001007387 */ /* 0x0003e80000100800 */
[----:B------:R-:W5:Y:S01]  /*11340*/  LDL.LU.64 R220, [R1+0x5c8] ;  /* 0x0005c80001dc7983 */ /* 0x000f620000300a00 */
[----:B-1----:R-:W-:-:S03]  /*11350*/  IMAD.MOV.U32 R0, RZ, RZ, R225 ;  /* 0x000000ffff007224 */ /* 0x002fc600078e00e1 */
[----:B--2---:R-:W-:Y:S04]  /*11360*/  STL [R1+0x574], R208 ;  /* 0x000574d001007387 */ /* 0x004fe80000100800 */
[----:B------:R1:W-:Y:S02]  /*11370*/  STL [R1+0x568], R0 ;  /* 0x0005680001007387 */ /* 0x0003e40000100800 */
[----:B-1----:R-:W-:Y:S02]  /*11380*/  IMAD.MOV.U32 R0, RZ, RZ, R209 ;  /* 0x000000ffff007224 */ /* 0x002fe400078e00d1 */
[----:B------:R-:W2:Y:S04]  /*11390*/  LDL.LU.64 R208, [R1+0x5d0] ;  /* 0x0005d00001d07983 */ /* 0x000ea80000300a00 */
        /* <DEDUP_REMOVED lines=31> */
[----:B------:R-:W-:Y:S04]  /*11590*/  STL [R1+0x5bc], R226 ;  /* 0x0005bce201007387 */ /* 0x000fe80000100800 */
[----:B------:R1:W-:Y:S04]  /*115a0*/  STL [R1+0x5b0], R0 ;  /* 0x0005b00001007387 */ /* 0x0003e80000100800 */
[----:B------:R-:W5:Y:S01]  /*115b0*/  LDL.LU.64 R214, [R1+0x610] ;  /* 0x0006100001d67983 */ /* 0x000f620000300a00 */
[----:B-1----:R-:W-:-:S03]  /*115c0*/  IMAD.MOV.U32 R0, RZ, RZ, R227 ;  /* 0x000000ffff007224 */ /* 0x002fc600078e00e3 */
[----:B------:R-:W-:Y:S04]  /*115d0*/  STL [R1+0x5c4], R220 ;  /* 0x0005c4dc01007387 */ /* 0x000fe80000100800 */
[----:B------:R1:W-:Y:S04]  /*115e0*/  STL [R1+0x5b8], R0 ;  /* 0x0005b80001007387 */ /* 0x0003e80000100800 */
[----:B------:R-:W5:Y:S04]  /*115f0*/  LDL.LU.64 R224, [R1+0x618] ;  /* 0x0006180001e07983 */ /* 0x000f680000300a00 */
[----:B------:R-:W5:Y:S01]  /*11600*/  LDL.LU.64 R226, [R1+0x620] ;  /* 0x0006200001e27983 */ /* 0x000f620000300a00 */
[----:B-1----:R-:W-:-:S05]  /*11610*/  MOV R0, R221 ;  /* 0x000000dd00007202 */ /* 0x002fca0000000f00 */
[----:B------:R1:W-:Y:S04]  /*11620*/  STL [R1+0x5c0], R0 ;  /* 0x0005c00001007387 */ /* 0x0003e80000100800 */
[----:B--2---:R2:W-:Y:S01]  /*11630*/  STL [R1+0x5cc], R208 ;  /* 0x0005ccd001007387 */ /* 0x0045e20000100800 */
[----:B-1----:R-:W-:-:S03]  /*11640*/  IMAD.MOV.U32 R0, RZ, RZ, R209 ;  /* 0x000000ffff007224 */ /* 0x002fc600078e00d1 */
[----:B------:R-:W5:Y:S04]  /*11650*/  LDL.LU.64 R220, [R1+0x628] ;  /* 0x0006280001dc7983 */ /* 0x000f680000300a00 */
[----:B---3--:R-:W-:Y:S04]  /*11660*/  STL [R1+0x5d4], R210 ;  /* 0x0005d4d201007387 */ /* 0x008fe80000100800 */
[----:B------:R1:W-:Y:S04]  /*11670*/  STL [R1+0x5c8], R0 ;  /* 0x0005c80001007387 */ /* 0x0003e80000100800 */
[----:B--2---:R-:W2:Y:S01]  /*11680*/  LDL.LU.64 R208, [R1+0x330] ;  /* 0x0003300001d07983 */ /* 0x004ea20000300a00 */
[----:B-1----:R-:W-:-:S03]  /*11690*/  IMAD.MOV.U32 R0, RZ, RZ, R211 ;  /* 0x000000ffff007224 */ /* 0x002fc600078e00d3 */
[----:B----4-:R-:W-:Y:S04]  /*116a0*/  STL [R1+0x5dc], R200 ;  /* 0x0005dcc801007387 */ /* 0x010fe80000100800 */
[----:B------:R1:W-:Y:S04]  /*116b0*/  STL [R1+0x5d0], R0 ;  /* 0x0005d00001007387 */ /* 0x0003e80000100800 */
[----:B------:R-:W3:Y:S01]  /*116c0*/  LDL.LU.64 R210, [R1+0x338] ;  /* 0x0003380001d27983 */ /* 0x000ee20000300a00 */
[----:B-1----:R-:W-:-:S03]  /*116d0*/  MOV R0, R201 ;  /* 0x000000c900007202 */ /* 0x002fc60000000f00 */
[----:B-----5:R-:W-:Y:S04]  /*116e0*/  STL [R1+0x5e4], R222 ;  /* 0x0005e4de01007387 */ /* 0x020fe80000100800 */
[----:B------:R1:W-:Y:S04]  /*116f0*/  STL [R1+0x5d8], R0 ;  /* 0x0005d80001007387 */ /* 0x0003e80000100800 */
[----:B------:R-:W4:Y:S01]  /*11700*/  LDL.LU.64 R200, [R1+0x640] ;  /* 0x0006400001c87983 */ /* 0x000f220000300a00 */
[----:B-1----:R-:W-:-:S03]  /*11710*/  IMAD.MOV.U32 R0, RZ, RZ, R223 ;  /* 0x000000ffff007224 */ /* 0x002fc600078e00df */
[----:B------:R-:W-:Y:S04]  /*11720*/  STL [R1+0x5ec], R202 ;  /* 0x0005ecca01007387 */ /* 0x000fe80000100800 */
[----:B------:R1:W-:Y:S04]  /*11730*/  STL [R1+0x5e0], R0 ;  /* 0x0005e00001007387 */ /* 0x0003e80000100800 */
[----:B------:R-:W5:Y:S01]  /*11740*/  LDL.LU.64 R222, [R1+0x648] ;  /* 0x0006480001de7983 */ /* 0x000f620000300a00 */
[----:B-1----:R-:W-:-:S03]  /*11750*/  IMAD.MOV.U32 R0, RZ, RZ, R203 ;  /* 0x000000ffff007224 */ /* 0x002fc600078e00cb */
[----:B------:R-:W-:Y:S04]  /*11760*/  STL [R1+0x5f4], R204 ;  /* 0x0005f4cc01007387 */ /* 0x000fe80000100800 */
[----:B------:R1:W-:Y:S04]  /*11770*/  STL [R1+0x5e8], R0 ;  /* 0x0005e80001007387 */ /* 0x0003e80000100800 */
[----:B------:R-:W5:Y:S01]  /*11780*/  LDL.LU.64 R202, [R1+0x650] ;  /* 0x0006500001ca7983 */ /* 0x000f620000300a00 */
[----:B-1----:R-:W-:-:S03]  /*11790*/  MOV R0, R205 ;  /* 0x000000cd00007202 */ /* 0x002fc60000000f00 */
[----:B------:R-:W-:Y:S04]  /*117a0*/  STL [R1+0x5fc], R206 ;  /* 0x0005fcce01007387 */ /* 0x000fe80000100800 */
[----:B------:R1:W-:Y:S04]  /*117b0*/  STL [R1+0x5f0], R0 ;  /* 0x0005f00001007387 */ /* 0x0003e80000100800 */
[----:B------:R-:W5:Y:S01]  /*117c0*/  LDL.LU.64 R204, [R1+0x658] ;  /* 0x0006580001cc7983 */ /* 0x000f620000300a00 */
[----:B-1----:R-:W-:-:S03]  /*117d0*/  IMAD.MOV.U32 R0, RZ, RZ, R207 ;  /* 0x000000ffff007224 */ /* 0x002fc600078e00cf */
[----:B------:R-:W-:Y:S04]  /*117e0*/  STL [R1+0x604], R212 ;  /* 0x000604d401007387 */ /* 0x000fe80000100800 */
[----:B------:R1:W-:Y:S04]  /*117f0*/  STL [R1+0x5f8], R0 ;  /* 0x0005f80001007387 */ /* 0x0003e80000100800 */
[----:B------:R-:W5:Y:S01]  /*11800*/  LDL.LU.64 R206, [R1+0x660] ;  /* 0x0006600001ce7983 */ /* 0x000f620000300a00 */
[----:B-1----:R-:W-:-:S03]  /*11810*/  IMAD.MOV.U32 R0, RZ, RZ, R213 ;  /* 0x000000ffff007224 */ /* 0x002fc600078e00d5 */
[----:B------:R-:W5:Y:S04]  /*11820*/  LDL.LU.64 R212, [R1+0x668] ;  /* 0x0006680001d47983 */ /* 0x000f680000300a00 */
[----:B------:R1:W-:Y:S04]  /*11830*/  STL [R1+0x600], R0 ;  /* 0x0006000001007387 */ /* 0x0003e80000100800 */
[----:B------:R1:W-:Y:S02]  /*11840*/  STL [R1+0x60c], R214 ;  /* 0x00060cd601007387 */ /* 0x0003e40000100800 */
[----:B-1----:R-:W-:-:S02]  /*11850*/  MOV R0, R215 ;  /* 0x000000d700007202 */ /* 0x002fc40000000f00 */
[----:B------:R-:W5:Y:S04]  /*11860*/  LDL.LU.64 R214, [R1+0x48] ;  /* 0x0000480001d67983 */ /* 0x000f680000300a00 */
[----:B------:R1:W-:Y:S04]  /*11870*/  STL [R1+0x608], R0 ;  /* 0x0006080001007387 */ /* 0x0003e80000100800 */
[----:B------:R-:W-:Y:S01]  /*11880*/  STL [R1+0x614], R224 ;  /* 0x000614e001007387 */ /* 0x000fe20000100800 */
[----:B-1----:R-:W-:-:S03]  /*11890*/  IMAD.MOV.U32 R0, RZ, RZ, R225 ;  /* 0x000000ffff007224 */ /* 0x002fc600078e00e1 */
[----:B------:R-:W-:Y:S04]  /*118a0*/  STL [R1+0x61c], R226 ;  /* 0x00061ce201007387 */ /* 0x000fe80000100800 */
[----:B------:R1:W-:Y:S02]  /*118b0*/  STL [R1+0x610], R0 ;  /* 0x0006100001007387 */ /* 0x0003e40000100800 */
[----:B-1----:R-:W-:Y:S02]  /*118c0*/  IMAD.MOV.U32 R0, RZ, RZ, R227 ;  /* 0x000000ffff007224 */ /* 0x002fe400078e00e3 */
[----:B------:R-:W-:Y:S04]  /*118d0*/  STL [R1+0x624], R220 ;  /* 0x000624dc01007387 */ /* 0x000fe80000100800 */
        /* <DEDUP_REMOVED lines=12> */
[----:B----4-:R-:W-:Y:S04]  /*119a0*/  STL [R1+0x63c], R200 ;  /* 0x00063cc801007387 */ /* 0x010fe80000100800 */
[----:B------:R-:W4:Y:S01]  /*119b0*/  LDL.LU.64 R226, [R1+0x698] ;  /* 0x0006980001e27983 */ /* 0x000f220000300a00 */
[----:B-1----:R-:W-:-:S05]  /*119c0*/  MOV R0, R201 ;  /* 0x000000c900007202 */ /* 0x002fca0000000f00 */
[----:B------:R1:W-:Y:S04]  /*119d0*/  STL [R1+0x638], R0 ;  /* 0x0006380001007387 */ /* 0x0003e80000100800 */
[----:B-----5:R5:W-:Y:S01]  /*119e0*/  STL [R1+0x644], R222 ;  /* 0x000644de01007387 */ /* 0x020be20000100800 */
[----:B-1----:R-:W-:-:S03]  /*119f0*/  IMAD.MOV.U32 R0, RZ, RZ, R223 ;  /* 0x000000ffff007224 */ /* 0x002fc600078e00df */
[----:B-----5:R-:W5:Y:S04]  /*11a00*/  LDL.LU.64 R222, [R1+0x6a0] ;  /* 0x0006a00001de7983 */ /* 0x020f680000300a00 */
[----:B------:R1:W-:Y:S04]  /*11a10*/  STL [R1+0x640], R0 ;  /* 0x0006400001007387 */ /* 0x0003e80000100800 */
[----:B------:R1:W-:Y:S04]  /*11a20*/  STL [R1+0x64c], R202 ;  /* 0x00064cca01007387 */ /* 0x0003e80000100800 */
[----:B------:R-:W5:Y:S01]  /*11a30*/  LDL.LU.64 R200, [R1+0x6a8] ;  /* 0x0006a80001c87983 */ /* 0x000f620000300a00 */
[----:B-1----:R-:W-:-:S05]  /*11a40*/  IMAD.MOV.U32 R0, RZ, RZ, R203 ;  /* 0x000000ffff007224 */ /* 0x002fca00078e00cb */
[----:B------:R1:W-:Y:S04]  /*11a50*/  STL [R1+0x648], R0 ;  /* 0x0006480001007387 */ /* 0x0003e80000100800 */
[----:B------:R-:W-:Y:S04]  /*11a60*/  STL [R1+0x654], R204 ;  /* 0x000654cc01007387 */ /* 0x000fe80000100800 */
[----:B------:R-:W5:Y:S01]  /*11a70*/  LDL.LU.64 R202, [R1+0x350] ;  /* 0x0003500001ca7983 */ /* 0x000f620000300a00 */
[----:B-1----:R-:W-:-:S05]  /*11a80*/  MOV R0, R205 ;  /* 0x000000cd00007202 */ /* 0x002fca0000000f00 */
[----:B------:R1:W-:Y:S02]  /*11a90*/  STL [R1+0x650], R0 ;  /* 0x0006500001007387 */ /* 0x0003e40000100800 */
[----:B-1----:R-:W-:Y:S02]  /*11aa0*/  IMAD.MOV.U32 R0, RZ, RZ, R207 ;  /* 0x000000ffff007224 */ /* 0x002fe400078e00cf */
[----:B------:R-:W-:Y:S04]  /*11ab0*/  STL [R1+0x65c], R206 ;  /* 0x00065cce01007387 */ /* 0x000fe80000100800 */
        /* <DEDUP_REMOVED lines=10> */
[----:B------:R-:W-:Y:S04]  /*11b60*/  STL [R1+0x674], R6 ;  /* 0x0006740601007387 */ /* 0x000fe80000100800 */
[----:B------:R-:W-:Y:S04]  /*11b70*/  STL [R1+0x670], R7 ;  /* 0x0006700701007387 */ /* 0x000fe80000100800 */
[----:B------:R-:W5:Y:S01]  /*11b80*/  LDL.LU.64 R214, [R1+0x6d0] ;  /* 0x0006d00001d67983 */ /* 0x000f620000300a00 */
[----:B-1----:R-:W-:-:S03]  /*11b90*/  IMAD.MOV.U32 R0, RZ, RZ, R221 ;  /* 0x000000ffff007224 */ /* 0x002fc600078e00dd */
[----:B------:R1:W-:Y:S04]  /*11ba0*/  STL [R1+0x67c], R220 ;  /* 0x00067cdc01007387 */ /* 0x0003e80000100800 */
[----:B-1----:R-:W5:Y:S04]  /*11bb0*/  LDL.LU.64 R220, [R1+0x6d8] ;  /* 0x0006d80001dc7983 */ /* 0x002f680000300a00 */
[----:B------:R1:W-:Y:S04]  /*11bc0*/  STL [R1+0x678], R0 ;  /* 0x0006780001007387 */ /* 0x0003e80000100800 */
[----:B--2---:R2:W-:Y:S04]  /*11bd0*/  STL [R1+0x684], R208 ;  /* 0x000684d001007387 */ /* 0x0045e80000100800 */
[----:B------:R-:W5:Y:S01]  /*11be0*/  LDL.LU.64 R206, [R1+0x6e0] ;  /* 0x0006e00001ce7983 */ /* 0x000f620000300a00 */
[----:B-1----:R-:W-:-:S03]  /*11bf0*/  IMAD.MOV.U32 R0, RZ, RZ, R209 ;  /* 0x000000ffff007224 */ /* 0x002fc600078e00d1 */
[----:B---3--:R-:W-:Y:S04]  /*11c00*/  STL [R1+0x68c], R210 ;  /* 0x00068cd201007387 */ /* 0x008fe80000100800 */
[----:B------:R1:W-:Y:S04]  /*11c10*/  STL [R1+0x680], R0 ;  /* 0x0006800001007387 */ /* 0x0003e80000100800 */
[----:B--2---:R-:W2:Y:S01]  /*11c20*/  LDL.LU.64 R208, [R1+0x6e8] ;  /* 0x0006e80001d07983 */ /* 0x004ea20000300a00 */
[----:B-1----:R-:W-:-:S03]  /*11c30*/  MOV R0, R211 ;  /* 0x000000d300007202 */ /* 0x002fc60000000f00 */
[----:B----4-:R-:W-:Y:S04]  /*11c40*/  STL [R1+0x694], R226 ;  /* 0x000694e201007387 */ /* 0x010fe80000100800 */
[----:B------:R1:W-:Y:S04]  /*11c50*/  STL [R1+0x688], R0 ;  /* 0x0006880001007387 */ /* 0x0003e80000100800 */
[----:B------:R-:W3:Y:S01]  /*11c60*/  LDL.LU.64 R210, [R1+0x360] ;  /* 0x0003600001d27983 */ /* 0x000ee20000300a00 */
[----:B-1----:R-:W-:-:S03]  /*11c70*/  IMAD.MOV.U32 R0, RZ, RZ, R227 ;  /* 0x000000ffff007224 */ /* 0x002fc600078e00e3 */
[----:B-----5:R-:W-:Y:S04]  /*11c80*/  STL [R1+0x69c], R222 ;  /* 0x00069cde01007387 */ /* 0x020fe80000100800 */
[----:B------:R1:W-:Y:S04]  /*11c90*/  STL [R1+0x690], R0 ;  /* 0x0006900001007387 */ /* 0x0003e80000100800 */
[----:B------:R-:W4:Y:S01]  /*11ca0*/  LDL.LU.64 R226, [R1+0x358] ;  /* 0x0003580001e27983 */ /* 0x000f220000300a00 */
        /* <DEDUP_REMOVED lines=17> */
[----:B------:R-:W-:Y:S04]  /*11dc0*/  STL [R1+0x6c4], R224 ;  /* 0x0006c4e001007387 */ /* 0x000fe80000100800 */
[----:B------:R1:W-:Y:S04]  /*11dd0*/  STL [R1+0x6b8], R0 ;  /* 0x0006b80001007387 */ /* 0x0003e80000100800 */
[----:B------:R-:W5:Y:S01]  /*11de0*/  LDL.LU.64 R212, [R1+0x720] ;  /* 0x0007200001d47983 */ /* 0x000f620000300a00 */
[----:B-1----:R-:W-:-:S03]  /*11df0*/  IMAD.MOV.U32 R0, RZ, RZ, R225 ;  /* 0x000000ffff007224 */ /* 0x002fc600078e00e1 */
[----:B------:R-:W-:Y:S04]  /*11e00*/  STL [R1+0x6cc], R214 ;  /* 0x0006ccd601007387 */ /* 0x000fe80000100800 */
[----:B------:R1:W-:Y:S02]  /*11e10*/  STL [R1+0x6c0], R0 ;  /* 0x0006c00001007387 */ /* 0x0003e40000100800 */
[----:B-1----:R-:W-:Y:S02]  /*11e20*/  IMAD.MOV.U32 R0, RZ, RZ, R215 ;  /* 0x000000ffff007224 */ /* 0x002fe400078e00d7 */
[----:B------:R-:W5:Y:S04]  /*11e30*/  LDL.LU.64 R214, [R1+0x728] ;  /* 0x0007280001d67983 */ /* 0x000f680000300a00 */
[----:B------:R1:W-:Y:S02]  /*11e40*/  STL [R1+0x6c8], R0 ;  /* 0x0006c80001007387 */ /* 0x0003e40000100800 */
[----:B-1----:R-:W-:-:S02]  /*11e50*/  MOV R0, R221 ;  /* 0x000000dd00007202 */ /* 0x002fc40000000f00 */
[----:B------:R1:W-:Y:S04]  /*11e60*/  STL [R1+0x6d4], R220 ;  /* 0x0006d4dc01007387 */ /* 0x0003e80000100800 */
[----:B------:R-:W-:Y:S04]  /*11e70*/  STL [R1+0x6dc], R206 ;  /* 0x0006dcce01007387 */ /* 0x000fe80000100800 */
[----:B------:R2:W-:Y:S04]  /*11e80*/  STL [R1+0x6d0], R0 ;  /* 0x0006d00001007387 */ /* 0x0005e80000100800 */
[----:B-1----:R-:W5:Y:S01]  /*11e90*/  LDL.LU.64 R220, [R1+0x370] ;  /* 0x0003700001dc7983 */ /* 0x002f620000300a00 */
[----:B--2---:R-:W-:-:S03]  /*11ea0*/  IMAD.MOV.U32 R0, RZ, RZ, R207 ;  /* 0x000000ffff007224 */ /* 0x004fc600078e00cf */
[----:B------:R-:W-:Y:S04]  /*11eb0*/  STL [R1+0x6e4], R208 ;  /* 0x0006e4d001007387 */ /* 0x000fe80000100800 */
[----:B------:R1:W-:Y:S04]  /*11ec0*/  STL [R1+0x6d8], R0 ;  /* 0x0006d80001007387 */ /* 0x0003e80000100800 */
[----:B------:R-:W2:Y:S01]  /*11ed0*/  LDL.LU.64 R206, [R1+0x368] ;  /* 0x0003680001ce7983 */ /* 0x000ea20000300a00 */
[----:B-1----:R-:W-:-:S05]  /*11ee0*/  IMAD.MOV.U32 R0, RZ, RZ, R209 ;  /* 0x000000ffff007224 */ /* 0x002fca00078e00d1 */
[----:B------:R1:W-:Y:S04]  /*11ef0*/  STL [R1+0x6e0], R0 ;  /* 0x0006e00001007387 */ /* 0x0003e80000100800 */
[----:B---3--:R3:W-:Y:S04]  /*11f00*/  STL [R1+0x6ec], R210 ;  /* 0x0006ecd201007387 */ /* 0x0087e80000100800 */
[----:B------:R-:W2:Y:S01]  /*11f10*/  LDL.LU.64 R208, [R1+0x740] ;  /* 0x0007400001d07983 */ /* 0x000ea20000300a00 */
[----:B-1----:R-:W-:-:S03]  /*11f20*/  MOV R0, R211 ;  /* 0x000000d300007202 */ /* 0x002fc60000000f00 */
[----:B----4-:R-:W-:Y:S04]  /*11f30*/  STL [R1+0x6f4], R226 ;  /* 0x0006f4e201007387 */ /* 0x010fe80000100800 */
[----:B------:R1:W-:Y:S04]  /*11f40*/  STL [R1+0x6e8], R0 ;  /* 0x0006e80001007387 */ /* 0x0003e80000100800 */
[----:B---3--:R-:W3:Y:S01]  /*11f50*/  LDL.LU.64 R210, [R1+0x748] ;  /* 0x0007480001d27983 */ /* 0x008ee20000300a00 */
[----:B-1----:R-:W-:-:S03]  /*11f60*/  IMAD.MOV.U32 R0, RZ, RZ, R227 ;  /* 0x000000ffff007224 */ /* 0x002fc600078e00e3 */
[----:B-----5:R-:W-:Y:S04]  /*11f70*/  STL [R1+0x6fc], R222 ;  /* 0x0006fcde01007387 */ /* 0x020fe80000100800 */
[----:B------:R1:W-:Y:S02]  /*11f80*/  STL [R1+0x6f0], R0 ;  /* 0x0006f00001007387 */ /* 0x0003e40000100800 */
[----:B-1----:R-:W-:Y:S02]  /*11f90*/  IMAD.MOV.U32 R0, RZ, RZ, R223 ;  /* 0x000000ffff007224 */ /* 0x002fe400078e00df */
[----:B------:R-:W4:Y:S04]  /*11fa0*/  LDL.LU.64 R222, [R1+0x750] ;  /* 0x0007500001de7983 */ /* 0x000f280000300a00 */
[----:B------:R1:W-:Y:S04]  /*11fb0*/  STL [R1+0x6f8], R0 ;  /* 0x0006f80001007387 */ /* 0x0003e80000100800 */
[----:B------:R-:W-:Y:S01]  /*11fc0*/  STL [R1+0x704], R200 ;  /* 0x000704c801007387 */ /* 0x000fe20000100800 */
[----:B-1----:R-:W-:-:S03]  /*11fd0*/  MOV R0, R201 ;  /* 0x000000c900007202 */ /* 0x002fc60000000f00 */
        /* <DEDUP_REMOVED lines=8> */
[----:B-1----:R-:W-:-:S05]  /*12060*/  IMAD.MOV.U32 R0, RZ, RZ, R205 ;  /* 0x000000ffff007224 */ /* 0x002fca00078e00cd */
[----:B------:R1:W-:Y:S04]  /*12070*/  STL [R1+0x710], R0 ;  /* 0x0007100001007387 */ /* 0x0003e80000100800 */
[----:B------:R-:W-:Y:S04]  /*12080*/  STL [R1+0x71c], R212 ;  /* 0x00071cd401007387 */ /* 0x000fe80000100800 */
[----:B------:R-:W5:Y:S01]  /*12090*/  LDL.LU.64 R224, [R1+0x380] ;  /* 0x0003800001e07983 */ /* 0x000f620000300a00 */
[----:B-1----:R-:W-:-:S03]  /*120a0*/  MOV R0, R213 ;  /* 0x000000d500007202 */ /* 0x002fc60000000f00 */
[----:B------:R-:W5:Y:S04]  /*120b0*/  LDL.LU.64 R226, [R1+0x378] ;  /* 0x0003780001e27983 */ /* 0x000f680000300a00 */
[----:B------:R1:W-:Y:S04]  /*120c0*/  STL [R1+0x718], R0 ;  /* 0x0007180001007387 */ /* 0x0003e80000100800 */
[----:B------:R1:W-:Y:S04]  /*120d0*/  STL [R1+0x724], R214 ;  /* 0x000724d601007387 */ /* 0x0003e80000100800 */
[----:B------:R-:W5:Y:S01]  /*120e0*/  LDL.LU.64 R200, [R1+0x780] ;  /* 0x0007800001c87983 */ /* 0x000f620000300a00 */
[----:B-1----:R-:W-:-:S03]  /*120f0*/  IMAD.MOV.U32 R0, RZ, RZ, R215 ;  /* 0x000000ffff007224 */ /* 0x002fc600078e00d7 */
[----:B------:R-:W5:Y:S04]  /*12100*/  LDL.LU.64 R212, [R1+0x788] ;  /* 0x0007880001d47983 */ /* 0x000f680000300a00 */
[----:B------:R1:W-:Y:S04]  /*12110*/  STL [R1+0x720], R0 ;  /* 0x0007200001007387 */ /* 0x0003e80000100800 */
[----:B------:R1:W-:Y:S04]  /*12120*/  STL [R1+0x72c], R220 ;  /* 0x00072cdc01007387 */ /* 0x0003e80000100800 */
[----:B------:R-:W5:Y:S01]  /*12130*/  LDL.LU.64 R214, [R1+0x790] ;  /* 0x0007900001d67983 */ /* 0x000f620000300a00 */
[----:B-1----:R-:W-:-:S03]  /*12140*/  IMAD.MOV.U32 R0, RZ, RZ, R221 ;  /* 0x000000ffff007224 */ /* 0x002fc600078e00dd */
[----:B------:R-:W5:Y:S04]  /*12150*/  LDL.LU.64 R220, [R1+0x798] ;  /* 0x0007980001dc7983 */ /* 0x000f680000300a00 */
[----:B------:R1:W-:Y:S04]  /*12160*/  STL [R1+0x728], R0 ;  /* 0x0007280001007387 */ /* 0x0003e80000100800 */
[----:B--2---:R-:W-:Y:S01]  /*12170*/  STL [R1+0x734], R206 ;  /* 0x000734ce01007387 */ /* 0x004fe20000100800 */
[----:B-1----:R-:W-:-:S03]  /*12180*/  MOV R0, R207 ;  /* 0x000000cf00007202 */ /* 0x002fc60000000f00 */
[----:B------:R-:W-:Y:S04]  /*12190*/  STL [R1+0x73c], R208 ;  /* 0x00073cd001007387 */ /* 0x000fe80000100800 */
[----:B------:R1:W-:Y:S04]  /*121a0*/  STL [R1+0x730], R0 ;  /* 0x0007300001007387 */ /* 0x0003e80000100800 */
[----:B------:R-:W2:Y:S01]  /*121b0*/  LDL.LU.64 R202, [R1+0x7a0] ;  /* 0x0007a00001ca7983 */ /* 0x000ea20000300a00 */
[----:B-1----:R-:W-:-:S03]  /*121c0*/  IMAD.MOV.U32 R0, RZ, RZ, R209 ;  /* 0x000000ffff007224 */ /* 0x002fc600078e00d1 */
[----:B---3--:R-:W-:Y:S04]  /*121d0*/  STL [R1+0x744], R210 ;  /* 0x000744d201007387 */ /* 0x008fe80000100800 */
[----:B------:R1:W-:Y:S04]  /*121e0*/  STL [R1+0x738], R0 ;  /* 0x0007380001007387 */ /* 0x0003e80000100800 */
[----:B------:R-:W3:Y:S04]  /*121f0*/  LDL.LU.64 R204, [R1+0x7a8] ;  /* 0x0007a80001cc7983 */ /* 0x000ee80000300a00 */
[----:B------:R-:W3:Y:S01]  /*12200*/  LDL.LU.64 R206, [R1+0x390] ;  /* 0x0003900001ce7983 */ /* 0x000ee20000300a00 */
[----:B-1----:R-:W-:-:S05]  /*12210*/  IMAD.MOV.U32 R0, RZ, RZ, R211 ;  /* 0x000000ffff007224 */ /* 0x002fca00078e00d3 */
[----:B------:R1:W-:Y:S04]  /*12220*/  STL [R1+0x740], R0 ;  /* 0x0007400001007387 */ /* 0x0003e80000100800 */
[----:B----4-:R4:W-:Y:S04]  /*12230*/  STL [R1+0x74c], R222 ;  /* 0x00074cde01007387 */ /* 0x0109e80000100800 */
[----:B------:R-:W3:Y:S01]  /*12240*/  LDL.LU.64 R208, [R1+0x388] ;  /* 0x0003880001d07983 */ /* 0x000ee20000300a00 */
[----:B-1----:R-:W-:-:S03]  /*12250*/  MOV R0, R223 ;  /* 0x000000df00007202 */ /* 0x002fc60000000f00 */
[----:B------:R-:W3:Y:S04]  /*12260*/  LDL.LU.64 R210, [R1+0x3b8] ;  /* 0x0003b80001d27983 */ /* 0x000ee80000300a00 */
[----:B------:R1:W-:Y:S04]  /*12270*/  STL [R1+0x748], R0 ;  /* 0x0007480001007387 */ /* 0x0003e80000100800 */
[----:B-----5:R-:W-:Y:S04]  /*12280*/  STL [R1+0x754], R234 ;  /* 0x000754ea01007387 */ /* 0x020fe80000100800 */
[----:B----4-:R-:W4:Y:S01]  /*12290*/  LDL.LU.64 R222, [R1+0x398] ;  /* 0x0003980001de7983 */ /* 0x010f220000300a00 */
[----:B-1----:R-:W-:-:S03]  /*122a0*/  IMAD.MOV.U32 R0, RZ, RZ, R235 ;  /* 0x000000ffff007224 */ /* 0x002fc600078e00eb */
[----:B------:R-:W-:Y:S04]  /*122b0*/  STL [R1+0x75c], R228 ;  /* 0x00075ce401007387 */ /* 0x000fe80000100800 */
[----:B------:R1:W-:Y:S04]  /*122c0*/  STL [R1+0x750], R0 ;  /* 0x0007500001007387 */ /* 0x0003e80000100800 */
[----:B------:R-:W-:Y:S01]  /*122d0*/  STL [R1+0x764], R230 ;  /* 0x000764e601007387 */ /* 0x000fe20000100800 */
[----:B-1----:R-:W-:-:S05]  /*122e0*/  IMAD.MOV.U32 R0, RZ, RZ, R229 ;  /* 0x000000ffff007224 */ /* 0x002fca00078e00e5 */
[----:B------:R1:W-:Y:S04]  /*122f0*/  STL [R1+0x758], R0 ;  /* 0x0007580001007387 */ /* 0x0003e80000100800 */
[----:B------:R-:W-:Y:S01]  /*12300*/  STL [R1+0x76c], R224 ;  /* 0x00076ce001007387 */ /* 0x000fe20000100800 */
[----:B-1----:R-:W-:-:S05]  /*12310*/  MOV R0, R231 ;  /* 0x000000e700007202 */ /* 0x002fca0000000f00 */
[----:B------:R1:W-:Y:S04]  /*12320*/  STL [R1+0x760], R0 ;  /* 0x0007600001007387 */ /* 0x0003e80000100800 */
[----:B------:R-:W-:Y:S01]  /*12330*/  STL [R1+0x774], R226 ;  /* 0x000774e201007387 */ /* 0x000fe20000100800 */
[----:B-1----:R-:W-:-:S05]  /*12340*/  IMAD.MOV.U32 R0, RZ, RZ, R225 ;  /* 0x000000ffff007224 */ /* 0x002fca00078e00e1 */
[----:B------:R1:W-:Y:S04]  /*12350*/  STL [R1+0x768], R0 ;  /* 0x0007680001007387 */ /* 0x0003e80000100800 */
[----:B------:R-:W-:Y:S01]  /*12360*/  STL [R1+0x77c], R200 ;  /* 0x00077cc801007387 */ /* 0x000fe20000100800 */
[----:B-1----:R-:W-:-:S05]  /*12370*/  IMAD.MOV.U32 R0, RZ, RZ, R227 ;  /* 0x000000ffff007224 */ /* 0x002fca00078e00e3 */
[----:B------:R1:W-:Y:S04]  /*12380*/  STL [R1+0x770], R0 ;  /* 0x0007700001007387 */ /* 0x0003e80000100800 */
[----:B------:R-:W-:Y:S01]  /*12390*/  STL [R1+0x784], R212 ;  /* 0x000784d401007387 */ /* 0x000fe20000100800 */
[----:B-1----:R-:W-:-:S05]  /*123a0*/  MOV R0, R201 ;  /* 0x000000c900007202 */ /* 0x002fca0000000f00 */
[----:B------:R1:W-:Y:S02]  /*123b0*/  STL [R1+0x778], R0 ;  /* 0x0007780001007387 */ /* 0x0003e40000100800 */
[----:B-1----:R-:W-:Y:S02]  /*123c0*/  IMAD.MOV.U32 R0, RZ, RZ, R213 ;  /* 0x000000ffff007224 */ /* 0x002fe400078e00d5 */
[----:B------:R-:W-:Y:S04]  /*123d0*/  STL [R1+0x78c], R214 ;  /* 0x00078cd601007387 */ /* 0x000fe80000100800 */
[----:B------:R1:W-:Y:S04]  /*123e0*/  STL [R1+0x780], R0 ;  /* 0x0007800001007387 */ /* 0x0003e80000100800 */
[----:B------:R-:W-:Y:S01]  /*123f0*/  STL [R1+0x794], R220 ;  /* 0x000794dc01007387 */ /* 0x000fe20000100800 */
[----:B-1----:R-:W-:-:S05]  /*12400*/  IMAD.MOV.U32 R0, RZ, RZ, R215 ;  /* 0x000000ffff007224 */ /* 0x002fca00078e00d7 */
[----:B------:R1:W-:Y:S04]  /*12410*/  STL [R1+0x788], R0 ;  /* 0x0007880001007387 */ /* 0x0003e80000100800 */
[----:B------:R-:W5:Y:S04]  /*12420*/  LDL.LU.64 R212, [R1+0x3d8] ;  /* 0x0003d80001d47983 */ /* 0x000f680000300a00 */
[----:B------:R-:W5:Y:S01]  /*12430*/  LDL.LU.64 R214, [R1+0x3b0] ;  /* 0x0003b00001d67983 */ /* 0x000f620000300a00 */
[----:B-1----:R-:W-:-:S05]  /*12440*/  MOV R0, R221 ;  /* 0x000000dd00007202 */ /* 0x002fca0000000f00 */
[----:B------:R1:W-:Y:S04]  /*12450*/  STL [R1+0x790], R0 ;  /* 0x0007900001007387 */ /* 0x0003e80000100800 */
[----:B--2---:R-:W-:Y:S04]  /*12460*/  STL [R1+0x79c], R202 ;  /* 0x00079cca01007387 */ /* 0x004fe80000100800 */
[----:B------:R-:W2:Y:S01]  /*12470*/  LDL.LU.64 R220, [R1+0x40] ;  /* 0x0000400001dc7983 */ /* 0x000ea20000300a00 */
[----:B-1----:R-:W-:-:S03]  /*12480*/  IMAD.MOV.U32 R0, RZ, RZ, R203 ;  /* 0x000000ffff007224 */ /* 0x002fc600078e00cb */
[----:B---3--:R-:W-:Y:S04]  /*12490*/  STL [R1+0x7a4], R204 ;  /* 0x0007a4cc01007387 */ /* 0x008fe80000100800 */
        /* <DEDUP_REMOVED lines=10> */
[----:B----4-:R-:W-:Y:S01]  /*12540*/  STL [R1+0x7c4], R222 ;  /* 0x0007c4de01007387 */ /* 0x010fe20000100800 */
[----:B-1----:R-:W-:-:S05]  /*12550*/  IMAD.MOV.U32 R0, RZ, RZ, R211 ;  /* 0x000000ffff007224 */ /* 0x002fca00078e00d3 */
[----:B------:R1:W-:Y:S04]  /*12560*/  STL [R1+0x7b8], R0 ;  /* 0x0007b80001007387 */ /* 0x0003e80000100800 */
[----:B------:R-:W-:Y:S01]  /*12570*/  STL [R1+0x7cc], R68 ;  /* 0x0007cc4401007387 */ /* 0x000fe20000100800 */
[----:B-1----:R-:W-:-:S05]  /*12580*/  MOV R0, R223 ;  /* 0x000000df00007202 */ /* 0x002fca0000000f00 */
[----:B------:R5:W-:Y:S04]  /*12590*/  STL [R1+0x7c0], R0 ;  /* 0x0007c00001007387 */ /* 0x000be80000100800 */
[----:B------:R-:W-:Y:S04]  /*125a0*/  STL [R1+0x7c8], R69 ;  /* 0x0007c84501007387 */ /* 0x000fe80000100800 */
[----:B------:R-:W-:Y:S04]  /*125b0*/  STL [R1+0x7d4], R58 ;  /* 0x0007d43a01007387 */ /* 0x000fe80000100800 */
[----:B------:R-:W-:Y:S04]  /*125c0*/  STL [R1+0x7d0], R59 ;  /* 0x0007d03b01007387 */ /* 0x000fe80000100800 */
[----:B------:R-:W3:Y:S04]  /*125d0*/  LDL.LU.64 R206, [R1+0x840] ;  /* 0x0008400001ce7983 */ /* 0x000ee80000300a00 */
[----:B------:R-:W-:Y:S04]  /*125e0*/  STL [R1+0x7dc], R54 ;  /* 0x0007dc3601007387 */ /* 0x000fe80000100800 */
[----:B------:R-:W4:Y:S04]  /*125f0*/  LDL.LU.64 R208, [R1+0x3d0] ;  /* 0x0003d00001d07983 */ /* 0x000f280000300a00 */
[----:B------:R-:W-:Y:S04]  /*12600*/  STL [R1+0x7d8], R55 ;  /* 0x0007d83701007387 */ /* 0x000fe80000100800 */
[----:B------:R-:W4:Y:S04]  /*12610*/  LDL.LU.64 R222, [R1+0x3a8] ;  /* 0x0003a80001de7983 */ /* 0x000f280000300a00 */
[----:B------:R-:W-:Y:S04]  /*12620*/  STL [R1+0x7e4], R48 ;  /* 0x0007e43001007387 */ /* 0x000fe80000100800 */
[----:B------:R-:W-:Y:S04]  /*12630*/  STL [R1+0x7e0], R49 ;  /* 0x0007e03101007387 */ /* 0x000fe80000100800 */
[----:B------:R-:W-:Y:S04]  /*12640*/  STL [R1+0x7ec], R42 ;  /* 0x0007ec2a01007387 */ /* 0x000fe80000100800 */
[----:B------:R-:W-:Y:S04]  /*12650*/  STL [R1+0x7e8], R43 ;  /* 0x0007e82b01007387 */ /* 0x000fe80000100800 */
[----:B------:R-:W-:Y:S04]  /*12660*/  STL [R1+0x7f4], R40 ;  /* 0x0007f42801007387 */ /* 0x000fe80000100800 */
[----:B------:R-:W-:Y:S01]  /*12670*/  STL [R1+0x7f0], R41 ;  /* 0x0007f02901007387 */ /* 0x000fe20000100800 */
[----:B-----5:R-:W-:-:S03]  /*12680*/  IMAD.MOV.U32 R0, RZ, RZ, R213 ;  /* 0x000000ffff007224 */ /* 0x020fc600078e00d5 */
[----:B------:R-:W-:Y:S04]  /*12690*/  STL [R1+0x7fc], R212 ;  /* 0x0007fcd401007387 */ /* 0x000fe80000100800 */
[----:B------:R-:W-:Y:S04]  /*126a0*/  STL [R1+0x804], R214 ;  /* 0x000804d601007387 */ /* 0x000fe80000100800 */
[----:B------:R1:W-:Y:S02]  /*126b0*/  STL [R1+0x7f8], R0 ;  /* 0x0007f80001007387 */ /* 0x0003e40000100800 */
[----:B-1----:R-:W-:-:S02]  /*126c0*/  IMAD.MOV.U32 R0, RZ, RZ, R215 ;  /* 0x000000ffff007224 */ /* 0x002fc400078e00d7 */
[----:B--2---:R-:W-:Y:S04]  /*126d0*/  STL [R1+0x80c], R220 ;  /* 0x00080cdc01007387 */ /* 0x004fe80000100800 */
[----:B------:R1:W-:Y:S04]  /*126e0*/  STL [R1+0x800], R0 ;  /* 0x0008000001007387 */ /* 0x0003e80000100800 */
[----:B------:R-:W-:Y:S01]  /*126f0*/  STL [R1+0x814], R62 ;  /* 0x0008143e01007387 */ /* 0x000fe20000100800 */
[----:B-1----:R-:W-:-:S05]  /*12700*/  MOV R0, R221 ;  /* 0x000000dd00007202 */ /* 0x002fca0000000f00 */
[----:B------:R3:W-:Y:S04]  /*12710*/  STL [R1+0x808], R0 ;  /* 0x0008080001007387 */ /* 0x0007e80000100800 */
[----:B------:R-:W-:Y:S04]  /*12720*/  STL [R1+0x810], R63 ;  /* 0x0008103f01007387 */ /* 0x000fe80000100800 */
[----:B------:R-:W-:Y:S04]  /*12730*/  STL [R1+0x81c], R136 ;  /* 0x00081c8801007387 */ /* 0x000fe80000100800 */
[----:B------:R-:W2:Y:S04]  /*12740*/  LDL.LU.64 R210, [R1+0x880] ;  /* 0x0008800001d27983 */ /* 0x000ea80000300a00 */
[----:B------:R-:W-:Y:S04]  /*12750*/  STL [R1+0x818], R137 ;  /* 0x0008188901007387 */ /* 0x000fe80000100800 */
[----:B------:R-:W5:Y:S04]  /*12760*/  LDL.LU.64 R212, [R1+0x888] ;  /* 0x0008880001d47983 */ /* 0x000f680000300a00 */
[----:B------:R-:W-:Y:S04]  /*12770*/  STL [R1+0x824], R170 ;  /* 0x000824aa01007387 */ /* 0x000fe80000100800 */
[----:B------:R-:W5:Y:S04]  /*12780*/  LDL.LU.64 R214, [R1+0x3c8] ;  /* 0x0003c80001d67983 */ /* 0x000f680000300a00 */
[----:B------:R-:W-:Y:S04]  /*12790*/  STL [R1+0x820], R171 ;  /* 0x000820ab01007387 */ /* 0x000fe80000100800 */
[----:B------:R-:W5:Y:S04]  /*127a0*/  LDL.LU.64 R220, [R1+0x3a0] ;  /* 0x0003a00001dc7983 */ /* 0x000f680000300a00 */
[----:B------:R-:W-:Y:S04]  /*127b0*/  STL [R1+0x82c], R194 ;  /* 0x00082cc201007387 */ /* 0x000fe80000100800 */
[----:B------:R-:W-:Y:S04]  /*127c0*/  STL [R1+0x828], R195 ;  /* 0x000828c301007387 */ /* 0x000fe80000100800 */
[----:B------:R-:W-:Y:S04]  /*127d0*/  STL [R1+0x834], R198 ;  /* 0x000834c601007387 */ /* 0x000fe80000100800 */
[----:B------:R-:W-:Y:S01]  /*127e0*/  STL [R1+0x830], R199 ;  /* 0x000830c701007387 */ /* 0x000fe20000100800 */
[----:B---3--:R-:W-:-:S03]  /*127f0*/  IMAD.MOV.U32 R0, RZ, RZ, R207 ;  /* 0x000000ffff007224 */ /* 0x008fc600078e00cf */
[----:B------:R-:W-:Y:S04]  /*12800*/  STL [R1+0x83c], R206 ;  /* 0x00083cce01007387 */ /* 0x000fe80000100800 */
[----:B----4-:R-:W-:Y:S04]  /*12810*/  STL [R1+0x844], R208 ;  /* 0x000844d001007387 */ /* 0x010fe80000100800 */
[----:B------:R1:W-:Y:S04]  /*12820*/  STL [R1+0x838], R0 ;  /* 0x0008380001007387 */ /* 0x0003e80000100800 */
[----:B------:R-:W-:Y:S01]  /*12830*/  STL [R1+0x84c], R222 ;  /* 0x00084cde01007387 */ /* 0x000fe20000100800 */
[----:B-1----:R-:W-:-:S05]  /*12840*/  IMAD.MOV.U32 R0, RZ, RZ, R209 ;  /* 0x000000ffff007224 */ /* 0x002fca00078e00d1 */
[----:B------:R1:W-:Y:S04]  /*12850*/  STL [R1+0x840], R0 ;  /* 0x0008400001007387 */ /* 0x0003e80000100800 */
[----:B------:R-:W-:Y:S01]  /*12860*/  STL [R1+0x854], R66 ;  /* 0x0008544201007387 */ /* 0x000fe20000100800 */
[----:B-1----:R-:W-:-:S05]  /*12870*/  MOV R0, R223 ;  /* 0x000000df00007202 */ /* 0x002fca0000000f00 */
[----:B------:R2:W-:Y:S04]  /*12880*/  STL [R1+0x848], R0 ;  /* 0x0008480001007387 */ /* 0x0005e80000100800 */
        /* <DEDUP_REMOVED lines=8> */
[----:B------:R-:W4:Y:S04]  /*12910*/  LDL.LU.64 R222, [R1+0x3c0] ;  /* 0x0003c00001de7983 */ /* 0x000f280000300a00 */
[----:B------:R-:W-:Y:S04]  /*12920*/  STL [R1+0x86c], R52 ;  /* 0x00086c3401007387 */ /* 0x000fe80000100800 */
[----:B------:R-:W-:Y:S04]  /*12930*/  STL [R1+0x868], R53 ;  /* 0x0008683501007387 */ /* 0x000fe80000100800 */
[----:B------:R-:W-:Y:S04]  /*12940*/  STL [R1+0x874], R46 ;  /* 0x0008742e01007387 */ /* 0x000fe80000100800 */
[----:B------:R-:W-:Y:S01]  /*12950*/  STL [R1+0x870], R47 ;  /* 0x0008702f01007387 */ /* 0x000fe20000100800 */
[----:B--2---:R-:W-:-:S03]  /*12960*/  IMAD.MOV.U32 R0, RZ, RZ, R211 ;  /* 0x000000ffff007224 */ /* 0x004fc600078e00d3 */
[----:B------:R-:W-:Y:S04]  /*12970*/  STL [R1+0x87c], R210 ;  /* 0x00087cd201007387 */ /* 0x000fe80000100800 */
[----:B-----5:R-:W-:Y:S04]  /*12980*/  STL [R1+0x884], R212 ;  /* 0x000884d401007387 */ /* 0x020fe80000100800 */
        /* <DEDUP_REMOVED lines=45> */
[----:B--2---:R-:W-:-:S03]  /*12c60*/  MOV R0, R211 ;  /* 0x000000d300007202 */ /* 0x004fc60000000f00 */
[----:B------:R-:W-:Y:S04]  /*12c70*/  STL [R1+0x8fc], R210 ;  /* 0x0008fcd201007387 */ /* 0x000fe80000100800 */
[----:B-----5:R-:W-:Y:S04]  /*12c80*/  STL [R1+0x904], R212 ;  /* 0x000904d401007387 */ /* 0x020fe80000100800 */
        /* <DEDUP_REMOVED lines=68> */
[----:B------:R-:W5:Y:S04]  /*130d0*/  LDL.LU.64 R220, [R1+0x28] ;  /* 0x0000280001dc7983 */ /* 0x000f680000300a00 */
[----:B------:R-:W-:Y:S01]  /*130e0*/  STL [R1+0x9b0], R71 ;  /* 0x0009b04701007387 */ /* 0x000fe20000100800 */
[----:B---3--:R-:W-:-:S03]  /*130f0*/  MOV R0, R203 ;  /* 0x000000cb00007202 */ /* 0x008fc60000000f00 */
[----:B------:R-:W-:Y:S04]  /*13100*/  STL [R1+0x9bc], R202 ;  /* 0x0009bcca01007387 */ /* 0x000fe80000100800 */
[----:B----4-:R-:W-:Y:S04]  /*13110*/  STL [R1+0x9c4], R204 ;  /* 0x0009c4cc01007387 */ /* 0x010fe80000100800 */
        /* <DEDUP_REMOVED lines=20> */
[----:B------:R-:W4:Y:S04]  /*13260*/  LDL.LU.64 R222, [R1+0xa60] ;  /* 0x000a600001de7983 */ /* 0x000f280000300a00 */
        /* <DEDUP_REMOVED lines=66> */
[----:B------:R-:W2:Y:S01]  /*13690*/  LDL.LU.64 R208, [R1+0xb00] ;  /* 0x000b000001d07983 */ /* 0x000ea20000300a00 */
[----:B-1----:R-:W-:-:S03]  /*136a0*/  MOV R0, R221 ;  /* 0x000000dd00007202 */ /* 0x002fc60000000f00 */
[----:B------:R-:W-:Y:S04]  /*136b0*/  STL [R1+0xaa4], R166 ;  /* 0x000aa4a601007387 */ /* 0x000fe80000100800 */
[----:B------:R3:W-:Y:S04]  /*136c0*/  STL [R1+0xa98], R0 ;  /* 0x000a980001007387 */ /* 0x0007e80000100800 */
[----:B------:R-:W5:Y:S04]  /*136d0*/  LDL.LU.64 R210, [R1+0xb08] ;  /* 0x000b080001d27983 */ /* 0x000f680000300a00 */
[----:B------:R-:W-:Y:S04]  /*136e0*/  STL [R1+0xaa0], R167 ;  /* 0x000aa0a701007387 */ /* 0x000fe80000100800 */
[----:B------:R-:W-:Y:S04]  /*136f0*/  STL [R1+0xaac], R196 ;  /* 0x000aacc401007387 */ /* 0x000fe80000100800 */
[----:B------:R-:W-:Y:S04]  /*13700*/  STL [R1+0xaa8], R197 ;  /* 0x000aa8c501007387 */ /* 0x000fe80000100800 */
[----:B------:R-:W5:Y:S04]  /*13710*/  LDL.LU.64 R212, [R1+0xb10] ;  /* 0x000b100001d47983 */ /* 0x000f680000300a00 */
[----:B------:R-:W-:Y:S04]  /*13720*/  STL [R1+0xab4], R134 ;  /* 0x000ab48601007387 */ /* 0x000fe80000100800 */
[----:B------:R-:W5:Y:S04]  /*13730*/  LDL.LU.64 R214, [R1+0xb18] ;  /* 0x000b180001d67983 */ /* 0x000f680000300a00 */
[----:B------:R-:W-:Y:S04]  /*13740*/  STL [R1+0xab0], R135 ;  /* 0x000ab08701007387 */ /* 0x000fe80000100800 */
[----:B------:R-:W5:Y:S01]  /*13750*/  LDL.LU.64 R220, [R1+0xb20] ;  /* 0x000b200001dc7983 */ /* 0x000f620000300a00 */
        /* <DEDUP_REMOVED lines=18> */
[----:B------:R-:W3:Y:S04]  /*13880*/  LDL.LU.64 R230, [R1+0xb40] ;  /* 0x000b400001e67983 */ /* 0x000ee80000300a00 */
[----:B------:R-:W-:Y:S04]  /*13890*/  STL [R1+0xae8], R143 ;  /* 0x000ae88f01007387 */ /* 0x000fe80000100800 */
[----:B------:R-:W-:Y:S04]  /*138a0*/  STL [R1+0xaf4], R138 ;  /* 0x000af48a01007387 */ /* 0x000fe80000100800 */
[----:B------:R-:W4:Y:S04]  /*138b0*/  LDL.LU.64 R224, [R1+0xb48] ;  /* 0x000b480001e07983 */ /* 0x000f280000300a00 */
[----:B------:R-:W-:Y:S04]  /*138c0*/  STL [R1+0xaf0], R139 ;  /* 0x000af08b01007387 */ /* 0x000fe80000100800 */
[----:B------:R-:W4:Y:S04]  /*138d0*/  LDL.LU.64 R222, [R1+0xb50] ;  /* 0x000b500001de7983 */ /* 0x000f280000300a00 */
[----:B--2---:R-:W-:Y:S04]  /*138e0*/  STL [R1+0xafc], R208 ;  /* 0x000afcd001007387 */ /* 0x004fe80000100800 */
[----:B------:R-:W2:Y:S01]  /*138f0*/  LDL.LU.64 R226, [R1+0xb58] ;  /* 0x000b580001e27983 */ /* 0x000ea20000300a00 */
[----:B-1----:R-:W-:-:S03]  /*13900*/  MOV R0, R209 ;  /* 0x000000d100007202 */ /* 0x002fc60000000f00 */
[----:B-----5:R-:W-:Y:S04]  /*13910*/  STL [R1+0xb04], R210 ;  /* 0x000b04d201007387 */ /* 0x020fe80000100800 */
[----:B------:R1:W-:Y:S04]  /*13920*/  STL [R1+0xaf8], R0 ;  /* 0x000af80001007387 */ /* 0x0003e80000100800 */
[----:B------:R-:W5:Y:S04]  /*13930*/  LDL.LU.64 R200, [R1+0xb60] ;  /* 0x000b600001c87983 */ /* 0x000f680000300a00 */
[----:B------:R-:W5:Y:S01]  /*13940*/  LDL.LU.64 R202, [R1+0xb68] ;  /* 0x000b680001ca7983 */ /* 0x000f620000300a00 */
[----:B-1----:R-:W-:-:S05]  /*13950*/  IMAD.MOV.U32 R0, RZ, RZ, R211 ;  /* 0x000000ffff007224 */ /* 0x002fca00078e00d3 */
[----:B------:R1:W-:Y:S04]  /*13960*/  STL [R1+0xb00], R0 ;  /* 0x000b000001007387 */ /* 0x0003e80000100800 */
[----:B------:R-:W-:Y:S01]  /*13970*/  STL [R1+0xb0c], R212 ;  /* 0x000b0cd401007387 */ /* 0x000fe20000100800 */
[----:B-1----:R-:W-:-:S03]  /*13980*/  IMAD.MOV.U32 R0, RZ, RZ, R213 ;  /* 0x000000ffff007224 */ /* 0x002fc600078e00d5 */
[----:B------:R-:W-:Y:S04]  /*13990*/  STL [R1+0xb14], R214 ;  /* 0x000b14d601007387 */ /* 0x000fe80000100800 */
[----:B------:R1:W-:Y:S04]  /*139a0*/  STL [R1+0xb08], R0 ;  /* 0x000b080001007387 */ /* 0x0003e80000100800 */
[----:B------:R-:W-:Y:S01]  /*139b0*/  STL [R1+0xb1c], R220 ;  /* 0x000b1cdc01007387 */ /* 0x000fe20000100800 */
[----:B-1----:R-:W-:-:S05]  /*139c0*/  MOV R0, R215 ;  /* 0x000000d700007202 */ /* 0x002fca0000000f00 */
[----:B------:R1:W-:Y:S04]  /*139d0*/  STL [R1+0xb10], R0 ;  /* 0x000b100001007387 */ /* 0x0003e80000100800 */
[----:B------:R-:W5:Y:S04]  /*139e0*/  LDL.LU.64 R204, [R1+0xb80] ;  /* 0x000b800001cc7983 */ /* 0x000f680000300a00 */
[----:B------:R-:W5:Y:S01]  /*139f0*/  LDL.LU.64 R206, [R1+0xb88] ;  /* 0x000b880001ce7983 */ /* 0x000f620000300a00 */
[----:B-1----:R-:W-:-:S05]  /*13a00*/  IMAD.MOV.U32 R0, RZ, RZ, R221 ;  /* 0x000000ffff007224 */ /* 0x002fca00078e00dd */
[----:B------:R1:W-:Y:S04]  /*13a10*/  STL [R1+0xb18], R0 ;  /* 0x000b180001007387 */ /* 0x0003e80000100800 */
        /* <DEDUP_REMOVED lines=8> */
[----:B------:R-:W5:Y:S04]  /*13aa0*/  LDL.LU.64 R214, [R1+0xba8] ;  /* 0x000ba80001d67983 */ /* 0x000f680000300a00 */
[----:B------:R-:W-:Y:S04]  /*13ab0*/  STL [R1+0xb30], R141 ;  /* 0x000b308d01007387 */ /* 0x000fe80000100800 */
[----:B---3--:R-:W-:Y:S04]  /*13ac0*/  STL [R1+0xb3c], R230 ;  /* 0x000b3ce601007387 */ /* 0x008fe80000100800 */
[----:B------:R-:W3:Y:S01]  /*13ad0*/  LDL.LU.64 R220, [R1+0x20] ;  /* 0x0000200001dc7983 */ /* 0x000ee20000300a00 */
[----:B-1----:R-:W-:-:S03]  /*13ae0*/  IMAD.MOV.U32 R0, RZ, RZ, R231 ;  /* 0x000000ffff007224 */ /* 0x002fc600078e00e7 */
[----:B----4-:R-:W-:Y:S04]  /*13af0*/  STL [R1+0xb44], R224 ;  /* 0x000b44e001007387 */ /* 0x010fe80000100800 */
[----:B------:R1:W-:Y:S04]  /*13b00*/  STL [R1+0xb38], R0 ;  /* 0x000b380001007387 */ /* 0x0003e80000100800 */
[----:B------:R-:W-:Y:S01]  /*13b10*/  STL [R1+0xb4c], R222 ;  /* 0x000b4cde01007387 */ /* 0x000fe20000100800 */
[----:B-1----:R-:W-:-:S05]  /*13b20*/  MOV R0, R225 ;  /* 0x000000e100007202 */ /* 0x002fca0000000f00 */
[----:B------:R1:W-:Y:S02]  /*13b30*/  STL [R1+0xb40], R0 ;  /* 0x000b400001007387 */ /* 0x0003e40000100800 */
[----:B-1----:R-:W-:Y:S02]  /*13b40*/  IMAD.MOV.U32 R0, RZ, RZ, R223 ;  /* 0x000000ffff007224 */ /* 0x002fe400078e00df */
[----:B--2---:R-:W-:Y:S04]  /*13b50*/  STL [R1+0xb54], R226 ;  /* 0x000b54e201007387 */ /* 0x004fe80000100800 */
[----:B------:R1:W-:Y:S04]  /*13b60*/  STL [R1+0xb48], R0 ;  /* 0x000b480001007387 */ /* 0x0003e80000100800 */
[----:B------:R-:W2:Y:S01]  /*13b70*/  LDL.LU R223, [R1+0x3ec] ;  /* 0x0003ec0001df7983 */ /* 0x000ea20000300800 */
[----:B-1----:R-:W-:-:S03]  /*13b80*/  IMAD.MOV.U32 R0, RZ, RZ, R227 ;  /* 0x000000ffff007224 */ /* 0x002fc600078e00e3 */
        /* <DEDUP_REMOVED lines=9> */
[----:B------:R-:W-:Y:S01]  /*13c20*/  STL [R1+0xb74], R144 ;  /* 0x000b749001007387 */ /* 0x000fe20000100800 */
[----:B-1----:R-:W-:-:S03]  /*13c30*/  IMAD.MOV.U32 R0, RZ, RZ, R205 ;  /* 0x000000ffff007224 */ /* 0x002fc600078e00cd */
[----:B------:R-:W-:Y:S04]  /*13c40*/  STL [R1+0xb70], R145 ;  /* 0x000b709101007387 */ /* 0x000fe80000100800 */
[----:B------:R-:W-:Y:S04]  /*13c50*/  STL [R1+0xb7c], R204 ;  /* 0x000b7ccc01007387 */ /* 0x000fe80000100800 */
[----:B------:R-:W-:Y:S04]  /*13c60*/  STL [R1+0xb84], R206 ;  /* 0x000b84ce01007387 */ /* 0x000fe80000100800 */
        /* <DEDUP_REMOVED lines=13> */
[----:B-1----:R-:W-:-:S05]  /*13d40*/  IMAD.MOV.U32 R0, RZ, RZ, R215 ;  /* 0x000000ffff007224 */ /* 0x002fca00078e00d7 */
[----:B------:R1:W-:Y:S01]  /*13d50*/  STL [R1+0xba0], R0 ;  /* 0x000ba00001007387 */ /* 0x0003e20000100800 */
[----:B---3--:R-:W-:-:S03]  /*13d60*/  IMAD.MOV.U32 R2, RZ, RZ, R221 ;  /* 0x000000ffff027224 */ /* 0x008fc600078e00dd */
[----:B------:R-:W-:Y:S04]  /*13d70*/  STL [R1+0xbac], R220 ;  /* 0x000bacdc01007387 */ /* 0x000fe80000100800 */
[----:B------:R3:W-:Y:S04]  /*13d80*/  STL [R1+0xba8], R2 ;  /* 0x000ba80201007387 */ /* 0x0007e80000100800 */
[----:B------:R4:W-:Y:S04]  /*13d90*/  STL [R1+0xbb4], R162 ;  /* 0x000bb4a201007387 */ /* 0x0009e80000100800 */
[----:B------:R4:W-:Y:S04]  /*13da0*/  STL [R1+0xbb0], R163 ;  /* 0x000bb0a301007387 */ /* 0x0009e80000100800 */
        /* <DEDUP_REMOVED lines=81> */
[----:B--2---:R-:W-:-:S03]  /*142c0*/  SHF.R.S32.HI R6, RZ, 0x1f, R223 ;  /* 0x0000001fff067819 */ /* 0x004fc600000114df */
[----:B------:R4:W-:Y:S04]  /*142d0*/  STL [R1+0xf0], RZ ;  /* 0x0000f0ff01007387 */ /* 0x0009e80000100800 */
[----:B------:R4:W-:Y:S04]  /*142e0*/  STL [R1+0xf4], RZ ;  /* 0x0000f4ff01007387 */ /* 0x0009e80000100800 */
[----:B------:R4:W-:Y:S04]  /*142f0*/  STL [R1+0xf8], RZ ;  /* 0x0000f8ff01007387 */ /* 0x0009e80000100800 */
[----:B------:R4:W-:Y:S01]  /*14300*/  STL [R1+0xfc], RZ ;  /* 0x0000fcff01007387 */ /* 0x0009e20000100800 */
[----:B------:R-:W-:-:S03]  /*14310*/  LEA.HI R6, R6, R223, RZ, 0x6 ;  /* 0x000000df06067211 */ /* 0x000fc600078f30ff */
[----:B------:R4:W-:Y:S04]  /*14320*/  STL [R1+0xe0], RZ ;  /* 0x0000e0ff01007387 */ /* 0x0009e80000100800 */
[----:B------:R4:W-:Y:S04]  /*14330*/  STL [R1+0xe4], RZ ;  /* 0x0000e4ff01007387 */ /* 0x0009e80000100800 */
[----:B------:R4:W-:Y:S04]  /*14340*/  STL [R1+0xe8], RZ ;  /* 0x0000e8ff01007387 */ /* 0x0009e80000100800 */
[----:B------:R4:W-:Y:S01]  /*14350*/  STL [R1+0xec], RZ ;  /* 0x0000ecff01007387 */ /* 0x0009e20000100800 */
[----:B------:R-:W-:-:S03]  /*14360*/  SHF.R.S32.HI R6, RZ, 0x6, R6 ;  /* 0x00000006ff067819 */ /* 0x000fc60000011406 */
        /* <DEDUP_REMOVED lines=8> */
[----:B------:R-:W2:Y:S03]  /*143f0*/  S2R R4, SR_TID.X ;  /* 0x0000000000047919 */ /* 0x000ea60000002100 */
        /* <DEDUP_REMOVED lines=29> */
[----:B--2---:R-:W-:-:S03]  /*145d0*/  LOP3.LUT R252, R4, 0x7, RZ, 0xc0, !PT ;  /* 0x0000000704fc7812 */ /* 0x004fc600078ec0ff */
[----:B------:R4:W-:Y:S04]  /*145e0*/  STL [R1], RZ ;  /* 0x000000ff01007387 */ /* 0x0009e80000100800 */
[----:B------:R4:W-:Y:S04]  /*145f0*/  STL [R1+0x4], RZ ;  /* 0x000004ff01007387 */ /* 0x0009e80000100800 */
[----:B------:R4:W-:Y:S04]  /*14600*/  STL [R1+0x8], RZ ;  /* 0x000008ff01007387 */ /* 0x0009e80000100800 */
[----:B------:R4:W-:Y:S01]  /*14610*/  STL [R1+0xc], RZ ;  /* 0x00000cff01007387 */ /* 0x0009e20000100800 */
[----:B------:R-:W-:Y:S01]  /*14620*/  IMAD R252, R252, 0x110, RZ ;  /* 0x00000110fcfc7824 */ /* 0x000fe200078e02ff */
[----:B-1----:R-:W-:-:S02]  /*14630*/  SHF.L.U32 R0, R4, 0x1, RZ ;  /* 0x0000000104007819 */ /* 0x002fc400000006ff */
[C---:B------:R-:W-:Y:S02]  /*14640*/  LOP3.LUT R7, R4.reuse, 0x3, RZ, 0xc0, !PT ;  /* 0x0000000304077812 */ /* 0x040fe400078ec0ff */
[C---:B---3--:R-:W-:Y:S01]  /*14650*/  LOP3.LUT R2, R4.reuse, 0x1c, RZ, 0xc0, !PT ;  /* 0x0000001c04027812 */ /* 0x048fe200078ec0ff */
[----:B------:R-:W-:Y:S01]  /*14660*/  IMAD.SHL.U32 R4, R4, 0x40, RZ ;  /* 0x0000004004047824 */ /* 0x000fe200078e00ff */
[----:B------:R-:W-:-:S03]  /*14670*/  LOP3.LUT R252, R252, 0x30, R0, 0x78, !PT ;  /* 0x00000030fcfc7812 */ /* 0x000fc600078e7800 */
[----:B------:R-:W-:Y:S01]  /*14680*/  IMAD R0, R7, 0x220, R2 ;  /* 0x0000022007007824 */ /* 0x000fe200078e0202 */
[----:B------:R-:W-:Y:S02]  /*14690*/  LOP3.LUT R252, R252, 0x800, R4, 0xf8, !PT ;  /* 0x00000800fcfc7812 */ /* 0x000fe400078ef804 */
[----:B------:R-:W-:Y:S02]  /*146a0*/  SHF.R.S32.HI R2, RZ, 0x1f, R3 ;  /* 0x0000001fff027819 */ /* 0x000fe40000011403 */
[----:B------:R-:W-:Y:S02]  /*146b0*/  SHF.R.S32.HI R4, RZ, 0x1f, R5 ;  /* 0x0000001fff047819 */ /* 0x000fe40000011405 */
[----:B------:R-:W-:Y:S02]  /*146c0*/  CS2R R120, SRZ ;  /* 0x0000000000787805 */ /* 0x000fe4000001ff00 */
[C---:B------:R-:W-:Y:S01]  /*146d0*/  SHF.L.U64.HI R2, R3.reuse, 0x2, R2 ;  /* 0x0000000203027819 */ /* 0x040fe20000010202 */
[----:B------:R-:W-:Y:S01]  /*146e0*/  IMAD.SHL.U32 R3, R3, 0x4, RZ ;  /* 0x0000000403037824 */ /* 0x000fe200078e00ff */
[----:B------:R-:W-:-:S02]  /*146f0*/  SHF.L.U64.HI R4, R5, 0x2, R4 ;  /* 0x0000000205047819 */ /* 0x000fc40000010204 */
[----:B------:R-:W-:Y:S02]  /*14700*/  CS2R R122, SRZ ;  /* 0x00000000007a7805 */ /* 0x000fe4000001ff00 */
[----:B------:R-:W-:Y:S02]  /*14710*/  SHF.L.U32 R5, R5, 0x2, RZ ;  /* 0x0000000205057819 */ /* 0x000fe400000006ff */
        /* <DEDUP_REMOVED lines=62> */
[----:B------:R-:W-:Y:S01]  /*14b00*/  UMOV UR5, 0x1 ;  /* 0x0000000100057882 */ /* 0x000fe20000000000 */
[----:B----4-:R-:W-:-:S05]  /*14b10*/  UMOV UR6, 0xffffffff ;  /* 0xffffffff00067882 */ /* 0x010fca0000000000 */
.L_x_1:
[----:B------:R-:W-:-:S04]  /*14b20*/  DEPBAR.LE SB0, 0x2 ;  /* 0x000080800000791a */ /* 0x000fc80000000000 */
[----:B------:R-:W-:Y:S01]  /*14b30*/  UIADD3 UR6, UR6, 0x1, URZ ;  /* 0x0000000106067890 */ /* 0x000fe2000fffe03f */
[C---:B-1----:R-:W-:Y:S01]  /*14b40*/  LOP3.LUT R6, R0.reuse, 0x20, RZ, 0x3c, !PT ;  /* 0x0000002000067812 */ /* 0x042fe200078e3cff */
[----:B------:R-:W-:Y:S01]  /*14b50*/  STL [R1+0x1200], R209 ;  /* 0x001200d101007387 */ /* 0x000fe20000100800 */
[C---:B------:R-:W-:Y:S01]  /*14b60*/  LOP3.LUT R7, R0.reuse, 0x40, RZ, 0x3c, !PT ;  /* 0x0000004000077812 */ /* 0x040fe200078e3cff */
[----:B------:R-:W-:Y:S02]  /*14b70*/  UISETP.GT.AND UP0, UPT, UR6, 0x1, UPT ;  /* 0x000000010600788c */ /* 0x000fe4000bf04270 */
[----:B------:R-:W-:Y:S02]  /*14b80*/  STL [R1+0x11fc], R210 ;  /* 0x0011fcd201007387 */ /* 0x000fe40000100800 */
[----:B------:R-:W-:Y:S02]  /*14b90*/  USEL UR6, UR6, URZ, !UP0 ;  /* 0x0000003f06067287 */ /* 0x000fe4000c000000 */
[----:B------:R-:W-:Y:S02]  /*14ba0*/  STL [R1+0x11f8], R211 ;  /* 0x0011f8d301007387 */ /* 0x000fe40000100800 */
[----:B------:R-:W-:Y:S01]  /*14bb0*/  ULEA UR7, UR6, UR4, 0xf ;  /* 0x0000000406077291 */ /* 0x000fe2000f8e783f */
[----:B------:R-:W-:Y:S06]  /*14bc0*/  BAR.SYNC.DEFER_BLOCKING 0x0 ;  /* 0x0000000000007b1d */ /* 0x000fec0000010000 */
[----:B------:R-:W-:Y:S04]  /*14bd0*/  STL [R1+0x11f4], R212 ;  /* 0x0011f4d401007387 */ /* 0x000fe80000100800 */
[----:B------:R-:W-:Y:S04]  /*14be0*/  STL [R1+0x11f0], R213 ;  /* 0x0011f0d501007387 */ /* 0x000fe80000100800 */
[----:B------:R-:W-:Y:S04]  /*14bf0*/  STL [R1+0x11ec], R214 ;  /* 0x0011ecd601007387 */ /* 0x000fe80000100800 */
[----:B------:R-:W-:Y:S04]  /*14c00*/  STL [R1+0x11e8], R215 ;  /* 0x0011e8d701007387 */ /* 0x000fe80000100800 */
[----:B------:R-:W-:Y:S04]  /*14c10*/  LDS R128, [R0+UR7] ;  /* 0x0000000700807984 */ /* 0x000fe80008000800 */
[----:B------:R-:W-:Y:S04]  /*14c20*/  LDS R130, [R0+UR7+0x800] ;  /* 0x0008000700827984 */ /* 0x000fe80008000800 */
[----:B------:R-:W-:Y:S04]  /*14c30*/  LDS R129, [R6+UR7] ;  /* 0x0000000706817984 */ /* 0x000fe80008000800 */
[----:B------:R-:W-:Y:S04]  /*14c40*/  LDS R131, [R6+UR7+0x800] ;  /* 0x0008000706837984 */ /* 0x000fe80008000800 */
[----:B-----5:R-:W1:Y:S04]  /*14c50*/  LDSM.16.M88.4 R60, [R252+UR7+0x12000] ;  /* 0x01200007fc3c783b */ /* 0x020e680008000200 */
[----:B------:R-:W2:Y:S04]  /*14c60*/  LDSM.16.M88.4 R44, [R252+UR7+0x16000] ;  /* 0x01600007fc2c783b */ /* 0x000ea80008000200 */
[----:B------:R-:W-:Y:S04]  /*14c70*/  STL [R1+0x11e4], R220 ;  /* 0x0011e4dc01007387 */ /* 0x000fe80000100800 */
[----:B------:R-:W3:Y:S04]  /*14c80*/  LDSM.16.M88.4 R64, [R252+UR7+0x15000] ;  /* 0x01500007fc40783b */ /* 0x000ee80008000200 */
[----:B------:R-:W-:Y:S04]  /*14c90*/  STL [R1+0x11e0], R221 ;  /* 0x0011e0dd01007387 */ /* 0x000fe80000100800 */
[----:B------:R-:W-:Y:S04]  /*14ca0*/  STL [R1+0x11dc], R222 ;  /* 0x0011dcde01007387 */ /* 0x000fe80000100800 */
[----:B------:R-:W4:Y:S04]  /*14cb0*/  LDSM.16.M88.4 R68, [R252+UR7+0x14000] ;  /* 0x01400007fc44783b */ /* 0x000f280008000200 */
[----:B------:R-:W-:Y:S04]  /*14cc0*/  STL [R1+0x11d8], R223 ;  /* 0x0011d8df01007387 */ /* 0x000fe80000100800 */
[----:B------:R1:W-:Y:S04]  /*14cd0*/  STL [R1+0xc4c], R3 ;  /* 0x000c4c0301007387 */ /* 0x0003e80000100800 */
[----:B------:R-:W4:Y:S04]  /*14ce0*/  LDSM.16.M88.4 R56, [R252+UR7+0x13000] ;  /* 0x01300007fc38783b */ /* 0x000f280008000200 */
[----:B------:R-:W4:Y:S01]  /*14cf0*/  LDSM.16.M88.4 R40, [R252+UR7+0x17000] ;  /* 0x01700007fc28783b */ /* 0x000f220008000200 */
[----:B-1----:R-:W-:Y:S01]  /*14d00*/  HMMA.1688.F32.TF32 R112, R128, R60, R112 ;  /* 0x0000003c8070723c */ /* 0x002fe20000081070 */
[----:B------:R-:W-:-:S02]  /*14d10*/  LOP3.LUT R3, R0, 0x60, RZ, 0x3c, !PT ;  /* 0x0000006000037812 */ /* 0x000fc400078e3cff */
[----:B------:R-:W-:Y:S03]  /*14d20*/  LDS R124, [R7+UR7] ;  /* 0x00000007077c7984 */ /* 0x000fe60008000800 */
[C---:B--2---:R-:W-:Y:S01]  /*14d30*/  HMMA.1688.F32.TF32 R96, R128.reuse, R44, R96 ;  /* 0x0000002c8060723c */ /* 0x044fe20000081060 */
[----:B------:R-:W-:Y:S04]  /*14d40*/  LDS R126, [R7+UR7+0x800] ;  /* 0x00080007077e7984 */ /* 0x000fe80008000800 */
[----:B------:R-:W-:Y:S01]  /*14d50*/  LDS R125, [R3+UR7] ;  /* 0x00000007037d7984 */ /* 0x000fe20008000800 */
[C---:B---3--:R-:W-:Y:S03]  /*14d60*/  HMMA.1688.F32.TF32 R100, R128.reuse, R64, R100 ;  /* 0x000000408064723c */ /* 0x048fe60000081064 */
[----:B------:R-:W1:Y:S04]  /*14d70*/  LDS R127, [R3+UR7+0x800] ;  /* 0x00080007037f7984 */ /* 0x000e680008000800 */
[----:B------:R-:W2:Y:S04]  /*14d80*/  LDSM.16.M88.4 R52, [R252+UR7+0x10000] ;  /* 0x01000007fc34783b */ /* 0x000ea80008000200 */
[----:B------:R-:W3:Y:S01]  /*14d90*/  LDSM.16.M88.4 R48, [R252+UR7+0x11000] ;  /* 0x01100007fc30783b */ /* 0x000ee20008000200 */
[----:B----4-:R-:W-:Y:S01]  /*14da0*/  HMMA.1688.F32.TF32 R104, R128, R68, R104 ;  /* 0x000000448068723c */ /* 0x010fe20000081068 */
[----:B------:R-:W-:Y:S01]  /*14db0*/  MOV R199, R112 ;  /* 0x0000007000c77202 */ /* 0x000fe20000000f00 */
[----:B------:R-:W-:Y:S01]  /*14dc0*/  IMAD.MOV.U32 R198, RZ, RZ, R113 ;  /* 0x000000ffffc67224 */ /* 0x000fe200078e0071 */
[----:B------:R-:W-:Y:S01]  /*14dd0*/  LDS R92, [R0+UR7+0x80] ;  /* 0x00008007005c7984 */ /* 0x000fe20008000800 */
[----:B------:R-:W-:Y:S01]  /*14de0*/  IMAD.MOV.U32 R197, RZ, RZ, R114 ;  /* 0x000000ffffc57224 */ /* 0x000fe200078e0072 */
[----:B------:R-:W-:-:S02]  /*14df0*/  MOV R196, R115 ;  /* 0x0000007300c47202 */ /* 0x000fc40000000f00 */
[----:B------:R-:W-:Y:S04]  /*14e00*/  LDS R94, [R0+UR7+0x880] ;  /* 0x00088007005e7984 */ /* 0x000fe80008000800 */
[----:B------:R-:W-:Y:S01]  /*14e10*/  LDS R93, [R6+UR7+0x80] ;  /* 0x00008007065d7984 */ /* 0x000fe20008000800 */
[C---:B------:R-:W-:Y:S01]  /*14e20*/  HMMA.1688.F32.TF32 R108, R128.reuse, R56, R108 ;  /* 0x00000038806c723c */ /* 0x040fe2000008106c */
[----:B------:R-:W-:Y:S01]  /*14e30*/  MOV R209, R100 ;  /* 0x0000006400d17202 */ /* 0x000fe20000000f00 */
[----:B------:R-:W-:Y:S01]  /*14e40*/  IMAD.MOV.U32 R210, RZ, RZ, R101 ;  /* 0x000000ffffd27224 */ /* 0x000fe200078e0065 */
[----:B------:R-:W4:Y:S01]  /*14e50*/  LDS R95, [R6+UR7+0x880] ;  /* 0x00088007065f7984 */ /* 0x000f220008000800 */
[----:B------:R-:W-:Y:S01]  /*14e60*/  IMAD.MOV.U32 R211, RZ, RZ, R102 ;  /* 0x000000ffffd37224 */ /* 0x000fe200078e0066 */
[----:B------:R-:W-:Y:S01]  /*14e70*/  MOV R212, R103 ;  /* 0x0000006700d47202 */ /* 0x000fe20000000f00 */
[----:B------:R-:W-:Y:S01]  /*14e80*/  HMMA.1688.F32.TF32 R248, R128, R40, R248 ;  /* 0x0000002880f8723c */ /* 0x000fe200000810f8 */
[----:B------:R1:W-:Y:S04]  /*14e90*/  STL [R1+0xc48], R2 ;  /* 0x000c480201007387 */ /* 0x0003e80000100800 */
[----:B------:R2:W-:Y:S01]  /*14ea0*/  STL [R1+0xc0c], R5 ;  /* 0x000c0c0501007387 */ /* 0x0005e20000100800 */
[----:B------:R-:W-:Y:S01]  /*14eb0*/  IMAD.MOV.U32 R213, RZ, RZ, R104 ;  /* 0x000000ffffd57224 */ /* 0x000fe200078e0068 */
[----:B------:R-:W-:Y:S01]  /*14ec0*/  MOV R214, R105 ;  /* 0x0000006900d67202 */ /* 0x000fe20000000f00 */
[----:B------:R-:W-:Y:S01]  /*14ed0*/  IMAD.MOV.U32 R215, RZ, RZ, R106 ;  /* 0x000000ffffd77224 */ /* 0x000fe200078e006a */
[----:B------:R3:W-:Y:S01]  /*14ee0*/  STL [R1+0xc08], R4 ;  /* 0x000c080401007387 */ /* 0x0007e20000100800 */
[----:B------:R-:W-:-:S02]  /*14ef0*/  IMAD.MOV.U32 R220, RZ, RZ, R107 ;  /* 0x000000ffffdc7224 */ /* 0x000fc400078e006b */
[----:B-1----:R-:W-:Y:S01]  /*14f00*/  IMAD.MOV.U32 R2, RZ, RZ, R99 ;  /* 0x000000ffff027224 */ /* 0x002fe200078e0063 */
[----:B------:R-:W-:Y:S01]  /*14f10*/  HMMA.1688.F32.TF32 R236, R124, R60, R236 ;  /* 0x0000003c7cec723c */ /* 0x000fe200000810ec */
[----:B------:R1:W-:Y:S01]  /*14f20*/  STL [R1+0x1150], R63 ;  /* 0x0011503f01007387 */ /* 0x0003e20000100800 */
[----:B--2---:R-:W-:-:S03]  /*14f30*/  IMAD.MOV.U32 R5, RZ, RZ, R97 ;  /* 0x000000ffff057224 */ /* 0x004fc600078e0061 */
[----:B------:R2:W-:Y:S01]  /*14f40*/  STL [R1+0x10e4], R252 ;  /* 0x0010e4fc01007387 */ /* 0x0005e20000100800 */
[C---:B------:R-:W-:Y:S01]  /*14f50*/  HMMA.1688.F32.TF32 R244, R124.reuse, R52, R244 ;  /* 0x000000347cf4723c */ /* 0x040fe200000810f4 */
[----:B---3--:R-:W-:Y:S01]  /*14f60*/  MOV R4, R98 ;  /* 0x0000006200047202 */ /* 0x008fe20000000f00 */
[----:B------:R-:W-:Y:S01]  /*14f70*/  IMAD.MOV.U32 R221, RZ, RZ, R108 ;  /* 0x000000ffffdd7224 */ /* 0x000fe200078e006c */
[----:B------:R-:W3:Y:S01]  /*14f80*/  LDL.LU.64 R112, [R1+0x280] ;  /* 0x0002800001707983 */ /* 0x000ee20000300a00 */
[----:B------:R-:W-:Y:S01]  /*14f90*/  IMAD.MOV.U32 R222, RZ, RZ, R109 ;  /* 0x000000ffffde7224 */ /* 0x000fe200078e006d */
[----:B------:R-:W-:Y:S01]  /*14fa0*/  MOV R223, R110 ;  /* 0x0000006e00df7202 */ /* 0x000fe20000000f00 */
[----:B------:R-:W-:Y:S01]  /*14fb0*/  HMMA.1688.F32.TF32 R240, R124, R48, R240 ;  /* 0x000000307cf0723c */ /* 0x000fe200000810f0 */
[----:B-1----:R-:W-:Y:S01]  /*14fc0*/  IMAD.MOV.U32 R63, RZ, RZ, R96 ;  /* 0x000000ffff3f7224 */ /* 0x002fe200078e0060 */
[----:B------:R-:W3:Y:S01]  /*14fd0*/  LDL.LU.64 R114, [R1+0x288] ;  /* 0x0002880001727983 */ /* 0x000ee20000300a00 */
[----:B--2---:R-:W-:-:S03]  /*14fe0*/  IMAD.MOV.U32 R252, RZ, RZ, R111 ;  /* 0x000000fffffc7224 */ /* 0x004fc600078e006f */
[C---:B------:R-:W-:Y:S01]  /*14ff0*/  HMMA.1688.F32.TF32 R8, R124.reuse, R56, R8 ;  /* 0x000000387c08723c */ /* 0x040fe20000081008 */
[----:B------:R-:W2:Y:S04]  /*15000*/  LDL.LU.64 R96, [R1+0x270] ;  /* 0x0002700001607983 */ /* 0x000ea80000300a00 */
[----:B------:R-:W2:Y:S01]  /*15010*/  LDL.LU.64 R98, [R1+0x278] ;  /* 0x0002780001627983 */ /* 0x000ea20000300a00 */
[C---:B------:R-:W-:Y:S03]  /*15020*/  HMMA.1688.F32.TF32 R12, R124.reuse, R68, R12 ;  /* 0x000000447c0c723c */ /* 0x040fe6000008100c */
[----:B------:R-:W2:Y:S03]  /*15030*/  LDL.LU.64 R100, [R1+0x260] ;  /* 0x0002600001647983 */ /* 0x000ea60000300a00 */
[C---:B------:R-:W-:Y:S01]  /*15040*/  HMMA.1688.F32.TF32 R16, R124.reuse, R64, R16 ;  /* 0x000000407c10723c */ /* 0x040fe20000081010 */
[----:B------:R-:W2:Y:S04]  /*15050*/  LDL.LU.64 R102, [R1+0x268] ;  /* 0x0002680001667983 */ /* 0x000ea80000300a00 */
[----:B------:R-:W2:Y:S01]  /*15060*/  LDL.LU.64 R104, [R1+0x250] ;  /* 0x0002500001687983 */ /* 0x000ea20000300a00 */
[C---:B------:R-:W-:Y:S03]  /*15070*/  HMMA.1688.F32.TF32 R20, R124.reuse, R44, R20 ;  /* 0x0000002c7c14723c */ /* 0x040fe60000081014 */
[----:B------:R-:W2:Y:S03]  /*15080*/  LDL.LU.64 R106, [R1+0x258] ;  /* 0x00025800016a7983 */ /* 0x000ea60000300a00 */
[----:B------:R-:W-:Y:S01]  /*15090*/  HMMA.1688.F32.TF32 R24, R124, R40, R24 ;  /* 0x000000287c18723c */ /* 0x000fe20000081018 */
[----:B------:R-:W2:Y:S04]  /*150a0*/  LDL.LU.64 R108, [R1+0x240] ;  /* 0x00024000016c7983 */ /* 0x000ea80000300a00 */
[----:B------:R-:W2:Y:S01]  /*150b0*/  LDL.LU.64 R110, [R1+0x248] ;  /* 0x00024800016e7983 */ /* 0x000ea20000300a00 */
[C---:B----4-:R-:W-:Y:S03]  /*150c0*/  HMMA.1688.F32.TF32 R28, R92.reuse, R52, R28 ;  /* 0x000000345c1c723c */ /* 0x050fe6000008101c */
[----:B------:R-:W-:Y:S03]  /*150d0*/  STL.64 [R1+0x10f8], R250 ;  /* 0x0010f8fa01007387 */ /* 0x000fe60000100a00 */
[C---:B------:R-:W-:Y:S01]  /*150e0*/  HMMA.1688.F32.TF32 R32, R92.reuse, R48, R32 ;  /* 0x000000305c20723c */ /* 0x040fe20000081020 */
[----:B------:R-:W-:Y:S04]  /*150f0*/  STL.64 [R1+0x10f0], R248 ;  /* 0x0010f0f801007387 */ /* 0x000fe80000100a00 */
[----:B------:R-:W-:Y:S01]  /*15100*/  LDS R152, [R0+UR7+0x100] ;  /* 0x0001000700987984 */ /* 0x000fe20008000800 */
[C---:B------:R-:W-:Y:S03]  /*15110*/  HMMA.1688.F32.TF32 R36, R92.reuse, R60, R36 ;  /* 0x0000003c5c24723c */ /* 0x040fe60000081024 */
[----:B------:R-:W-:Y:S03]  /*15120*/  STL.64 [R1+0x1108], R246 ;  /* 0x001108f601007387 */ /* 0x000fe60000100a00 */
[C---:B------:R-:W-:Y:S01]  /*15130*/  HMMA.1688.F32.TF32 R72, R92.reuse, R56, R72 ;  /* 0x000000385c48723c */ /* 0x040fe20000081048 */
[----:B------:R-:W-:Y:S04]  /*15140*/  STL.64 [R1+0x1100], R244 ;  /* 0x001100f401007387 */ /* 0x000fe80000100a00 */
[----:B------:R-:W-:Y:S01]  /*15150*/  STL.64 [R1+0x1118], R242 ;  /* 0x001118f201007387 */ /* 0x000fe20000100a00 */
[----:B------:R-:W-:Y:S03]  /*15160*/  HMMA.1688.F32.TF32 R76, R92, R68, R76 ;  /* 0x000000445c4c723c */ /* 0x000fe6000008104c */
[----:B------:R-:W-:Y:S03]  /*15170*/  STL.64 [R1+0x1110], R240 ;  /* 0x001110f001007387 */ /* 0x000fe60000100a00 */
[C---:B------:R-:W-:Y:S01]  /*15180*/  HMMA.1688.F32.TF32 R120, R128.reuse, R52, R120 ;  /* 0x000000348078723c */ /* 0x040fe20000081078 */
[----:B------:R-:W-:Y:S04]  /*15190*/  STL.64 [R1+0x1128], R238 ;  /* 0x001128ee01007387 */ /* 0x000fe80000100a00 */
[----:B------:R-:W-:Y:S01]  /*151a0*/  STL.64 [R1+0x1120], R236 ;  /* 0x001120ec01007387 */ /* 0x000fe20000100a00 */
[----:B------:R-:W-:Y:S03]  /*151b0*/  HMMA.1688.F32.TF32 R116, R128, R48, R116 ;  /* 0x000000308074723c */ /* 0x000fe60000081074 */
[----:B------:R-:W-:Y:S04]  /*151c0*/  STL.64 [R1+0x1138], R10 ;  /* 0x0011380a01007387 */ /* 0x000fe80000100a00 */
[----:B------:R-:W-:Y:S04]  /*151d0*/  STL.64 [R1+0x1130], R8 ;  /* 0x0011300801007387 */ /* 0x000fe80000100a00 */
[----:B------:R-:W-:Y:S04]  /*151e0*/  STL.64 [R1+0x1148], R14 ;  /* 0x0011480e01007387 */ /* 0x000fe80000100a00 */
[----:B------:R1:W-:Y:S03]  /*151f0*/  STL.64 [R1+0x1140], R12 ;  /* 0x0011400c01007387 */ /* 0x0003e60000100a00 */
[----:B------:R-:W-:Y:S01]  /*15200*/  IMAD.MOV.U32 R191, RZ, RZ, R120 ;  /* 0x000000ffffbf7224 */ /* 0x000fe200078e0078 */
[----:B------:R-:W-:Y:S01]  /*15210*/  STL.64 [R1+0x1160], R18 ;  /* 0x0011601201007387 */ /* 0x000fe20000100a00 */
[----:B------:R-:W-:Y:S01]  /*15220*/  IMAD.MOV.U32 R190, RZ, RZ, R121 ;  /* 0x000000ffffbe7224 */ /* 0x000fe200078e0079 */
[----:B------:R-:W-:Y:S01]  /*15230*/  MOV R189, R122 ;  /* 0x0000007a00bd7202 */ /* 0x000fe20000000f00 */
[----:B------:R-:W-:Y:S01]  /*15240*/  IMAD.MOV.U32 R188, RZ, RZ, R123 ;  /* 0x000000ffffbc7224 */ /* 0x000fe200078e007b */
[----:B------:R-:W-:Y:S01]  /*15250*/  STL.64 [R1+0x1158], R16 ;  /* 0x0011581001007387 */ /* 0x000fe20000100a00 */
[----:B------:R-:W-:Y:S01]  /*15260*/  HMMA.1688.F32.TF32 R80, R92, R64, R80 ;  /* 0x000000405c50723c */ /* 0x000fe20000081050 */
[----:B------:R-:W-:Y:S01]  /*15270*/  IMAD.MOV.U32 R195, RZ, RZ, R116 ;  /* 0x000000ffffc37224 */ /* 0x000fe200078e0074 */
[----:B------:R-:W-:Y:S01]  /*15280*/  MOV R194, R117 ;  /* 0x0000007500c27202 */ /* 0x000fe20000000f00 */
[----:B------:R-:W-:Y:S01]  /*15290*/  STL.64 [R1+0x1170], R22 ;  /* 0x0011701601007387 */ /* 0x000fe20000100a00 */
[----:B------:R-:W-:-:S02]  /*152a0*/  IMAD.MOV.U32 R193, RZ, RZ, R118 ;  /* 0x000000ffffc17224 */ /* 0x000fc400078e0076 */
[----:B------:R-:W-:Y:S01]  /*152b0*/  HMMA.1688.F32.TF32 R84, R92, R44, R84 ;  /* 0x0000002c5c54723c */ /* 0x000fe20000081054 */
[----:B------:R-:W-:Y:S01]  /*152c0*/  STL.64 [R1+0x1168], R20 ;  /* 0x0011681401007387 */ /* 0x000fe20000100a00 */
[----:B------:R-:W-:-:S03]  /*152d0*/  IMAD.MOV.U32 R192, RZ, RZ, R119 ;  /* 0x000000ffffc07224 */ /* 0x000fc600078e0077 */
        /* <DEDUP_REMOVED lines=11> */
[----:B------:R4:W-:Y:S04]  /*15390*/  STL.64 [R1+0x11c8], R76 ;  /* 0x0011c84c01007387 */ /* 0x0009e80000100a00 */
[----:B-1----:R-:W2:Y:S04]  /*153a0*/  LDL.LU.64 R12, [R1+0x230] ;  /* 0x00023000010c7983 */ /* 0x002ea80000300a00 */
[----:B------:R-:W2:Y:S04]  /*153b0*/  LDL.LU.64 R14, [R1+0x238] ;  /* 0x00023800010e7983 */ /* 0x000ea80000300a00 */
        /* <DEDUP_REMOVED lines=16> */
[----:B----4-:R-:W4:Y:S04]  /*154c0*/  LDL.LU.64 R76, [R1+0x160] ;  /* 0x00016000014c7983 */ /* 0x010f280000300a00 */
[----:B------:R-:W4:Y:S04]  /*154d0*/  LDL.LU.64 R78, [R1+0x168] ;  /* 0x00016800014e7983 */ /* 0x000f280000300a00 */
        /* <DEDUP_REMOVED lines=14> */
[----:B------:R-:W-:Y:S04]  /*155c0*/  LDS R120, [R7+UR7+0x80] ;  /* 0x0000800707787984 */ /* 0x000fe80008000800 */
[----:B------:R-:W-:Y:S04]  /*155d0*/  LDS R122, [R7+UR7+0x880] ;  /* 0x00088007077a7984 */ /* 0x000fe80008000800 */
[----:B------:R-:W-:Y:S04]  /*155e0*/  LDS R121, [R3+UR7+0x80] ;  /* 0x0000800703797984 */ /* 0x000fe80008000800 */
[----:B------:R-:W3:Y:S01]  /*155f0*/  LDS R123, [R3+UR7+0x880] ;  /* 0x00088007037b7984 */ /* 0x000ee20008000800 */
[----:B------:R-:W-:Y:S01]  /*15600*/  HMMA.1688.F32.TF32 R88, R92, R40, R88 ;  /* 0x000000285c58723c */ /* 0x000fe20000081058 */
[----:B------:R-:W-:Y:S01]  /*15610*/  IMAD.MOV.U32 R248, RZ, RZ, R209 ;  /* 0x000000fffff87224 */ /* 0x000fe200078e00d1 */
[----:B------:R-:W-:Y:S01]  /*15620*/  MOV R249, R210 ;  /* 0x000000d200f97202 */ /* 0x000fe20000000f00 */
[----:B------:R-:W-:Y:S01]  /*15630*/  IMAD.MOV.U32 R250, RZ, RZ, R211 ;  /* 0x000000fffffa7224 */ /* 0x000fe200078e00d3 */
[----:B------:R-:W-:Y:S01]  /*15640*/  MOV R244, R213 ;  /* 0x000000d500f47202 */ /* 0x000fe20000000f00 */
[----:B------:R-:W-:Y:S01]  /*15650*/  IMAD.MOV.U32 R251, RZ, RZ, R212 ;  /* 0x000000fffffb7224 */ /* 0x000fe200078e00d4 */
[----:B------:R-:W-:Y:S01]  /*15660*/  LDS R154, [R0+UR7+0x900] ;  /* 0x00090007009a7984 */ /* 0x000fe20008000800 */
[----:B------:R-:W-:Y:S01]  /*15670*/  IMAD.MOV.U32 R245, RZ, RZ, R214 ;  /* 0x000000fffff57224 */ /* 0x000fe200078e00d6 */
[----:B------:R-:W-:Y:S01]  /*15680*/  MOV R247, R220 ;  /* 0x000000dc00f77202 */ /* 0x000fe20000000f00 */
[----:B------:R-:W-:Y:S01]  /*15690*/  IMAD.MOV.U32 R246, RZ, RZ, R215 ;  /* 0x000000fffff67224 */ /* 0x000fe200078e00d7 */
[----:B------:R-:W-:Y:S01]  /*156a0*/  LDS R153, [R6+UR7+0x100] ;  /* 0x0001000706997984 */ /* 0x000fe20008000800 */
[----:B------:R-:W-:Y:S01]  /*156b0*/  IMAD.MOV.U32 R240, RZ, RZ, R221 ;  /* 0x000000fffff07224 */ /* 0x000fe200078e00dd */
[----:B------:R-:W-:Y:S01]  /*156c0*/  MOV R242, R223 ;  /* 0x000000df00f27202 */ /* 0x000fe20000000f00 */
[----:B------:R-:W-:Y:S01]  /*156d0*/  IMAD.MOV.U32 R241, RZ, RZ, R222 ;  /* 0x000000fffff17224 */ /* 0x000fe200078e00de */
[----:B------:R-:W1:Y:S04]  /*156e0*/  LDS R155, [R6+UR7+0x900] ;  /* 0x00090007069b7984 */ /* 0x000e680008000800 */
[----:B------:R-:W-:Y:S04]  /*156f0*/  LDS R184, [R7+UR7+0x100] ;  /* 0x0001000707b87984 */ /* 0x000fe80008000800 */
[----:B------:R-:W-:Y:S04]  /*15700*/  LDS R186, [R7+UR7+0x900] ;  /* 0x0009000707ba7984 */ /* 0x000fe80008000800 */
[----:B------:R-:W-:Y:S04]  /*15710*/  LDS R185, [R3+UR7+0x100] ;  /* 0x0001000703b97984 */ /* 0x000fe80008000800 */
[----:B------:R-:W4:Y:S04]  /*15720*/  LDS R187, [R3+UR7+0x900] ;  /* 0x0009000703bb7984 */ /* 0x000f280008000800 */
[----:B------:R-:W-:Y:S04]  /*15730*/  LDS R216, [R0+UR7+0x180] ;  /* 0x0001800700d87984 */ /* 0x000fe80008000800 */
[----:B------:R-:W-:Y:S01]  /*15740*/  LDS R218, [R0+UR7+0x980] ;  /* 0x0009800700da7984 */ /* 0x000fe20008000800 */
[C---:B---3--:R-:W-:Y:S03]  /*15750*/  HMMA.1688.F32.TF32 R92, R120.reuse, R52, R112 ;  /* 0x00000034785c723c */ /* 0x048fe60000081070 */
[----:B------:R-:W-:Y:S03]  /*15760*/  LDS R217, [R6+UR7+0x180] ;  /* 0x0001800706d97984 */ /* 0x000fe60008000800 */
[C---:B--2---:R-:W-:Y:S01]  /*15770*/  HMMA.1688.F32.TF32 R96, R120.reuse, R48, R96 ;  /* 0x000000307860723c */ /* 0x044fe20000081060 */
[----:B------:R-:W2:Y:S05]  /*15780*/  LDS R219, [R6+UR7+0x980] ;  /* 0x0009800706db7984 */ /* 0x000eaa0008000800 */
[C---:B------:R-:W-:Y:S06]  /*15790*/  HMMA.1688.F32.TF32 R100, R120.reuse, R60, R100 ;  /* 0x0000003c7864723c */ /* 0x040fec0000081064 */
[C---:B------:R-:W-:Y:S06]  /*157a0*/  HMMA.1688.F32.TF32 R104, R120.reuse, R56, R104 ;  /* 0x000000387868723c */ /* 0x040fec0000081068 */
[C---:B------:R-:W-:Y:S06]  /*157b0*/  HMMA.1688.F32.TF32 R108, R120.reuse, R68, R108 ;  /* 0x00000044786c723c */ /* 0x040fec000008106c */
[C---:B------:R-:W-:Y:S01]  /*157c0*/  HMMA.1688.F32.TF32 R112, R120.reuse, R64, R12 ;  /* 0x000000407870723c */ /* 0x040fe2000008100c */
[----:B------:R-:W3:Y:S04]  /*157d0*/  LDL.LU.64 R12, [R1+0xd0] ;  /* 0x0000d000010c7983 */ /* 0x000ee80000300a00 */
[----:B------:R-:W3:Y:S01]  /*157e0*/  LDL.LU.64 R14, [R1+0xd8] ;  /* 0x0000d800010e7983 */ /* 0x000ee20000300a00 */
[C---:B------:R-:W-:Y:S03]  /*157f0*/  HMMA.1688.F32.TF32 R116, R120.reuse, R44, R8 ;  /* 0x0000002c7874723c */ /* 0x040fe60000081008 */
[----:B------:R-:W3:Y:S04]  /*15800*/  LDL.LU.64 R8, [R1+0xc0] ;  /* 0x0000c00001087983 */ /* 0x000ee80000300a00 */
[----:B------:R-:W3:Y:S04]  /*15810*/  LDL.LU.64 R10, [R1+0xc8] ;  /* 0x0000c800010a7983 */ /* 0x000ee80000300a00 */
[----:B------:R-:W3:Y:S04]  /*15820*/  LDL.LU R209, [R1+0x1200] ;  /* 0x0012000001d17983 */ /* 0x000ee80000300800 */
        /* <DEDUP_REMOVED lines=9> */
[----:B------:R-:W3:Y:S01]  /*158c0*/  LDL.LU R223, [R1+0x11d8] ;  /* 0x0011d80001df7983 */ /* 0x000ee20000300800 */
[----:B------:R-:W-:Y:S06]  /*158d0*/  HMMA.1688.F32.TF32 R120, R120, R40, R148 ;  /* 0x000000287878723c */ /* 0x000fec0000081094 */
[C---:B-1----:R-:W-:Y:S06]  /*158e0*/  HMMA.1688.F32.TF32 R124, R152.reuse, R52, R124 ;  /* 0x00000034987c723c */ /* 0x042fec000008107c */
[C---:B------:R-:W-:Y:S06]  /*158f0*/  HMMA.1688.F32.TF32 R128, R152.reuse, R48, R128 ;  /* 0x000000309880723c */ /* 0x040fec0000081080 */
[C---:B----4-:R-:W-:Y:S01]  /*15900*/  HMMA.1688.F32.TF32 R148, R152.reuse, R44, R76 ;  /* 0x0000002c9894723c */ /* 0x050fe2000008104c */
[----:B------:R-:W4:Y:S04]  /*15910*/  LDL.LU.64 R76, [R1+0x150] ;  /* 0x00015000014c7983 */ /* 0x000f280000300a00 */
[----:B------:R-:W4:Y:S01]  /*15920*/  LDL.LU.64 R78, [R1+0x158] ;  /* 0x00015800014e7983 */ /* 0x000f220000300a00 */
[C---:B------:R-:W-:Y:S06]  /*15930*/  HMMA.1688.F32.TF32 R132, R152.reuse, R60, R132 ;  /* 0x0000003c9884723c */ /* 0x040fec0000081084 */
[C---:B------:R-:W-:Y:S06]  /*15940*/  HMMA.1688.F32.TF32 R136, R152.reuse, R56, R136 ;  /* 0x000000389888723c */ /* 0x040fec0000081088 */
[C---:B------:R-:W-:Y:S06]  /*15950*/  HMMA.1688.F32.TF32 R140, R152.reuse, R68, R140 ;  /* 0x00000044988c723c */ /* 0x040fec000008108c */
[C---:B------:R-:W-:Y:S06]  /*15960*/  HMMA.1688.F32.TF32 R144, R152.reuse, R64, R144 ;  /* 0x000000409890723c */ /* 0x040fec0000081090 */
[----:B------:R-:W-:Y:S01]  /*15970*/  HMMA.1688.F32.TF32 R152, R152, R40, R72 ;  /* 0x000000289898723c */ /* 0x000fe20000081048 */
[----:B------:R-:W4:Y:S04]  /*15980*/  LDL.LU.64 R72, [R1+0xb0] ;  /* 0x0000b00001487983 */ /* 0x000f280000300a00 */
[----:B------:R-:W4:Y:S01]  /*15990*/  LDL.LU.64 R74, [R1+0xb8] ;  /* 0x0000b800014a7983 */ /* 0x000f220000300a00 */
[C---:B------:R-:W-:Y:S03]  /*159a0*/  HMMA.1688.F32.TF32 R156, R184.reuse, R52, R36 ;  /* 0x00000034b89c723c */ /* 0x040fe60000081024 */
        /* <DEDUP_REMOVED lines=14> */
[----:B------:R-:W-:Y:S03]  /*15a90*/  HMMA.1688.F32.TF32 R176, R184, R64, R16 ;  /* 0x00000040b8b0723c */ /* 0x000fe60000081010 */
[----:B------:R-:W4:Y:S04]  /*15aa0*/  LDL.LU.64 R16, [R1] ;  /* 0x0000000001107983 */ /* 0x000f280000300a00 */
[----:B------:R-:W4:Y:S01]  /*15ab0*/  LDL.LU.64 R18, [R1+0x8] ;  /* 0x0000080001127983 */ /* 0x000f220000300a00 */
[----:B------:R-:W-:Y:S01]  /*15ac0*/  IMAD.MOV.U32 R236, RZ, RZ, R199 ;  /* 0x000000ffffec7224 */ /* 0x000fe200078e00c7 */
[----:B------:R-:W-:Y:S01]  /*15ad0*/  MOV R237, R198 ;  /* 0x000000c600ed7202 */ /* 0x000fe20000000f00 */
[----:B------:R-:W-:Y:S01]  /*15ae0*/  IMAD.MOV.U32 R238, RZ, RZ, R197 ;  /* 0x000000ffffee7224 */ /* 0x000fe200078e00c5 */
[----:B--2---:R-:W-:Y:S01]  /*15af0*/  HMMA.1688.F32.TF32 R200, R216, R56, R200 ;  /* 0x00000038d8c8723c */ /* 0x004fe200000810c8 */
[----:B------:R-:W-:-:S05]  /*15b00*/  IMAD.MOV.U32 R239, RZ, RZ, R196 ;  /* 0x000000ffffef7224 */ /* 0x000fca00078e00c4 */
[C---:B------:R-:W-:Y:S01]  /*15b10*/  HMMA.1688.F32.TF32 R196, R216.reuse, R60, R224 ;  /* 0x0000003cd8c4723c */ /* 0x040fe200000810e0 */
[----:B------:R-:W-:Y:S01]  /*15b20*/  IMAD.MOV.U32 R243, RZ, RZ, R252 ;  /* 0x000000fffff37224 */ /* 0x000fe200078e00fc */
[----:B------:R-:W-:Y:S04]  /*15b30*/  LDS R224, [R0+UR7+0x1000] ;  /* 0x0010000700e07984 */ /* 0x000fe80008000800 */
[----:B------:R-:W-:Y:S01]  /*15b40*/  HMMA.1688.F32.TF32 R204, R216, R68, R204 ;  /* 0x00000044d8cc723c */ /* 0x000fe200000810cc */
[----:B------:R-:W-:Y:S04]  /*15b50*/  LDS R226, [R0+UR7+0x1800] ;  /* 0x0018000700e27984 */ /* 0x000fe80008000800 */
[----:B------:R-:W-:Y:S04]  /*15b60*/  LDS R225, [R6+UR7+0x1000] ;  /* 0x0010000706e17984 */ /* 0x000fe80008000800 */
[----:B------:R-:W1:Y:S01]  /*15b70*/  LDS R227, [R6+UR7+0x1800] ;  /* 0x0018000706e37984 */ /* 0x000e620008000800 */
[C---:B---3--:R-:W-:Y:S07]  /*15b80*/  HMMA.1688.F32.TF32 R180, R184.reuse, R44, R12 ;  /* 0x0000002cb8b4723c */ /* 0x048fee000008100c */
[----:B------:R-:W-:Y:S01]  /*15b90*/  IMAD.MOV.U32 R12, RZ, RZ, R191 ;  /* 0x000000ffff0c7224 */ /* 0x000fe200078e00bf */
[----:B------:R-:W-:Y:S01]  /*15ba0*/  HMMA.1688.F32.TF32 R184, R184, R40, R8 ;  /* 0x00000028b8b8723c */ /* 0x000fe20000081008 */
[----:B------:R-:W-:Y:S01]  /*15bb0*/  IMAD.MOV.U32 R13, RZ, RZ, R190 ;  /* 0x000000ffff0d7224 */ /* 0x000fe200078e00be */
[----:B------:R-:W-:Y:S01]  /*15bc0*/  MOV R14, R189 ;  /* 0x000000bd000e7202 */ /* 0x000fe20000000f00 */
[----:B------:R-:W-:-:S03]  /*15bd0*/  IMAD.MOV.U32 R15, RZ, RZ, R188 ;  /* 0x000000ffff0f7224 */ /* 0x000fc600078e00bc */
[C---:B------:R-:W-:Y:S01]  /*15be0*/  HMMA.1688.F32.TF32 R188, R216.reuse, R52, R232 ;  /* 0x00000034d8bc723c */ /* 0x040fe200000810e8 */
[----:B------:R-:W-:Y:S01]  /*15bf0*/  MOV R8, R195 ;  /* 0x000000c300087202 */ /* 0x000fe20000000f00 */
[----:B------:R-:W-:Y:S01]  /*15c00*/  IMAD.MOV.U32 R9, RZ, RZ, R194 ;  /* 0x000000ffff097224 */ /* 0x000fe200078e00c2 */
[----:B------:R-:W-:Y:S01]  /*15c10*/  MOV R11, R192 ;  /* 0x000000c0000b7202 */ /* 0x000fe20000000f00 */
[----:B------:R-:W-:Y:S01]  /*15c20*/  IMAD.MOV.U32 R10, RZ, RZ, R193 ;  /* 0x000000ffff0a7224 */ /* 0x000fe200078e00c1 */
[----:B------:R-:W-:Y:S01]  /*15c30*/  LDS R232, [R0+UR7+0x1080] ;  /* 0x0010800700e87984 */ /* 0x000fe20008000800 */
[C---:B------:R-:W-:Y:S03]  /*15c40*/  HMMA.1688.F32.TF32 R192, R216.reuse, R48, R228 ;  /* 0x00000030d8c0723c */ /* 0x040fe600000810e4 */
[----:B------:R-:W-:Y:S03]  /*15c50*/  LDS R228, [R7+UR7+0x1000] ;  /* 0x0010000707e47984 */ /* 0x000fe60008000800 */
[C---:B------:R-:W-:Y:S01]  /*15c60*/  HMMA.1688.F32.TF32 R208, R216.reuse, R64, R208 ;  /* 0x00000040d8d0723c */ /* 0x040fe200000810d0 */
[----:B------:R-:W-:Y:S04]  /*15c70*/  LDS R230, [R7+UR7+0x1800] ;  /* 0x0018000707e67984 */ /* 0x000fe80008000800 */
[----:B------:R-:W-:Y:S01]  /*15c80*/  LDS R229, [R3+UR7+0x1000] ;  /* 0x0010000703e57984 */ /* 0x000fe20008000800 */
[----:B------:R-:W-:Y:S03]  /*15c90*/  HMMA.1688.F32.TF32 R212, R216, R44, R212 ;  /* 0x0000002cd8d4723c */ /* 0x000fe600000810d4 */
[----:B------:R-:W-:Y:S04]  /*15ca0*/  LDS R231, [R3+UR7+0x1800] ;  /* 0x0018000703e77984 */ /* 0x000fe80008000800 */
[----:B------:R-:W-:Y:S01]  /*15cb0*/  LDS R234, [R0+UR7+0x1880] ;  /* 0x0018800700ea7984 */ /* 0x000fe20008000800 */
[C---:B-1----:R-:W-:Y:S03]  /*15cc0*/  HMMA.1688.F32.TF32 R12, R224.reuse, R54, R12 ;  /* 0x00000036e00c723c */ /* 0x042fe6000008100c */
[----:B------:R-:W-:Y:S03]  /*15cd0*/  LDS R233, [R6+UR7+0x1080] ;  /* 0x0010800706e97984 */ /* 0x000fe60008000800 */
[----:B------:R-:W-:Y:S01]  /*15ce0*/  HMMA.1688.F32.TF32 R240, R224, R58, R240 ;  /* 0x0000003ae0f0723c */ /* 0x000fe200000810f0 */
[----:B------:R-:W-:Y:S05]  /*15cf0*/  LDS R235, [R6+UR7+0x1880] ;  /* 0x0018800706eb7984 */ /* 0x000fea0008000800 */
[----:B------:R-:W-:Y:S01]  /*15d00*/  HMMA.1688.F32.TF32 R216, R216, R40, R220 ;  /* 0x00000028d8d8723c */ /* 0x000fe200000810dc */
[----:B------:R-:W-:Y:S04]  /*15d10*/  LDS R220, [R7+UR7+0x180] ;  /* 0x0001800707dc7984 */ /* 0x000fe80008000800 */
[----:B------:R-:W-:Y:S04]  /*15d20*/  LDS R222, [R7+UR7+0x980] ;  /* 0x0009800707de7984 */ /* 0x000fe80008000800 */
[----:B------:R-:W-:Y:S04]  /*15d30*/  LDS R221, [R3+UR7+0x180] ;  /* 0x0001800703dd7984 */ /* 0x000fe80008000800 */
[----:B------:R-:W4:Y:S02]  /*15d40*/  LDS R223, [R3+UR7+0x980] ;  /* 0x0009800703df7984 */ /* 0x000f240008000800 */
[C---:B----4-:R-:W-:Y:S06]  /*15d50*/  HMMA.1688.F32.TF32 R76, R220.reuse, R52, R76 ;  /* 0x00000034dc4c723c */ /* 0x050fec000008104c */
[C---:B------:R-:W-:Y:S06]  /*15d60*/  HMMA.1688.F32.TF32 R72, R220.reuse, R48, R72 ;  /* 0x00000030dc48723c */ /* 0x040fec0000081048 */
[C---:B------:R-:W-:Y:S06]  /*15d70*/  HMMA.1688.F32.TF32 R36, R220.reuse, R60, R36 ;  /* 0x0000003cdc24723c */ /* 0x040fec0000081024 */
[C---:B------:R-:W-:Y:S06]  /*15d80*/  HMMA.1688.F32.TF32 R32, R220.reuse, R56, R32 ;  /* 0x00000038dc20723c */ /* 0x040fec0000081020 */
[C---:B------:R-:W-:Y:S01]  /*15d90*/  HMMA.1688.F32.TF32 R28, R220.reuse, R68, R28 ;  /* 0x00000044dc1c723c */ /* 0x040fe2000008101c */
[----:B------:R-:W-:Y:S05]  /*15da0*/  STL.64 [R1+0x350], R76 ;  /* 0x0003504c01007387 */ /* 0x000fea0000100a00 */
[----:B------:R-:W-:Y:S01]  /*15db0*/  HMMA.1688.F32.TF32 R24, R220, R64, R24 ;  /* 0x00000040dc18723c */ /* 0x000fe20000081018 */
[----:B------:R1:W-:Y:S01]  /*15dc0*/  STL.64 [R1+0x358], R78 ;  /* 0x0003584e01007387 */ /* 0x0003e20000100a00 */
[----:B------:R-:W-:-:S04]  /*15dd0*/  IMAD.MOV.U32 R252, RZ, RZ, R74 ;  /* 0x000000fffffc7224 */ /* 0x000fc800078e004a */
[C---:B------:R-:W-:Y:S01]  /*15de0*/  HMMA.1688.F32.TF32 R20, R220.reuse, R44, R20 ;  /* 0x0000002cdc14723c */ /* 0x040fe20000081014 */
[----:B-1----:R-:W2:Y:S04]  /*15df0*/  LDL.LU.64 R78, [R1+0x11d0] ;  /* 0x0011d000014e7983 */ /* 0x002ea80000300a00 */
[----:B------:R-:W2:Y:S04]  /*15e00*/  LDL.LU.64 R76, [R1+0x11c8] ;  /* 0x0011c800014c7983 */ /* 0x000ea80000300a00 */
[----:B------:R-:W-:Y:S01]  /*15e10*/  STL.64 [R1+0x280], R72 ;  /* 0x0002804801007387 */ /* 0x000fe20000100a00 */
[----:B------:R-:W-:Y:S03]  /*15e20*/  HMMA.1688.F32.TF32 R220, R220, R40, R16 ;  /* 0x00000028dcdc723c */ /* 0x000fe60000081010 */
[----:B------:R1:W-:Y:S04]  /*15e30*/  STL [R1+0x28c], R75 ;  /* 0x00028c4b01007387 */ /* 0x0003e80000100800 */
[----:B-1----:R-:W3:Y:S04]  /*15e40*/  LDL.LU.64 R74, [R1+0x11c0] ;  /* 0x0011c000014a7983 */ /* 0x002ee80000300a00 */
[----:B------:R-:W3:Y:S04]  /*15e50*/  LDL.LU.64 R72, [R1+0x11b8] ;  /* 0x0011b80001487983 */ /* 0x000ee80000300a00 */
[----:B------:R1:W-:Y:S04]  /*15e60*/  STL [R1+0x10e8], R252 ;  /* 0x0010e8fc01007387 */ /* 0x0003e80000100800 */
[----:B------:R-:W-:Y:S04]  /*15e70*/  STL.64 [R1+0x1d0], R36 ;  /* 0x0001d02401007387 */ /* 0x000fe80000100a00 */
[----:B------:R4:W-:Y:S01]  /*15e80*/  STL.64 [R1+0x1d8], R38 ;  /* 0x0001d82601007387 */ /* 0x0009e20000100a00 */
[----:B-1----:R-:W-:-:S03]  /*15e90*/  MOV R252, R35 ;  /* 0x0000002300fc7202 */ /* 0x002fc60000000f00 */
[----:B----4-:R-:W4:Y:S04]  /*15ea0*/  LDL.LU.64 R38, [R1+0x11b0] ;  /* 0x0011b00001267983 */ /* 0x010f280000300a00 */
[----:B------:R-:W4:Y:S04]  /*15eb0*/  LDL.LU.64 R36, [R1+0x11a8] ;  /* 0x0011a80001247983 */ /* 0x000f280000300a00 */
[----:B------:R-:W-:Y:S04]  /*15ec0*/  STL.64 [R1+0x150], R32 ;  /* 0x0001502001007387 */ /* 0x000fe80000100a00 */
[----:B------:R1:W-:Y:S04]  /*15ed0*/  STL [R1+0x158], R34 ;  /* 0x0001582201007387 */ /* 0x0003e80000100800 */
[----:B-1----:R-:W2:Y:S04]  /*15ee0*/  LDL.LU.64 R34, [R1+0x11a0] ;  /* 0x0011a00001227983 */ /* 0x002ea80000300a00 */
[----:B------:R-:W2:Y:S04]  /*15ef0*/  LDL.LU.64 R32, [R1+0x1198] ;  /* 0x0011980001207983 */ /* 0x000ea80000300a00 */
[----:B------:R-:W-:Y:S04]  /*15f00*/  STL.64 [R1+0xc0], R28 ;  /* 0x0000c01c01007387 */ /* 0x000fe80000100a00 */
[----:B------:R1:W-:Y:S04]  /*15f10*/  STL.64 [R1+0xc8], R30 ;  /* 0x0000c81e01007387 */ /* 0x0003e80000100a00 */
[----:B-1----:R-:W4:Y:S04]  /*15f20*/  LDL.LU.64 R30, [R1+0x1190] ;  /* 0x00119000011e7983 */ /* 0x002f280000300a00 */
[----:B------:R-:W4:Y:S04]  /*15f30*/  LDL.LU.64 R28, [R1+0x1188] ;  /* 0x00118800011c7983 */ /* 0x000f280000300a00 */
[----:B------:R-:W-:Y:S04]  /*15f40*/  STL.64 [R1+0x70], R24 ;  /* 0x0000701801007387 */ /* 0x000fe80000100a00 */
[----:B------:R1:W-:Y:S04]  /*15f50*/  STL.64 [R1+0x78], R26 ;  /* 0x0000781a01007387 */ /* 0x0003e80000100a00 */
[----:B-1----:R-:W3:Y:S04]  /*15f60*/  LDL.LU.64 R26, [R1+0x1180] ;  /* 0x00118000011a7983 */ /* 0x002ee80000300a00 */
[----:B------:R-:W3:Y:S04]  /*15f70*/  LDL.LU.64 R24, [R1+0x1178] ;  /* 0x0011780001187983 */ /* 0x000ee80000300a00 */
[----:B------:R-:W-:Y:S04]  /*15f80*/  STL.64 [R1+0x3d0], R20 ;  /* 0x0003d01401007387 */ /* 0x000fe80000100a00 */
[----:B------:R1:W-:Y:S04]  /*15f90*/  STL.64 [R1+0x3d8], R22 ;  /* 0x0003d81601007387 */ /* 0x0003e80000100a00 */
[----:B-1----:R-:W2:Y:S04]  /*15fa0*/  LDL.LU.64 R22, [R1+0x1170] ;  /* 0x0011700001167983 */ /* 0x002ea80000300a00 */
[----:B------:R-:W2:Y:S04]  /*15fb0*/  LDL.LU.64 R20, [R1+0x1168] ;  /* 0x0011680001147983 */ /* 0x000ea80000300a00 */
[----:B------:R-:W4:Y:S04]  /*15fc0*/  LDL.LU.64 R18, [R1+0x1160] ;  /* 0x0011600001127983 */ /* 0x000f280000300a00 */
[----:B------:R-:W4:Y:S04]  /*15fd0*/  LDL.LU.64 R16, [R1+0x1158] ;  /* 0x0011580001107983 */ /* 0x000f280000300a00 */
[----:B------:R1:W-:Y:S04]  /*15fe0*/  STL.64 [R1+0x50], R220 ;  /* 0x000050dc01007387 */ /* 0x0003e80000100a00 */
[----:B------:R-:W-:Y:S01]  /*15ff0*/  STL.64 [R1+0x58], R222 ;  /* 0x000058de01007387 */ /* 0x000fe20000100a00 */
[----:B-1----:R-:W-:-:S03]  /*16000*/  IMAD.MOV.U32 R220, RZ, RZ, R63 ;  /* 0x000000ffffdc7224 */ /* 0x002fc600078e003f */
[----:B------:R-:W3:Y:S01]  /*16010*/  LDL.LU R63, [R1+0x1150] ;  /* 0x00115000013f7983 */ /* 0x000ee20000300800 */
[C---:B------:R-:W-:Y:S06]  /*16020*/  HMMA.1688.F32.TF32 R8, R224.reuse, R50, R8 ;  /* 0x00000032e008723c */ /* 0x040fec0000081008 */
[C---:B------:R-:W-:Y:S01]  /*16030*/  HMMA.1688.F32.TF32 R244, R224.reuse, R70, R244 ;  /* 0x00000046e0f4723c */ /* 0x040fe200000810f4 */
[----:B------:R-:W-:Y:S05]  /*16040*/  STL.64 [R1+0x340], R12 ;  /* 0x0003400c01007387 */ /* 0x000fea0000100a00 */
[C---:B------:R-:W-:Y:S01]  /*16050*/  HMMA.1688.F32.TF32 R248, R224.reuse, R66, R248 ;  /* 0x00000042e0f8723c */ /* 0x040fe200000810f8 */
[----:B------:R1:W-:Y:S04]  /*16060*/  STL.64 [R1+0x348], R14 ;  /* 0x0003480e01007387 */ /* 0x0003e80000100a00 */
[----:B-1----:R-:W2:Y:S04]  /*16070*/  LDL.LU.64 R14, [R1+0x1148] ;  /* 0x00114800010e7983 */ /* 0x002ea80000300a00 */
[----:B------:R-:W2:Y:S04]  /*16080*/  LDL.LU.64 R12, [R1+0x1140] ;  /* 0x00114000010c7983 */ /* 0x000ea80000300a00 */
[----:B------:R-:W-:Y:S04]  /*16090*/  STL.64 [R1+0x30], R8 ;  /* 0x0000300801007387 */ /* 0x000fe80000100a00 */
[----:B------:R1:W-:Y:S04]  /*160a0*/  STL.64 [R1+0x38], R10 ;  /* 0x0000380a01007387 */ /* 0x0003e80000100a00 */
[----:B-1----:R-:W4:Y:S04]  /*160b0*/  LDL.LU.64 R10, [R1+0x1138] ;  /* 0x00113800010a7983 */ /* 0x002f280000300a00 */
[----:B------:R-:W4:Y:S01]  /*160c0*/  LDL.LU.64 R8, [R1+0x1130] ;  /* 0x0011300001087983 */ /* 0x000f220000300a00 */
[----:B---3--:R-:W-:-:S15]  /*160d0*/  HMMA.1688.F32.TF32 R236, R224, R62, R236 ;  /* 0x0000003ee0ec723c */ /* 0x008fde00000810ec */
[----:B------:R-:W-:-:S08]  /*160e0*/  NOP ;  /* 0x0000000000007918 */ /* 0x000fd00000000000 */
[----:B------:R-:W-:Y:S04]  /*160f0*/  STL.64 [R1+0x330], R236 ;  /* 0x000330ec01007387 */ /* 0x000fe80000100a00 */
[----:B------:R1:W-:Y:S04]  /*16100*/  STL.64 [R1+0x338], R238 ;  /* 0x000338ee01007387 */ /* 0x0003e80000100a00 */
[----:B-1----:R-:W3:Y:S04]  /*16110*/  LDL.LU.64 R238, [R1+0x1128] ;  /* 0x0011280001ee7983 */ /* 0x002ee80000300a00 */
[----:B------:R-:W3:Y:S04]  /*16120*/  LDL.LU.64 R236, [R1+0x1120] ;  /* 0x0011200001ec7983 */ /* 0x000ee80000300a00 */
[----:B------:R-:W-:Y:S04]  /*16130*/  STL.64 [R1+0x10], R240 ;  /* 0x000010f001007387 */ /* 0x000fe80000100a00 */
[----:B------:R1:W-:Y:S04]  /*16140*/  STL.64 [R1+0x18], R242 ;  /* 0x000018f201007387 */ /* 0x0003e80000100a00 */
[----:B-1----:R-:W3:Y:S04]  /*16150*/  LDL.LU.64 R242, [R1+0x1118] ;  /* 0x0011180001f27983 */ /* 0x002ee80000300a00 */
[----:B------:R-:W3:Y:S04]  /*16160*/  LDL.LU.64 R240, [R1+0x1110] ;  /* 0x0011100001f07983 */ /* 0x000ee80000300a00 */
[----:B------:R-:W-:Y:S04]  /*16170*/  STL.64 [R1], R244 ;  /* 0x000000f401007387 */ /* 0x000fe80000100a00 */
[----:B------:R1:W-:Y:S04]  /*16180*/  STL.64 [R1+0x8], R246 ;  /* 0x000008f601007387 */ /* 0x0003e80000100a00 */
[----:B-1----:R-:W4:Y:S04]  /*16190*/  LDL.LU.64 R246, [R1+0x1108] ;  /* 0x0011080001f67983 */ /* 0x002f280000300a00 */
[----:B------:R-:W4:Y:S04]  /*161a0*/  LDL.LU.64 R244, [R1+0x1100] ;  /* 0x0011000001f47983 */ /* 0x000f280000300a00 */
[----:B------:R-:W-:Y:S04]  /*161b0*/  STL.64 [R1+0x320], R248 ;  /* 0x000320f801007387 */ /* 0x000fe80000100a00 */
[----:B------:R1:W-:Y:S04]  /*161c0*/  STL.64 [R1+0x328], R250 ;  /* 0x000328fa01007387 */ /* 0x0003e80000100a00 */
[----:B-1----:R-:W3:Y:S04]  /*161d0*/  LDL.LU.64 R250, [R1+0x10f8] ;  /* 0x0010f80001fa7983 */ /* 0x002ee80000300a00 */
[----:B------:R-:W3:Y:S01]  /*161e0*/  LDL.LU.64 R248, [R1+0x10f0] ;  /* 0x0010f00001f87983 */ /* 0x000ee20000300a00 */
[----:B------:R-:W-:Y:S01]  /*161f0*/  IMAD.MOV.U32 R221, RZ, RZ, R5 ;  /* 0x000000ffffdd7224 */ /* 0x000fe200078e0005 */
[----:B------:R-:W-:Y:S01]  /*16200*/  MOV R222, R4 ;  /* 0x0000000400de7202 */ /* 0x000fe20000000f00 */
[----:B------:R-:W-:-:S07]  /*16210*/  IMAD.MOV.U32 R223, RZ, RZ, R2 ;  /* 0x000000ffffdf7224 */ /* 0x000fce00078e0002 */
[----:B------:R-:W-:-:S15]  /*16220*/  HMMA.1688.F32.TF32 R220, R224, R46, R220 ;  /* 0x0000002ee0dc723c */ /* 0x000fde00000810dc */
[----:B------:R-:W-:-:S08]  /*16230*/  NOP ;  /* 0x0000000000007918 */ /* 0x000fd00000000000 */
[----:B------:R-:W-:Y:S04]  /*16240*/  STL.64 [R1+0x310], R220 ;  /* 0x000310dc01007387 */ /* 0x000fe80000100a00 */
[----:B------:R3:W-:Y:S01]  /*16250*/  STL.64 [R1+0x318], R222 ;  /* 0x000318de01007387 */ /* 0x0007e20000100a00 */
[----:B--2---:R-:W-:Y:S06]  /*16260*/  HMMA.1688.F32.TF32 R12, R228, R70, R12 ;  /* 0x00000046e40c723c */ /* 0x004fec000008100c */
[----:B---3--:R-:W-:-:S15]  /*16270*/  HMMA.1688.F32.TF32 R220, R224, R42, R248 ;  /* 0x0000002ae0dc723c */ /* 0x008fde00000810f8 */
[----:B------:R-:W-:-:S08]  /*16280*/  NOP ;  /* 0x0000000000007918 */ /* 0x000fd00000000000 */
[----:B------:R4:W-:Y:S01]  /*16290*/  STL [R1+0x270], R220 ;  /* 0x000270dc01007387 */ /* 0x0009e20000100800 */
[----:B------:R-:W-:Y:S01]  /*162a0*/  IMAD.MOV.U32 R5, RZ, RZ, R221 ;  /* 0x000000ffff057224 */ /* 0x000fe200078e00dd */
[----:B------:R-:W-:Y:S01]  /*162b0*/  MOV R4, R222 ;  /* 0x000000de00047202 */ /* 0x000fe20000000f00 */
[----:B------:R-:W-:Y:S02]  /*162c0*/  IMAD.MOV.U32 R2, RZ, RZ, R223 ;  /* 0x000000ffff027224 */ /* 0x000fe400078e00df */
[----:B----4-:R-:W-:-:S15]  /*162d0*/  HMMA.1688.F32.TF32 R220, R228, R54, R244 ;  /* 0x00000036e4dc723c */ /* 0x010fde00000810f4 */
[----:B------:R-:W-:-:S09]  /*162e0*/  NOP ;  /* 0x0000000000007918 */ /* 0x000fd20000000000 */
[----:B------:R-:W-:Y:S01]  /*162f0*/  IMAD.MOV.U32 R247, RZ, RZ, R220 ;  /* 0x000000fffff77224 */ /* 0x000fe200078e00dc */
[----:B------:R-:W-:Y:S01]  /*16300*/  MOV R246, R221 ;  /* 0x000000dd00f67202 */ /* 0x000fe20000000f00 */
[----:B------:R-:W-:Y:S02]  /*16310*/  IMAD.MOV.U32 R245, RZ, RZ, R222 ;  /* 0x000000fffff57224 */ /* 0x000fe400078e00de */
[----:B------:R-:W-:Y:S02]  /*16320*/  IMAD.MOV.U32 R244, RZ, RZ, R223 ;  /* 0x000000fffff47224 */ /* 0x000fe400078e00df */
[C---:B------:R-:W-:Y:S06]  /*16330*/  HMMA.1688.F32.TF32 R220, R228.reuse, R58, R8 ;  /* 0x0000003ae4dc723c */ /* 0x040fec0000081008 */
[----:B------:R-:W-:Y:S01]  /*16340*/  HMMA.1688.F32.TF32 R8, R228, R66, R16 ;  /* 0x00000042e408723c */ /* 0x000fe20000081010 */
[----:B------:R-:W-:Y:S04]  /*16350*/  LDS R16, [R7+UR7+0x1080] ;  /* 0x0010800707107984 */ /* 0x000fe80008000800 */
[----:B------:R-:W-:Y:S04]  /*16360*/  LDS R18, [R7+UR7+0x1880] ;  /* 0x0018800707127984 */ /* 0x000fe80008000800 */
[----:B------:R-:W-:Y:S04]  /*16370*/  LDS R17, [R3+UR7+0x1080] ;  /* 0x0010800703117984 */ /* 0x000fe80008000800 */
[----:B------:R-:W1:Y:S11]  /*16380*/  LDS R19, [R3+UR7+0x1880] ;  /* 0x0018800703137984 */ /* 0x000e760008000800 */
[----:B------:R-:W-:Y:S01]  /*16390*/  MOV R61, R8 ;  /* 0x00000008003d7202 */ /* 0x000fe20000000f00 */
[----:B------:R-:W-:Y:S01]  /*163a0*/  IMAD.MOV.U32 R60, RZ, RZ, R9 ;  /* 0x000000ffff3c7224 */ /* 0x000fe200078e0009 */
[----:B------:R-:W-:Y:S01]  /*163b0*/  MOV R40, R11 ;  /* 0x0000000b00287202 */ /* 0x000fe20000000f00 */
[----:B------:R-:W-:-:S02]  /*163c0*/  IMAD.MOV.U32 R41, RZ, RZ, R10 ;  /* 0x000000ffff297224 */ /* 0x000fc400078e000a */
[C---:B------:R-:W-:Y:S01]  /*163d0*/  HMMA.1688.F32.TF32 R8, R228.reuse, R46, R20 ;  /* 0x0000002ee408723c */ /* 0x040fe20000081014 */
[----:B------:R-:W-:Y:S04]  /*163e0*/  LDS R20, [R0+UR7+0x1100] ;  /* 0x0011000700147984 */ /* 0x000fe80008000800 */
[----:B------:R-:W-:Y:S01]  /*163f0*/  LDS R22, [R0+UR7+0x1900] ;  /* 0x0019000700167984 */ /* 0x000fe20008000800 */
[C---:B------:R-:W-:Y:S03]  /*16400*/  HMMA.1688.F32.TF32 R240, R228.reuse, R50, R240 ;  /* 0x00000032e4f0723c */ /* 0x040fe600000810f0 */
[----:B------:R-:W-:Y:S03]  /*16410*/  LDS R21, [R6+UR7+0x1100] ;  /* 0x0011000706157984 */ /* 0x000fe60008000800 */
[----:B------:R-:W-:Y:S01]  /*16420*/  HMMA.1688.F32.TF32 R224, R228, R62, R236 ;  /* 0x0000003ee4e0723c */ /* 0x000fe200000810ec */
[----:B------:R-:W2:Y:S11]  /*16430*/  LDS R23, [R6+UR7+0x1900] ;  /* 0x0019000706177984 */ /* 0x000eb60008000800 */
[----:B------:R-:W-:Y:S01]  /*16440*/  IMAD.MOV.U32 R57, RZ, RZ, R8 ;  /* 0x000000ffff397224 */ /* 0x000fe200078e0008 */
[----:B------:R-:W-:Y:S01]  /*16450*/  MOV R53, R10 ;  /* 0x0000000a00357202 */ /* 0x000fe20000000f00 */
[----:B------:R-:W-:-:S02]  /*16460*/  IMAD.MOV.U32 R56, RZ, RZ, R9 ;  /* 0x000000ffff387224 */ /* 0x000fc400078e0009 */
[----:B------:R-:W-:Y:S02]  /*16470*/  IMAD.MOV.U32 R52, RZ, RZ, R11 ;  /* 0x000000ffff347224 */ /* 0x000fe400078e000b */
[----:B------:R-:W-:Y:S06]  /*16480*/  HMMA.1688.F32.TF32 R8, R228, R42, R24 ;  /* 0x0000002ae408723c */ /* 0x000fec0000081018 */
[----:B-1----:R-:W-:Y:S01]  /*16490*/  HMMA.1688.F32.TF32 R24, R16, R50, R96 ;  /* 0x000000321018723c */ /* 0x002fe20000081060 */
[----:B------:R-:W-:Y:S04]  /*164a0*/  STL.64 [R1+0x250], R240 ;  /* 0x000250f001007387 */ /* 0x000fe80000100a00 */
[----:B------:R-:W-:-:S15]  /*164b0*/  STL.64 [R1+0x258], R242 ;  /* 0x000258f201007387 */ /* 0x000fde0000100a00 */
[----:B------:R-:W-:-:S04]  /*164c0*/  NOP ;  /* 0x0000000000007918 */ /* 0x000fc80000000000 */
[----:B------:R-:W-:Y:S01]  /*164d0*/  IMAD.MOV.U32 R99, RZ, RZ, R24 ;  /* 0x000000ffff637224 */ /* 0x000fe200078e0018 */
[----:B------:R-:W-:Y:S01]  /*164e0*/  MOV R97, R26 ;  /* 0x0000001a00617202 */ /* 0x000fe20000000f00 */
[----:B------:R-:W-:Y:S02]  /*164f0*/  IMAD.MOV.U32 R98, RZ, RZ, R25 ;  /* 0x000000ffff627224 */ /* 0x000fe400078e0019 */
[----:B------:R-:W-:Y:S01]  /*16500*/  IMAD.MOV.U32 R96, RZ, RZ, R27 ;  /* 0x000000ffff607224 */ /* 0x000fe200078e001b */
[----:B------:R-:W-:Y:S01]  /*16510*/  MOV R48, R9 ;  /* 0x0000000900307202 */ /* 0x000fe20000000f00 */
[----:B------:R-:W-:Y:S01]  /*16520*/  HMMA.1688.F32.TF32 R24, R16, R62, R100 ;  /* 0x0000003e1018723c */ /* 0x000fe20000081064 */
[----:B------:R-:W-:Y:S04]  /*16530*/  STL.64 [R1+0x240], R224 ;  /* 0x000240e001007387 */ /* 0x000fe80000100a00 */
[----:B------:R-:W-:Y:S04]  /*16540*/  STL.64 [R1+0x248], R226 ;  /* 0x000248e201007387 */ /* 0x000fe80000100a00 */
[----:B------:R-:W-:Y:S04]  /*16550*/  STL.64 [R1+0x130], R220 ;  /* 0x000130dc01007387 */ /* 0x000fe80000100a00 */
[----:B------:R-:W-:Y:S04]  /*16560*/  STL.64 [R1+0x138], R222 ;  /* 0x000138de01007387 */ /* 0x000fe80000100a00 */
[----:B------:R-:W-:Y:S01]  /*16570*/  STL.64 [R1+0x120], R12 ;  /* 0x0001200c01007387 */ /* 0x000fe20000100a00 */
[----:B------:R-:W-:-:S03]  /*16580*/  IMAD.MOV.U32 R49, RZ, RZ, R8 ;  /* 0x000000ffff317224 */ /* 0x000fc600078e0008 */
[----:B------:R1:W-:Y:S01]  /*16590*/  STL.64 [R1+0x128], R14 ;  /* 0x0001280e01007387 */ /* 0x0003e20000100a00 */
[----:B------:R-:W-:Y:S02]  /*165a0*/  IMAD.MOV.U32 R45, RZ, RZ, R10 ;  /* 0x000000ffff2d7224 */ /* 0x000fe400078e000a */
[----:B------:R-:W-:Y:S01]  /*165b0*/  IMAD.MOV.U32 R44, RZ, RZ, R11 ;  /* 0x000000ffff2c7224 */ /* 0x000fe200078e000b */
[C---:B------:R-:W-:Y:S01]  /*165c0*/  HMMA.1688.F32.TF32 R236, R232.reuse, R58, R72 ;  /* 0x0000003ae8ec723c */ /* 0x040fe20000081048 */
[----:B------:R-:W-:Y:S04]  /*165d0*/  LDS R240, [R0+UR7+0x2000] ;  /* 0x0020000700f07984 */ /* 0x000fe80008000800 */
[----:B------:R-:W-:Y:S01]  /*165e0*/  LDS R242, [R0+UR7+0x2800] ;  /* 0x0028000700f27984 */ /* 0x000fe20008000800 */
[-C--:B-1----:R-:W-:Y:S03]  /*165f0*/  HMMA.1688.F32.TF32 R12, R232, R54.reuse, R28 ;  /* 0x00000036e80c723c */ /* 0x082fe6000008101c */
[----:B------:R-:W-:Y:S04]  /*16600*/  LDS R241, [R6+UR7+0x2000] ;  /* 0x0020000706f17984 */ /* 0x000fe80008000800 */
[----:B------:R-:W-:Y:S01]  /*16610*/  LDS R243, [R6+UR7+0x2800] ;  /* 0x0028000706f37984 */ /* 0x000fe20008000800 */
[----:B------:R-:W-:Y:S03]  /*16620*/  HMMA.1688.F32.TF32 R28, R16, R54, R92 ;  /* 0x00000036101c723c */ /* 0x000fe6000008105c */
[----:B------:R-:W-:Y:S03]  /*16630*/  LDS R72, [R7+UR7+0x2000] ;  /* 0x0020000707487984 */ /* 0x000fe60008000800 */
[----:B------:R-:W-:Y:S01]  /*16640*/  HMMA.1688.F32.TF32 R8, R232, R50, R32 ;  /* 0x00000032e808723c */ /* 0x000fe20000081020 */
[----:B------:R-:W-:Y:S01]  /*16650*/  IMAD.MOV.U32 R95, RZ, RZ, R24 ;  /* 0x000000ffff5f7224 */ /* 0x000fe200078e0018 */
[----:B------:R-:W-:Y:S01]  /*16660*/  MOV R94, R25 ;  /* 0x00000019005e7202 */ /* 0x000fe20000000f00 */
[----:B------:R-:W-:Y:S01]  /*16670*/  IMAD.MOV.U32 R93, RZ, RZ, R26 ;  /* 0x000000ffff5d7224 */ /* 0x000fe200078e001a */
[----:B------:R-:W-:Y:S01]  /*16680*/  LDS R74, [R7+UR7+0x2800] ;  /* 0x00280007074a7984 */ /* 0x000fe20008000800 */
[----:B------:R-:W-:-:S02]  /*16690*/  IMAD.MOV.U32 R92, RZ, RZ, R27 ;  /* 0x000000ffff5c7224 */ /* 0x000fc400078e001b */
[----:B------:R-:W-:Y:S01]  /*166a0*/  HMMA.1688.F32.TF32 R24, R16, R58, R104 ;  /* 0x0000003a1018723c */ /* 0x000fe20000081068 */
[----:B------:R-:W-:Y:S04]  /*166b0*/  LDS R73, [R3+UR7+0x2000] ;  /* 0x0020000703497984 */ /* 0x000fe80008000800 */
[----:B------:R-:W-:Y:S01]  /*166c0*/  LDS R75, [R3+UR7+0x2800] ;  /* 0x00280007034b7984 */ /* 0x000fe20008000800 */
[C---:B------:R-:W-:Y:S03]  /*166d0*/  HMMA.1688.F32.TF32 R228, R232.reuse, R70, R76 ;  /* 0x00000046e8e4723c */ /* 0x040fe6000008104c */
[----:B------:R-:W-:Y:S04]  /*166e0*/  STL.64 [R1+0xa0], R12 ;  /* 0x0000a00c01007387 */ /* 0x000fe80000100a00 */
[----:B------:R-:W-:Y:S04]  /*166f0*/  LDS R100, [R0+UR7+0x2080] ;  /* 0x0020800700647984 */ /* 0x000fe80008000800 */
[----:B------:R-:W-:Y:S01]  /*16700*/  MOV R69, R8 ;  /* 0x0000000800457202 */ /* 0x000fe20000000f00 */
[----:B------:R-:W-:Y:S01]  /*16710*/  IMAD.MOV.U32 R68, RZ, RZ, R9 ;  /* 0x000000ffff447224 */ /* 0x000fe200078e0009 */
[----:B------:R-:W-:Y:S01]  /*16720*/  MOV R64, R11 ;  /* 0x0000000b00407202 */ /* 0x000fe20000000f00 */
[----:B------:R-:W-:Y:S01]  /*16730*/  IMAD.MOV.U32 R65, RZ, RZ, R10 ;  /* 0x000000ffff417224 */ /* 0x000fe200078e000a */
[----:B------:R-:W-:Y:S01]  /*16740*/  LDS R12, [R7+UR7+0x1100] ;  /* 0x00110007070c7984 */ /* 0x000fe20008000800 */
[----:B------:R-:W-:Y:S02]  /*16750*/  HMMA.1688.F32.TF32 R8, R232, R62, R36 ;  /* 0x0000003ee808723c */ /* 0x000fe40000081024 */
[----:B------:R-:W-:Y:S01]  /*16760*/  MOV R107, R24 ;  /* 0x00000018006b7202 */ /* 0x000fe20000000f00 */
[----:B------:R-:W-:Y:S01]  /*16770*/  IMAD.MOV.U32 R106, RZ, RZ, R25 ;  /* 0x000000ffff6a7224 */ /* 0x000fe200078e0019 */
[----:B------:R-:W-:Y:S01]  /*16780*/  MOV R104, R27 ;  /* 0x0000001b00687202 */ /* 0x000fe20000000f00 */
[----:B------:R-:W-:Y:S01]  /*16790*/  IMAD.MOV.U32 R105, RZ, RZ, R26 ;  /* 0x000000ffff697224 */ /* 0x000fe200078e001a */
[----:B------:R-:W-:Y:S01]  /*167a0*/  LDS R13, [R3+UR7+0x1100] ;  /* 0x00110007030d7984 */ /* 0x000fe20008000800 */
[----:B------:R-:W-:Y:S03]  /*167b0*/  HMMA.1688.F32.TF32 R24, R16, R70, R108 ;  /* 0x000000461018723c */ /* 0x000fe6000008106c */
[----:B------:R-:W-:Y:S04]  /*167c0*/  STL.64 [R1+0xa8], R14 ;  /* 0x0000a80e01007387 */ /* 0x000fe80000100a00 */
[----:B------:R-:W-:Y:S04]  /*167d0*/  LDS R14, [R7+UR7+0x1900] ;  /* 0x00190007070e7984 */ /* 0x000fe80008000800 */
[----:B------:R-:W1:Y:S01]  /*167e0*/  LDS R15, [R3+UR7+0x1900] ;  /* 0x00190007030f7984 */ /* 0x000e620008000800 */
[----:B------:R-:W-:Y:S03]  /*167f0*/  HMMA.1688.F32.TF32 R224, R232, R66, R80 ;  /* 0x00000042e8e0723c */ /* 0x000fe60000081050 */
[----:B------:R-:W-:Y:S04]  /*16800*/  LDS R76, [R7+UR7+0x1180] ;  /* 0x00118007074c7984 */ /* 0x000fe80008000800 */
[----:B------:R-:W-:Y:S04]  /*16810*/  STL.64 [R1+0x80], R8 ;  /* 0x0000800801007387 */ /* 0x000fe80000100a00 */
[----:B------:R-:W-:Y:S01]  /*16820*/  STL.64 [R1+0x88], R10 ;  /* 0x0000880a01007387 */ /* 0x000fe20000100a00 */
[----:B------:R-:W-:Y:S01]  /*16830*/  IMAD.MOV.U32 R111, RZ, RZ, R24 ;  /* 0x000000ffff6f7224 */ /* 0x000fe200078e0018 */
[----:B------:R-:W-:Y:S01]  /*16840*/  MOV R109, R26 ;  /* 0x0000001a006d7202 */ /* 0x000fe20000000f00 */
[----:B------:R-:W-:Y:S01]  /*16850*/  IMAD.MOV.U32 R110, RZ, RZ, R25 ;  /* 0x000000ffff6e7224 */ /* 0x000fe200078e0019 */
[----:B------:R-:W-:Y:S01]  /*16860*/  STL.64 [R1+0x3c0], R28 ;  /* 0x0003c01c01007387 */ /* 0x000fe20000100a00 */
[----:B------:R-:W-:-:S02]  /*16870*/  IMAD.MOV.U32 R108, RZ, RZ, R27 ;  /* 0x000000ffff6c7224 */ /* 0x000fc400078e001b */
[C---:B------:R-:W-:Y:S01]  /*16880*/  HMMA.1688.F32.TF32 R24, R16.reuse, R66, R112 ;  /* 0x000000421018723c */ /* 0x040fe20000081070 */
[----:B------:R3:W-:Y:S04]  /*16890*/  STL.64 [R1+0x3c8], R30 ;  /* 0x0003c81e01007387 */ /* 0x0007e80000100a00 */
[----:B------:R-:W-:Y:S04]  /*168a0*/  LDS R8, [R0+UR7+0x1180] ;  /* 0x0011800700087984 */ /* 0x000fe80008000800 */
[----:B------:R-:W-:Y:S01]  /*168b0*/  LDS R10, [R0+UR7+0x1980] ;  /* 0x00198007000a7984 */ /* 0x000fe20008000800 */
[C---:B---3--:R-:W-:Y:S03]  /*168c0*/  HMMA.1688.F32.TF32 R28, R16.reuse, R46, R116 ;  /* 0x0000002e101c723c */ /* 0x048fe60000081074 */
[----:B------:R-:W-:Y:S04]  /*168d0*/  LDS R9, [R6+UR7+0x1180] ;  /* 0x0011800706097984 */ /* 0x000fe80008000800 */
[----:B------:R-:W3:Y:S01]  /*168e0*/  LDS R11, [R6+UR7+0x1980] ;  /* 0x00198007060b7984 */ /* 0x000ee20008000800 */
[----:B------:R-:W-:Y:S03]  /*168f0*/  HMMA.1688.F32.TF32 R16, R16, R42, R120 ;  /* 0x0000002a1010723c */ /* 0x000fe60000081078 */
[----:B------:R-:W-:Y:S04]  /*16900*/  LDS R78, [R7+UR7+0x1980] ;  /* 0x00198007074e7984 */ /* 0x000fe80008000800 */
[----:B------:R-:W-:Y:S04]  /*16910*/  STL.64 [R1+0x370], R24 ;  /* 0x0003701801007387 */ /* 0x000fe80000100a00 */
[----:B------:R-:W-:Y:S01]  /*16920*/  STL.64 [R1+0x378], R26 ;  /* 0x0003781a01007387 */ /* 0x000fe20000100a00 */
[----:B------:R-:W-:Y:S03]  /*16930*/  HMMA.1688.F32.TF32 R220, R232, R46, R84 ;  /* 0x0000002ee8dc723c */ /* 0x000fe60000081054 */
[----:B------:R-:W-:Y:S04]  /*16940*/  LDS R77, [R3+UR7+0x1180] ;  /* 0x00118007034d7984 */ /* 0x000fe80008000800 */
[----:B------:R-:W-:Y:S04]  /*16950*/  STL.64 [R1+0x360], R28 ;  /* 0x0003601c01007387 */ /* 0x000fe80000100a00 */
[----:B------:R-:W-:Y:S04]  /*16960*/  STL.64 [R1+0x368], R30 ;  /* 0x0003681e01007387 */ /* 0x000fe80000100a00 */
[----:B------:R-:W-:Y:S04]  /*16970*/  STL.64 [R1+0x300], R16 ;  /* 0x0003001001007387 */ /* 0x000fe80000100a00 */
[----:B------:R2:W-:Y:S04]  /*16980*/  STL.64 [R1+0x308], R18 ;  /* 0x0003081201007387 */ /* 0x0005e80000100a00 */
[----:B------:R-:W-:Y:S04]  /*16990*/  LDS R79, [R3+UR7+0x1980] ;  /* 0x00198007034f7984 */ /* 0x000fe80008000800 */
[----:B------:R-:W-:Y:S01]  /*169a0*/  LDS R102, [R0+UR7+0x2880] ;  /* 0x0028800700667984 */ /* 0x000fe20008000800 */
[C---:B--2---:R-:W-:Y:S03]  /*169b0*/  HMMA.1688.F32.TF32 R16, R20.reuse, R50, R128 ;  /* 0x000000321410723c */ /* 0x044fe60000081080 */
[----:B------:R-:W-:Y:S04]  /*169c0*/  LDS R101, [R6+UR7+0x2080] ;  /* 0x0020800706657984 */ /* 0x000fe80008000800 */
[----:B------:R-:W-:Y:S01]  /*169d0*/  LDS R103, [R6+UR7+0x2880] ;  /* 0x0028800706677984 */ /* 0x000fe20008000800 */
[----:B------:R-:W-:-:S15]  /*169e0*/  HMMA.1688.F32.TF32 R24, R20, R54, R124 ;  /* 0x000000361418723c */ /* 0x000fde000008107c */
[----:B------:R-:W-:-:S01]  /*169f0*/  NOP ;  /* 0x0000000000007918 */ /* 0x000fc20000000000 */
[----:B------:R-:W-:Y:S01]  /*16a00*/  MOV R131, R16 ;  /* 0x0000001000837202 */ /* 0x000fe20000000f00 */
[----:B------:R-:W-:Y:S01]  /*16a10*/  IMAD.MOV.U32 R130, RZ, RZ, R17 ;  /* 0x000000ffff827224 */ /* 0x000fe200078e0011 */
[----:B------:R-:W-:Y:S01]  /*16a20*/  MOV R128, R19 ;  /* 0x0000001300807202 */ /* 0x000fe20000000f00 */
[----:B------:R-:W-:Y:S02]  /*16a30*/  IMAD.MOV.U32 R129, RZ, RZ, R18 ;  /* 0x000000ffff817224 */ /* 0x000fe400078e0012 */
[----:B------:R-:W-:Y:S03]  /*16a40*/  HMMA.1688.F32.TF32 R16, R20, R62, R132 ;  /* 0x0000003e1410723c */ /* 0x000fe60000081084 */
[----:B------:R-:W-:Y:S02]  /*16a50*/  IMAD.MOV.U32 R127, RZ, RZ, R24 ;  /* 0x000000ffff7f7224 */ /* 0x000fe400078e0018 */
[----:B------:R-:W-:-:S03]  /*16a60*/  IMAD.MOV.U32 R125, RZ, RZ, R26 ;  /* 0x000000ffff7d7224 */ /* 0x000fc600078e001a */
[----:B------:R2:W-:Y:S04]  /*16a70*/  STL [R1+0x10e0], R127 ;  /* 0x0010e07f01007387 */ /* 0x0005e80000100800 */
[----:B------:R4:W-:Y:S11]  /*16a80*/  STL [R1+0x10dc], R125 ;  /* 0x0010dc7d01007387 */ /* 0x0009f60000100800 */
[----:B------:R1:W-:Y:S01]  /*16a90*/  STL.64 [R1+0x2d8], R18 ;  /* 0x0002d81201007387 */ /* 0x0003e20000100a00 */
[----:B--2---:R-:W-:-:S02]  /*16aa0*/  IMAD.MOV.U32 R127, RZ, RZ, R16 ;  /* 0x000000ffff7f7224 */ /* 0x004fc400078e0010 */
[----:B----4-:R-:W-:Y:S02]  /*16ab0*/  IMAD.MOV.U32 R125, RZ, RZ, R17 ;  /* 0x000000ffff7d7224 */ /* 0x010fe400078e0011 */
[----:B-1----:R-:W-:Y:S01]  /*16ac0*/  HMMA.1688.F32.TF32 R16, R20, R70, R140 ;  /* 0x000000461410723c */ /* 0x002fe2000008108c */
[----:B------:R-:W-:Y:S01]  /*16ad0*/  MOV R126, R25 ;  /* 0x00000019007e7202 */ /* 0x000fe20000000f00 */
[----:B------:R-:W-:-:S04]  /*16ae0*/  IMAD.MOV.U32 R124, RZ, RZ, R27 ;  /* 0x000000ffff7c7224 */ /* 0x000fc800078e001b */
[----:B------:R-:W-:-:S15]  /*16af0*/  HMMA.1688.F32.TF32 R24, R20, R58, R136 ;  /* 0x0000003a1418723c */ /* 0x000fde0000081088 */
[----:B------:R-:W-:-:S03]  /*16b00*/  NOP ;  /* 0x0000000000007918 */ /* 0x000fc60000000000 */
[----:B------:R-:W-:Y:S01]  /*16b10*/  MOV R139, R16 ;  /* 0x00000010008b7202 */ /* 0x000fe20000000f00 */
[----:B------:R-:W-:Y:S01]  /*16b20*/  IMAD.MOV.U32 R138, RZ, RZ, R17 ;  /* 0x000000ffff8a7224 */ /* 0x000fe200078e0011 */
[----:B------:R-:W-:Y:S01]  /*16b30*/  MOV R136, R19 ;  /* 0x0000001300887202 */ /* 0x000fe20000000f00 */
[----:B------:R-:W-:Y:S02]  /*16b40*/  IMAD.MOV.U32 R137, RZ, RZ, R18 ;  /* 0x000000ffff897224 */ /* 0x000fe400078e0012 */
[----:B------:R-:W-:-:S15]  /*16b50*/  HMMA.1688.F32.TF32 R16, R20, R66, R144 ;  /* 0x000000421410723c */ /* 0x000fde0000081090 */
[----:B------:R-:W-:-:S09]  /*16b60*/  NOP ;  /* 0x0000000000007918 */ /* 0x000fd20000000000 */
[----:B------:R-:W-:Y:S01]  /*16b70*/  IMAD.MOV.U32 R143, RZ, RZ, R16 ;  /* 0x000000ffff8f7224 */ /* 0x000fe200078e0010 */
[----:B------:R-:W-:Y:S01]  /*16b80*/  MOV R141, R18 ;  /* 0x00000012008d7202 */ /* 0x000fe20000000f00 */
[----:B------:R-:W-:Y:S02]  /*16b90*/  IMAD.MOV.U32 R142, RZ, RZ, R17 ;  /* 0x000000ffff8e7224 */ /* 0x000fe400078e0011 */
[----:B------:R-:W-:Y:S02]  /*16ba0*/  IMAD.MOV.U32 R140, RZ, RZ, R19 ;  /* 0x000000ffff8c7224 */ /* 0x000fe400078e0013 */
[----:B------:R-:W-:Y:S01]  /*16bb0*/  HMMA.1688.F32.TF32 R16, R20, R42, R152 ;  /* 0x0000002a1410723c */ /* 0x000fe20000081098 */
[----:B------:R-:W-:-:S15]  /*16bc0*/  STL.64 [R1+0x2c0], R24 ;  /* 0x0002c01801007387 */ /* 0x000fde0000100a00 */
[----:B------:R-:W-:-:S08]  /*16bd0*/  NOP ;  /* 0x0000000000007918 */ /* 0x000fd00000000000 */
[----:B------:R-:W-:Y:S01]  /*16be0*/  IMAD.MOV.U32 R147, RZ, RZ, R16 ;  /* 0x000000ffff937224 */ /* 0x000fe200078e0010 */
[----:B------:R-:W-:Y:S01]  /*16bf0*/  MOV R146, R17 ;  /* 0x0000001100927202 */ /* 0x000fe20000000f00 */
[----:B------:R-:W-:Y:S02]  /*16c00*/  IMAD.MOV.U32 R145, RZ, RZ, R18 ;  /* 0x000000ffff917224 */ /* 0x000fe400078e0012 */
[----:B------:R-:W-:Y:S02]  /*16c10*/  IMAD.MOV.U32 R144, RZ, RZ, R19 ;  /* 0x000000ffff907224 */ /* 0x000fe400078e0013 */
[----:B------:R-:W-:Y:S01]  /*16c20*/  HMMA.1688.F32.TF32 R16, R12, R50, R160 ;  /* 0x000000320c10723c */ /* 0x000fe200000810a0 */
[----:B------:R1:W-:Y:S05]  /*16c30*/  STL.64 [R1+0x2c8], R26 ;  /* 0x0002c81a01007387 */ /* 0x0003ea0000100a00 */
[----:B-1----:R-:W-:-:S15]  /*16c40*/  HMMA.1688.F32.TF32 R24, R20, R46, R148 ;  /* 0x0000002e1418723c */ /* 0x002fde0000081094 */
[----:B------:R-:W-:-:S03]  /*16c50*/  NOP ;  /* 0x0000000000007918 */ /* 0x000fc60000000000 */
[----:B------:R-:W-:Y:S01]  /*16c60*/  MOV R151, R16 ;  /* 0x0000001000977202 */ /* 0x000fe20000000f00 */
[----:B------:R-:W-:Y:S01]  /*16c70*/  IMAD.MOV.U32 R150, RZ, RZ, R17 ;  /* 0x000000ffff967224 */ /* 0x000fe200078e0011 */
[----:B------:R-:W-:Y:S01]  /*16c80*/  MOV R148, R19 ;  /* 0x0000001300947202 */ /* 0x000fe20000000f00 */
[----:B------:R-:W-:Y:S02]  /*16c90*/  IMAD.MOV.U32 R149, RZ, RZ, R18 ;  /* 0x000000ffff957224 */ /* 0x000fe400078e0012 */
[C---:B------:R-:W-:Y:S01]  /*16ca0*/  HMMA.1688.F32.TF32 R16, R12.reuse, R62, R164 ;  /* 0x0000003e0c10723c */ /* 0x040fe200000810a4 */
[----:B------:R-:W-:Y:S04]  /*16cb0*/  LDS R164, [R0+UR7+0x2100] ;  /* 0x0021000700a47984 */ /* 0x000fe80008000800 */
[----:B------:R-:W-:Y:S01]  /*16cc0*/  LDS R166, [R0+UR7+0x2900] ;  /* 0x0029000700a67984 */ /* 0x000fe20008000800 */
[----:B------:R-:W-:Y:S03]  /*16cd0*/  HMMA.1688.F32.TF32 R20, R12, R54, R156 ;  /* 0x000000360c14723c */ /* 0x000fe6000008109c */
[----:B------:R-:W-:Y:S03]  /*16ce0*/  STL.64 [R1+0x290], R24 ;  /* 0x0002901801007387 */ /* 0x000fe60000100a00 */
[----:B------:R-:W-:Y:S01]  /*16cf0*/  HMMA.1688.F32.TF32 R232, R232, R42, R88 ;  /* 0x0000002ae8e8723c */ /* 0x000fe20000081058 */
[----:B------:R-:W-:Y:S04]  /*16d00*/  LDS R165, [R6+UR7+0x2100] ;  /* 0x0021000706a57984 */ /* 0x000fe80008000800 */
[----:B------:R-:W-:Y:S07]  /*16d10*/  LDS R167, [R6+UR7+0x2900] ;  /* 0x0029000706a77984 */ /* 0x000fee0008000800 */
[----:B------:R-:W-:Y:S01]  /*16d20*/  IMAD.MOV.U32 R155, RZ, RZ, R16 ;  /* 0x000000ffff9b7224 */ /* 0x000fe200078e0010 */
[----:B------:R-:W-:Y:S01]  /*16d30*/  MOV R153, R18 ;  /* 0x0000001200997202 */ /* 0x000fe20000000f00 */
[----:B------:R-:W-:-:S02]  /*16d40*/  IMAD.MOV.U32 R154, RZ, RZ, R17 ;  /* 0x000000ffff9a7224 */ /* 0x000fc400078e0011 */
        /* <DEDUP_REMOVED lines=8> */
[C---:B------:R-:W-:Y:S01]  /*16dd0*/  HMMA.1688.F32.TF32 R16, R12.reuse, R66, R176 ;  /* 0x000000420c10723c */ /* 0x040fe200000810b0 */
[----:B------:R-:W-:Y:S04]  /*16de0*/  STL.64 [R1+0x220], R20 ;  /* 0x0002201401007387 */ /* 0x000fe80000100a00 */
[----:B------:R1:W-:Y:S02]  /*16df0*/  STL.64 [R1+0x228], R22 ;  /* 0x0002281601007387 */ /* 0x0003e40000100a00 */
[----:B-1----:R-:W-:-:S15]  /*16e00*/  HMMA.1688.F32.TF32 R20, R12, R58, R168 ;  /* 0x0000003a0c14723c */ /* 0x002fde00000810a8 */
[----:B------:R-:W-:-:S02]  /*16e10*/  NOP ;  /* 0x0000000000007918 */ /* 0x000fc40000000000 */
[----:B------:R-:W-:Y:S01]  /*16e20*/  MOV R163, R16 ;  /* 0x0000001000a37202 */ /* 0x000fe20000000f00 */
[----:B------:R-:W-:Y:S01]  /*16e30*/  IMAD.MOV.U32 R162, RZ, RZ, R17 ;  /* 0x000000ffffa27224 */ /* 0x000fe200078e0011 */
[----:B------:R-:W-:Y:S01]  /*16e40*/  MOV R160, R19 ;  /* 0x0000001300a07202 */ /* 0x000fe20000000f00 */
[----:B------:R-:W-:Y:S02]  /*16e50*/  IMAD.MOV.U32 R161, RZ, RZ, R18 ;  /* 0x000000ffffa17224 */ /* 0x000fe400078e0012 */
[C---:B------:R-:W-:Y:S06]  /*16e60*/  HMMA.1688.F32.TF32 R16, R12.reuse, R46, R180 ;  /* 0x0000002e0c10723c */ /* 0x040fec00000810b4 */
[----:B------:R-:W-:Y:S01]  /*16e70*/  HMMA.1688.F32.TF32 R12, R12, R42, R184 ;  /* 0x0000002a0c0c723c */ /* 0x000fe200000810b8 */
[----:B------:R-:W-:Y:S04]  /*16e80*/  STL.64 [R1+0x1f0], R20 ;  /* 0x0001f01401007387 */ /* 0x000fe80000100a00 */
[----:B------:R-:W-:-:S15]  /*16e90*/  STL.64 [R1+0x1f8], R22 ;  /* 0x0001f81601007387 */ /* 0x000fde0000100a00 */
[----:B------:R-:W-:-:S03]  /*16ea0*/  NOP ;  /* 0x0000000000007918 */ /* 0x000fc60000000000 */
[----:B------:R-:W-:Y:S04]  /*16eb0*/  STL.64 [R1+0x1a0], R12 ;  /* 0x0001a00c01007387 */ /* 0x000fe80000100a00 */
[----:B------:R3:W-:Y:S02]  /*16ec0*/  STL.64 [R1+0x1a8], R14 ;  /* 0x0001a80e01007387 */ /* 0x0007e40000100a00 */
[----:B---3--:R-:W-:-:S15]  /*16ed0*/  HMMA.1688.F32.TF32 R12, R8, R50, R192 ;  /* 0x00000032080c723c */ /* 0x008fde00000810c0 */
[----:B------:R-:W-:-:S09]  /*16ee0*/  NOP ;  /* 0x0000000000007918 */ /* 0x000fd20000000000 */
[----:B------:R-:W-:Y:S01]  /*16ef0*/  MOV R179, R12 ;  /* 0x0000000c00b37202 */ /* 0x000fe20000000f00 */
[----:B------:R-:W-:Y:S01]  /*16f00*/  IMAD.MOV.U32 R178, RZ, RZ, R13 ;  /* 0x000000ffffb27224 */ /* 0x000fe200078e000d */
[----:B------:R-:W-:Y:S01]  /*16f10*/  MOV R176, R15 ;  /* 0x0000000f00b07202 */ /* 0x000fe20000000f00 */
[----:B------:R-:W-:Y:S02]  /*16f20*/  IMAD.MOV.U32 R177, RZ, RZ, R14 ;  /* 0x000000ffffb17224 */ /* 0x000fe400078e000e */
[----:B------:R-:W-:Y:S01]  /*16f30*/  HMMA.1688.F32.TF32 R12, R8, R62, R196 ;  /* 0x0000003e080c723c */ /* 0x000fe200000810c4 */
[----:B------:R-:W-:Y:S01]  /*16f40*/  IMAD.MOV.U32 R171, RZ, RZ, R16 ;  /* 0x000000ffffab7224 */ /* 0x000fe200078e0010 */
[----:B------:R-:W-:Y:S01]  /*16f50*/  MOV R169, R18 ;  /* 0x0000001200a97202 */ /* 0x000fe20000000f00 */
[----:B------:R-:W-:Y:S01]  /*16f60*/  IMAD.MOV.U32 R170, RZ, RZ, R17 ;  /* 0x000000ffffaa7224 */ /* 0x000fe200078e0011 */
[----:B------:R-:W-:Y:S01]  /*16f70*/  LDS R196, [R7+UR7+0x2100] ;  /* 0x0021000707c47984 */ /* 0x000fe20008000800 */
[----:B------:R-:W-:-:S02]  /*16f80*/  IMAD.MOV.U32 R168, RZ, RZ, R19 ;  /* 0x000000ffffa87224 */ /* 0x000fc400078e0013 */
[----:B------:R-:W-:Y:S01]  /*16f90*/  IMAD.MOV.U32 R91, RZ, RZ, R252 ;  /* 0x000000ffff5b7224 */ /* 0x000fe200078e00fc */
[----:B------:R-:W-:Y:S04]  /*16fa0*/  LDS R198, [R7+UR7+0x2900] ;  /* 0x0029000707c67984 */ /* 0x000fe80008000800 */
[----:B------:R-:W-:Y:S04]  /*16fb0*/  LDS R197, [R3+UR7+0x2100] ;  /* 0x0021000703c57984 */ /* 0x000fe80008000800 */
[----:B------:R-:W-:Y:S08]  /*16fc0*/  LDS R199, [R3+UR7+0x2900] ;  /* 0x0029000703c77984 */ /* 0x000ff00008000800 */
[----:B------:R-:W-:Y:S01]  /*16fd0*/  IMAD.MOV.U32 R183, RZ, RZ, R12 ;  /* 0x000000ffffb77224 */ /* 0x000fe200078e000c */
[----:B------:R-:W-:Y:S01]  /*16fe0*/  MOV R181, R14 ;  /* 0x0000000e00b57202 */ /* 0x000fe20000000f00 */
[----:B------:R-:W-:-:S02]  /*16ff0*/  IMAD.MOV.U32 R182, RZ, RZ, R13 ;  /* 0x000000ffffb67224 */ /* 0x000fc400078e000d */
[----:B------:R-:W-:Y:S02]  /*17000*/  IMAD.MOV.U32 R180, RZ, RZ, R15 ;  /* 0x000000ffffb47224 */ /* 0x000fe400078e000f */
[C---:B------:R-:W-:Y:S06]  /*17010*/  HMMA.1688.F32.TF32 R12, R8.reuse, R70, R204 ;  /* 0x00000046080c723c */ /* 0x040fec00000810cc */
[----:B------:R-:W-:-:S15]  /*17020*/  HMMA.1688.F32.TF32 R16, R8, R54, R188 ;  /* 0x000000360810723c */ /* 0x000fde00000810bc */
[----:B------:R-:W-:-:S03]  /*17030*/  NOP ;  /* 0x0000000000007918 */ /* 0x000fc60000000000 */
[----:B------:R-:W-:Y:S01]  /*17040*/  IMAD.MOV.U32 R187, RZ, RZ, R12 ;  /* 0x000000ffffbb7224 */ /* 0x000fe200078e000c */
[----:B------:R-:W-:Y:S01]  /*17050*/  MOV R186, R13 ;  /* 0x0000000d00ba7202 */ /* 0x000fe20000000f00 */
[----:B------:R-:W-:Y:S02]  /*17060*/  IMAD.MOV.U32 R185, RZ, RZ, R14 ;  /* 0x000000ffffb97224 */ /* 0x000fe400078e000e */
[----:B------:R-:W-:Y:S02]  /*17070*/  IMAD.MOV.U32 R184, RZ, RZ, R15 ;  /* 0x000000ffffb87224 */ /* 0x000fe400078e000f */
[----:B------:R-:W-:Y:S01]  /*17080*/  HMMA.1688.F32.TF32 R12, R8, R66, R208 ;  /* 0x00000042080c723c */ /* 0x000fe200000810d0 */
[----:B------:R-:W-:Y:S01]  /*17090*/  IMAD.MOV.U32 R175, RZ, RZ, R16 ;  /* 0x000000ffffaf7224 */ /* 0x000fe200078e0010 */
[----:B------:R-:W-:Y:S01]  /*170a0*/  MOV R174, R17 ;  /* 0x0000001100ae7202 */ /* 0x000fe20000000f00 */
[----:B------:R-:W-:Y:S02]  /*170b0*/  IMAD.MOV.U32 R173, RZ, RZ, R18 ;  /* 0x000000ffffad7224 */ /* 0x000fe400078e0012 */
[----:B------:R-:W-:-:S02]  /*170c0*/  IMAD.MOV.U32 R172, RZ, RZ, R19 ;  /* 0x000000ffffac7224 */ /* 0x000fc400078e0013 */
[----:B------:R-:W-:-:S15]  /*170d0*/  HMMA.1688.F32.TF32 R16, R8, R58, R200 ;  /* 0x0000003a0810723c */ /* 0x000fde00000810c8 */
        /* <DEDUP_REMOVED lines=8> */
[----:B------:R-:W-:Y:S04]  /*17160*/  STL.64 [R1+0x168], R18 ;  /* 0x0001681201007387 */ /* 0x000fe80000100a00 */
[----:B------:R-:W2:-:S14]  /*17170*/  LDL.LU R88, [R1+0x150] ;  /* 0x0001500001587983 */ /* 0x000e9c0000300800 */
[----:B------:R-:W-:Y:S04]  /*17180*/  STL.64 [R1+0xd0], R8 ;  /* 0x0000d00801007387 */ /* 0x000fe80000100a00 */
[----:B------:R-:W-:Y:S04]  /*17190*/  STL.64 [R1+0xd8], R10 ;  /* 0x0000d80a01007387 */ /* 0x000fe80000100a00 */
[----:B------:R-:W2:Y:S04]  /*171a0*/  LDL.LU R89, [R1+0x154] ;  /* 0x0001540001597983 */ /* 0x000ea80000300800 */
[----:B------:R-:W2:Y:S04]  /*171b0*/  LDL.LU R90, [R1+0x158] ;  /* 0x00015800015a7983 */ /* 0x000ea80000300800 */
[----:B------:R-:W3:Y:S04]  /*171c0*/  LDL.LU R252, [R1+0x10e8] ;  /* 0x0010e80001fc7983 */ /* 0x000ee80000300800 */
[----:B------:R-:W4:Y:S04]  /*171d0*/  LDL.LU R112, [R1+0x1d0] ;  /* 0x0001d00001707983 */ /* 0x000f280000300800 */
[----:B------:R-:W4:Y:S04]  /*171e0*/  LDL.LU R113, [R1+0x1d4] ;  /* 0x0001d40001717983 */ /* 0x000f280000300800 */
[----:B------:R-:W4:Y:S04]  /*171f0*/  LDL.LU R114, [R1+0x1d8] ;  /* 0x0001d80001727983 */ /* 0x000f280000300800 */
[----:B------:R-:W4:Y:S04]  /*17200*/  LDL.LU R115, [R1+0x1dc] ;  /* 0x0001dc0001737983 */ /* 0x000f280000300800 */
[----:B------:R-:W2:Y:S04]  /*17210*/  LDL.LU R84, [R1+0x280] ;  /* 0x0002800001547983 */ /* 0x000ea80000300800 */
[----:B------:R-:W2:Y:S01]  /*17220*/  LDL.LU R85, [R1+0x284] ;  /* 0x0002840001557983 */ /* 0x000ea20000300800 */
[----:B---3--:R-:W-:-:S03]  /*17230*/  MOV R86, R252 ;  /* 0x000000fc00567202 */ /* 0x008fc60000000f00 */
[----:B------:R-:W3:Y:S04]  /*17240*/  LDL.LU R252, [R1+0x10e4] ;  /* 0x0010e40001fc7983 */ /* 0x000ee80000300800 */
[----:B------:R-:W2:Y:S04]  /*17250*/  LDL.LU R87, [R1+0x28c] ;  /* 0x00028c0001577983 */ /* 0x000ea80000300800 */
[----:B------:R-:W4:Y:S04]  /*17260*/  LDL.LU R116, [R1+0x350] ;  /* 0x0003500001747983 */ /* 0x000f280000300800 */
[----:B------:R-:W4:Y:S04]  /*17270*/  LDL.LU R117, [R1+0x354] ;  /* 0x0003540001757983 */ /* 0x000f280000300800 */
[----:B------:R-:W4:Y:S04]  /*17280*/  LDL.LU R118, [R1+0x358] ;  /* 0x0003580001767983 */ /* 0x000f280000300800 */
[----:B------:R-:W4:Y:S01]  /*17290*/  LDL.LU R119, [R1+0x35c] ;  /* 0x00035c0001777983 */ /* 0x000f220000300800 */
[----:B------:R-:W-:Y:S01]  /*172a0*/  IMAD.MOV.U32 R195, RZ, RZ, R12 ;  /* 0x000000ffffc37224 */ /* 0x000fe200078e000c */
[----:B------:R-:W-:Y:S01]  /*172b0*/  MOV R193, R14 ;  /* 0x0000000e00c17202 */ /* 0x000fe20000000f00 */
[----:B------:R-:W-:-:S02]  /*172c0*/  IMAD.MOV.U32 R194, RZ, RZ, R13 ;  /* 0x000000ffffc27224 */ /* 0x000fc400078e000d */
[----:B------:R-:W-:Y:S01]  /*172d0*/  IMAD.MOV.U32 R192, RZ, RZ, R15 ;  /* 0x000000ffffc07224 */ /* 0x000fe200078e000f */
[----:B---3--:R-:W-:-:S05]  /*172e0*/  LOP3.LUT R36, R252, 0x40, RZ, 0x3c, !PT ;  /* 0x00000040fc247812 */ /* 0x008fca00078e3cff */
[----:B------:R-:W1:Y:S04]  /*172f0*/  LDSM.16.M88.4 R8, [R36+UR7+0x10000] ;  /* 0x010000072408783b */ /* 0x000e680008000200 */
[----:B------:R-:W3:Y:S04]  /*17300*/  LDSM.16.M88.4 R12, [R36+UR7+0x11000] ;  /* 0x01100007240c783b */ /* 0x000ee80008000200 */
[----:B------:R-:W2:Y:S04]  /*17310*/  LDSM.16.M88.4 R16, [R36+UR7+0x12000] ;  /* 0x012000072410783b */ /* 0x000ea80008000200 */
[----:B------:R-:W4:Y:S04]  /*17320*/  LDSM.16.M88.4 R20, [R36+UR7+0x13000] ;  /* 0x013000072414783b */ /* 0x000f280008000200 */
[----:B------:R-:W4:Y:S04]  /*17330*/  LDSM.16.M88.4 R24, [R36+UR7+0x14000] ;  /* 0x014000072418783b */ /* 0x000f280008000200 */
[----:B------:R-:W4:Y:S04]  /*17340*/  LDSM.16.M88.4 R28, [R36+UR7+0x15000] ;  /* 0x01500007241c783b */ /* 0x000f280008000200 */
[----:B------:R-:W4:Y:S04]  /*17350*/  LDSM.16.M88.4 R32, [R36+UR7+0x16000] ;  /* 0x016000072420783b */ /* 0x000f280008000200 */
[----:B------:R-:W-:Y:S04]  /*17360*/  STL [R1+0xf70], R252 ;  /* 0x000f70fc01007387 */ /* 0x000fe80000100800 */
[----:B------:R-:W-:Y:S04]  /*17370*/  STL [R1+0xbf4], R36 ;  /* 0x000bf42401007387 */ /* 0x000fe80000100800 */
[----:B------:R-:W4:Y:S04]  /*17380*/  LDSM.16.M88.4 R36, [R36+UR7+0x17000] ;  /* 0x017000072424783b */ /* 0x000f280008000200 */
[----:B-1----:R-:W-:Y:S04]  /*17390*/  STL [R1+0x1054], R10 ;  /* 0x0010540a01007387 */ /* 0x002fe80000100800 */
[----:B------:R-:W-:Y:S04]  /*173a0*/  STL [R1+0x1050], R11 ;  /* 0x0010500b01007387 */ /* 0x000fe80000100800 */
[----:B---3--:R-:W-:Y:S04]  /*173b0*/  STL [R1+0x105c], R14 ;  /* 0x00105c0e01007387 */ /* 0x008fe80000100800 */
[----:B------:R-:W-:Y:S04]  /*173c0*/  STL [R1+0x1058], R15 ;  /* 0x0010580f01007387 */ /* 0x000fe80000100800 */
[----:B--2---:R-:W-:Y:S04]  /*173d0*/  STL [R1+0x1060], R18 ;  /* 0x0010601201007387 */ /* 0x004fe80000100800 */
[----:B------:R-:W-:Y:S04]  /*173e0*/  STL [R1+0xfc8], R19 ;  /* 0x000fc81301007387 */ /* 0x000fe80000100800 */
[----:B----4-:R-:W-:Y:S04]  /*173f0*/  STL [R1+0x1068], R22 ;  /* 0x0010681601007387 */ /* 0x010fe80000100800 */
[----:B------:R-:W-:Y:S04]  /*17400*/  STL [R1+0x1064], R23 ;  /* 0x0010641701007387 */ /* 0x000fe80000100800 */
[----:B------:R-:W-:Y:S04]  /*17410*/  STL [R1+0x1070], R26 ;  /* 0x0010701a01007387 */ /* 0x000fe80000100800 */
[----:B------:R-:W-:Y:S04]  /*17420*/  STL [R1+0x106c], R27 ;  /* 0x00106c1b01007387 */ /* 0x000fe80000100800 */
[----:B------:R-:W-:Y:S04]  /*17430*/  STL [R1+0x1078], R30 ;  /* 0x0010781e01007387 */ /* 0x000fe80000100800 */
[----:B------:R-:W-:Y:S04]  /*17440*/  STL [R1+0x1074], R31 ;  /* 0x0010741f01007387 */ /* 0x000fe80000100800 */
[----:B------:R-:W-:Y:S04]  /*17450*/  STL [R1+0x1080], R34 ;  /* 0x0010802201007387 */ /* 0x000fe80000100800 */
[----:B------:R-:W-:Y:S04]  /*17460*/  STL [R1+0x107c], R35 ;  /* 0x00107c2301007387 */ /* 0x000fe80000100800 */
[----:B------:R-:W2:Y:S04]  /*17470*/  LDL.LU R248, [R1+0x70] ;  /* 0x0000700001f87983 */ /* 0x000ea80000300800 */
[----:B------:R-:W2:Y:S04]  /*17480*/  LDL.LU R249, [R1+0x74] ;  /* 0x0000740001f97983 */ /* 0x000ea80000300800 */
[----:B------:R-:W2:Y:S04]  /*17490*/  LDL.LU R250, [R1+0x78] ;  /* 0x0000780001fa7983 */ /* 0x000ea80000300800 */
[----:B------:R-:W2:Y:S04]  /*174a0*/  LDL.LU R251, [R1+0x7c] ;  /* 0x00007c0001fb7983 */ /* 0x000ea80000300800 */
[----:B------:R-:W3:Y:S04]  /*174b0*/  LDL.LU R80, [R1+0xc0] ;  /* 0x0000c00001507983 */ /* 0x000ee80000300800 */
[----:B------:R-:W3:Y:S04]  /*174c0*/  LDL.LU R81, [R1+0xc4] ;  /* 0x0000c40001517983 */ /* 0x000ee80000300800 */
[----:B------:R-:W3:Y:S04]  /*174d0*/  LDL.LU R82, [R1+0xc8] ;  /* 0x0000c80001527983 */ /* 0x000ee80000300800 */
[----:B------:R-:W3:Y:S01]  /*174e0*/  LDL.LU R83, [R1+0xcc] ;  /* 0x0000cc0001537983 */ /* 0x000ee20000300800 */
[C---:B------:R-:W-:Y:S06]  /*174f0*/  HMMA.1688.F32.TF32 R116, R76.reuse, R54, R116 ;  /* 0x000000364c74723c */ /* 0x040fec0000081074 */
[----:B------:R-:W-:Y:S01]  /*17500*/  HMMA.1688.F32.TF32 R84, R76, R50, R84 ;  /* 0x000000324c54723c */ /* 0x000fe20000081054 */
[----:B------:R1:W-:Y:S04]  /*17510*/  STL [R1+0x1088], R38 ;  /* 0x0010882601007387 */ /* 0x0003e80000100800 */
[----:B------:R4:W-:-:S12]  /*17520*/  STL [R1+0x1084], R39 ;  /* 0x0010842701007387 */ /* 0x0009d80000100800 */
[----:B------:R-:W-:Y:S04]  /*17530*/  STL.64 [R1+0x350], R116 ;  /* 0x0003507401007387 */ /* 0x000fe80000100a00 */
[----:B------:R-:W-:Y:S03]  /*17540*/  STL.64 [R1+0x358], R118 ;  /* 0x0003587601007387 */ /* 0x000fe60000100a00 */
[----:B-1----:R-:W-:Y:S01]  /*17550*/  IMAD.MOV.U32 R38, RZ, RZ, R84 ;  /* 0x000000ffff267224 */ /* 0x002fe200078e0054 */
[----:B------:R-:W-:Y:S01]  /*17560*/  MOV R34, R86 ;  /* 0x0000005600227202 */ /* 0x000fe20000000f00 */
[----:B----4-:R-:W-:Y:S01]  /*17570*/  IMAD.MOV.U32 R39, RZ, RZ, R85 ;  /* 0x000000ffff277224 */ /* 0x010fe200078e0055 */
[----:B------:R-:W4:Y:S01]  /*17580*/  LDL.LU R84, [R1+0x3d0] ;  /* 0x0003d00001547983 */ /* 0x000f220000300800 */
[----:B------:R-:W-:-:S03]  /*17590*/  IMAD.MOV.U32 R35, RZ, RZ, R87 ;  /* 0x000000ffff237224 */ /* 0x000fc600078e0057 */
[----:B------:R-:W4:Y:S04]  /*175a0*/  LDL.LU R85, [R1+0x3d4] ;  /* 0x0003d40001557983 */ /* 0x000f280000300800 */
[----:B------:R-:W4:Y:S04]  /*175b0*/  LDL.LU R86, [R1+0x3d8] ;  /* 0x0003d80001567983 */ /* 0x000f280000300800 */
[----:B------:R-:W4:Y:S01]  /*175c0*/  LDL.LU R87, [R1+0x3dc] ;  /* 0x0003dc0001577983 */ /* 0x000f220000300800 */
[C---:B------:R-:W-:Y:S03]  /*175d0*/  HMMA.1688.F32.TF32 R88, R76.reuse, R58, R88 ;  /* 0x0000003a4c58723c */ /* 0x040fe60000081058 */
[----:B------:R1:W-:Y:S03]  /*175e0*/  STL [R1+0x1098], R35 ;  /* 0x0010982301007387 */ /* 0x0003e60000100800 */
[----:B------:R-:W-:Y:S01]  /*175f0*/  HMMA.1688.F32.TF32 R112, R76, R62, R112 ;  /* 0x0000003e4c70723c */ /* 0x000fe20000081070 */
[----:B------:R1:W-:Y:S04]  /*17600*/  STL [R1+0x1094], R34 ;  /* 0x0010942201007387 */ /* 0x0003e80000100800 */
[----:B------:R1:W-:Y:S04]  /*17610*/  STL [R1+0x1090], R39 ;  /* 0x0010902701007387 */ /* 0x0003e80000100800 */
[----:B------:R1:W-:Y:S09]  /*17620*/  STL [R1+0x108c], R38 ;  /* 0x00108c2601007387 */ /* 0x0003f20000100800 */
[----:B-1----:R-:W-:Y:S01]  /*17630*/  IMAD.MOV.U32 R35, RZ, RZ, R88 ;  /* 0x000000ffff237224 */ /* 0x002fe200078e0058 */
[----:B------:R-:W-:Y:S01]  /*17640*/  MOV R34, R89 ;  /* 0x0000005900227202 */ /* 0x000fe20000000f00 */
[----:B------:R-:W-:-:S02]  /*17650*/  IMAD.MOV.U32 R39, RZ, RZ, R90 ;  /* 0x000000ffff277224 */ /* 0x000fc400078e005a */
[----:B------:R-:W-:Y:S01]  /*17660*/  IMAD.MOV.U32 R38, RZ, RZ, R91 ;  /* 0x000000ffff267224 */ /* 0x000fe200078e005b */
[----:B------:R-:W-:Y:S04]  /*17670*/  STL.64 [R1+0x1d0], R112 ;  /* 0x0001d07001007387 */ /* 0x000fe80000100a00 */
[----:B------:R-:W-:Y:S04]  /*17680*/  STL.64 [R1+0x1d8], R114 ;  /* 0x0001d87201007387 */ /* 0x000fe80000100a00 */
[----:B------:R-:W-:Y:S04]  /*17690*/  STL [R1+0x10a8], R38 ;  /* 0x0010a82601007387 */ /* 0x000fe80000100800 */
[----:B------:R-:W-:Y:S04]  /*176a0*/  STL [R1+0x10a4], R39 ;  /* 0x0010a42701007387 */ /* 0x000fe80000100800 */
[----:B------:R-:W-:Y:S04]  /*176b0*/  STL [R1+0x10a0], R35 ;  /* 0x0010a02301007387 */ /* 0x000fe80000100800 */
[----:B------:R-:W-:Y:S01]  /*176c0*/  STL [R1+0x109c], R34 ;  /* 0x00109c2201007387 */ /* 0x000fe20000100800 */
[----:B---3--:R-:W-:Y:S03]  /*176d0*/  HMMA.1688.F32.TF32 R88, R76, R70, R80 ;  /* 0x000000464c58723c */ /* 0x008fe60000081050 */
[----:B------:R-:W3:-:S15]  /*176e0*/  LDL.LU R80, [R1+0x50] ;  /* 0x0000500001507983 */ /* 0x000ede0000300800 */
[----:B------:R-:W-:-:S05]  /*176f0*/  NOP ;  /* 0x0000000000007918 */ /* 0x000fca0000000000 */
[----:B------:R-:W-:Y:S04]  /*17700*/  STL.64 [R1+0xc0], R88 ;  /* 0x0000c05801007387 */ /* 0x000fe80000100a00 */
[----:B------:R2:W-:Y:S04]  /*17710*/  STL.64 [R1+0xc8], R90 ;  /* 0x0000c85a01007387 */ /* 0x0005e80000100a00 */
[----:B------:R-:W3:Y:S04]  /*17720*/  LDL.LU R81, [R1+0x54] ;  /* 0x0000540001517983 */ /* 0x000ee80000300800 */
[----:B------:R-:W3:Y:S04]  /*17730*/  LDL.LU R82, [R1+0x58] ;  /* 0x0000580001527983 */ /* 0x000ee80000300800 */
[----:B------:R-:W3:Y:S01]  /*17740*/  LDL.LU R83, [R1+0x5c] ;  /* 0x00005c0001537983 */ /* 0x000ee20000300800 */
[C---:B--2---:R-:W-:Y:S03]  /*17750*/  HMMA.1688.F32.TF32 R88, R76.reuse, R66, R248 ;  /* 0x000000424c58723c */ /* 0x044fe600000810f8 */
[----:B------:R-:W2:Y:S03]  /*17760*/  LDL.LU R248, [R1+0x340] ;  /* 0x0003400001f87983 */ /* 0x000ea60000300800 */
[----:B----4-:R-:W-:Y:S01]  /*17770*/  HMMA.1688.F32.TF32 R84, R76, R46, R84 ;  /* 0x0000002e4c54723c */ /* 0x010fe20000081054 */
[----:B------:R-:W2:Y:S04]  /*17780*/  LDL.LU R249, [R1+0x344] ;  /* 0x0003440001f97983 */ /* 0x000ea80000300800 */
[----:B------:R-:W2:Y:S04]  /*17790*/  LDL.LU R250, [R1+0x348] ;  /* 0x0003480001fa7983 */ /* 0x000ea80000300800 */
[----:B------:R-:W2:Y:S09]  /*177a0*/  LDL.LU R251, [R1+0x34c] ;  /* 0x00034c0001fb7983 */ /* 0x000eb20000300800 */
[----:B------:R-:W-:Y:S01]  /*177b0*/  MOV R27, R91 ;  /* 0x0000005b001b7202 */ /* 0x000fe20000000f00 */
[----:B------:R-:W-:Y:S01]  /*177c0*/  IMAD.MOV.U32 R26, RZ, RZ, R90 ;  /* 0x000000ffff1a7224 */ /* 0x000fe200078e005a */
[----:B------:R-:W-:Y:S01]  /*177d0*/  MOV R30, R88 ;  /* 0x00000058001e7202 */ /* 0x000fe20000000f00 */
[----:B------:R-:W-:-:S02]  /*177e0*/  IMAD.MOV.U32 R31, RZ, RZ, R89 ;  /* 0x000000ffff1f7224 */ /* 0x000fc400078e0059 */
[----:B------:R1:W-:Y:S01]  /*177f0*/  STL [R1+0x10b8], R27 ;  /* 0x0010b81b01007387 */ /* 0x0003e20000100800 */
[----:B------:R-:W-:-:S03]  /*17800*/  IMAD.MOV.U32 R38, RZ, RZ, R84 ;  /* 0x000000ffff267224 */ /* 0x000fc600078e0054 */
[----:B------:R4:W-:Y:S01]  /*17810*/  STL [R1+0x10b4], R26 ;  /* 0x0010b41a01007387 */ /* 0x0009e20000100800 */
[----:B------:R-:W-:-:S03]  /*17820*/  IMAD.MOV.U32 R39, RZ, RZ, R85 ;  /* 0x000000ffff277224 */ /* 0x000fc600078e0055 */
[----:B------:R4:W-:Y:S01]  /*17830*/  STL [R1+0x10b0], R31 ;  /* 0x0010b01f01007387 */ /* 0x0009e20000100800 */
[----:B------:R-:W-:-:S03]  /*17840*/  MOV R35, R86 ;  /* 0x0000005600237202 */ /* 0x000fc60000000f00 */
[----:B------:R4:W-:Y:S01]  /*17850*/  STL [R1+0x10ac], R30 ;  /* 0x0010ac1e01007387 */ /* 0x0009e20000100800 */
[----:B------:R-:W-:-:S03]  /*17860*/  IMAD.MOV.U32 R34, RZ, RZ, R87 ;  /* 0x000000ffff227224 */ /* 0x000fc600078e0057 */
[----:B------:R-:W2:Y:S04]  /*17870*/  LDL.LU R84, [R1+0x10] ;  /* 0x0000100001547983 */ /* 0x000ea80000300800 */
        /* <DEDUP_REMOVED lines=11> */
[----:B------:R2:W-:Y:S04]  /*17930*/  STL [R1+0x10c8], R34 ;  /* 0x0010c82201007387 */ /* 0x0005e80000100800 */
[----:B------:R2:W-:Y:S04]  /*17940*/  STL [R1+0x10c4], R35 ;  /* 0x0010c42301007387 */ /* 0x0005e80000100800 */
[----:B------:R2:W-:Y:S04]  /*17950*/  STL [R1+0x10c0], R38 ;  /* 0x0010c02601007387 */ /* 0x0005e80000100800 */
[----:B------:R2:W-:Y:S01]  /*17960*/  STL [R1+0x10bc], R39 ;  /* 0x0010bc2701007387 */ /* 0x0005e20000100800 */
[----:B---3--:R-:W-:-:S15]  /*17970*/  HMMA.1688.F32.TF32 R76, R76, R42, R80 ;  /* 0x0000002a4c4c723c */ /* 0x008fde0000081050 */
[----:B------:R-:W-:-:S09]  /*17980*/  NOP ;  /* 0x0000000000007918 */ /* 0x000fd20000000000 */
[----:B-1----:R-:W-:Y:S01]  /*17990*/  IMAD.MOV.U32 R27, RZ, RZ, R76 ;  /* 0x000000ffff1b7224 */ /* 0x002fe200078e004c */
[----:B----4-:R-:W-:Y:S01]  /*179a0*/  MOV R26, R77 ;  /* 0x0000004d001a7202 */ /* 0x010fe20000000f00 */
[----:B------:R-:W-:Y:S02]  /*179b0*/  IMAD.MOV.U32 R31, RZ, RZ, R78 ;  /* 0x000000ffff1f7224 */ /* 0x000fe400078e004e */
[----:B------:R-:W-:Y:S02]  /*179c0*/  IMAD.MOV.U32 R30, RZ, RZ, R79 ;  /* 0x000000ffff1e7224 */ /* 0x000fe400078e004f */
[----:B--2---:R-:W-:-:S15]  /*179d0*/  HMMA.1688.F32.TF32 R76, R240, R8, R248 ;  /* 0x00000008f04c723c */ /* 0x004fde00000810f8 */
[----:B------:R-:W-:-:S09]  /*179e0*/  NOP ;  /* 0x0000000000007918 */ /* 0x000fd20000000000 */
[----:B------:R-:W-:Y:S01]  /*179f0*/  MOV R22, R76 ;  /* 0x0000004c00167202 */ /* 0x000fe20000000f00 */
[----:B------:R-:W-:Y:S01]  /*17a00*/  IMAD.MOV.U32 R23, RZ, RZ, R77 ;  /* 0x000000ffff177224 */ /* 0x000fe200078e004d */
[----:B------:R-:W-:Y:S01]  /*17a10*/  MOV R14, R79 ;  /* 0x0000004f000e7202 */ /* 0x000fe20000000f00 */
[----:B------:R-:W-:Y:S02]  /*17a20*/  IMAD.MOV.U32 R18, RZ, RZ, R78 ;  /* 0x000000ffff127224 */ /* 0x000fe400078e004e */
[----:B------:R-:W-:Y:S01]  /*17a30*/  HMMA.1688.F32.TF32 R76, R240, R12, R112 ;  /* 0x0000000cf04c723c */ /* 0x000fe20000081070 */
[----:B------:R1:W-:Y:S04]  /*17a40*/  STL [R1+0x10d8], R30 ;  /* 0x0010d81e01007387 */ /* 0x0003e80000100800 */
[----:B------:R2:W-:Y:S04]  /*17a50*/  STL [R1+0x10d4], R31 ;  /* 0x0010d41f01007387 */ /* 0x0005e80000100800 */
[----:B------:R-:W-:Y:S04]  /*17a60*/  STL [R1+0x10d0], R27 ;  /* 0x0010d01b01007387 */ /* 0x000fe80000100800 */
[----:B------:R3:W-:Y:S04]  /*17a70*/  STL [R1+0x10cc], R26 ;  /* 0x0010cc1a01007387 */ /* 0x0007e80000100800 */
[----:B------:R-:W4:Y:S04]  /*17a80*/  LDL.LU R80, [R1] ;  /* 0x0000000001507983 */ /* 0x000f280000300800 */
[----:B------:R-:W4:Y:S03]  /*17a90*/  LDL.LU R81, [R1+0x4] ;  /* 0x0000040001517983 */ /* 0x000f260000300800 */
[----:B------:R-:W-:Y:S01]  /*17aa0*/  IMAD.MOV.U32 R15, RZ, RZ, R76 ;  /* 0x000000ffff0f7224 */ /* 0x000fe200078e004c */
[----:B------:R-:W-:Y:S01]  /*17ab0*/  MOV R11, R78 ;  /* 0x0000004e000b7202 */ /* 0x000fe20000000f00 */
[----:B------:R-:W-:Y:S01]  /*17ac0*/  IMAD.MOV.U32 R10, RZ, RZ, R77 ;  /* 0x000000ffff0a7224 */ /* 0x000fe200078e004d */
[----:B------:R-:W4:Y:S01]  /*17ad0*/  LDL.LU R82, [R1+0x8] ;  /* 0x0000080001527983 */ /* 0x000f220000300800 */
[----:B------:R-:W-:-:S02]  /*17ae0*/  IMAD.MOV.U32 R252, RZ, RZ, R79 ;  /* 0x000000fffffc7224 */ /* 0x000fc400078e004f */
[----:B------:R-:W-:Y:S01]  /*17af0*/  HMMA.1688.F32.TF32 R76, R240, R16, R88 ;  /* 0x00000010f04c723c */ /* 0x000fe20000081058 */
[----:B------:R-:W4:Y:S01]  /*17b00*/  LDL.LU R83, [R1+0xc] ;  /* 0x00000c0001537983 */ /* 0x000f220000300800 */
[----:B------:R-:W-:-:S03]  /*17b10*/  IMAD.MOV.U32 R115, RZ, RZ, R244 ;  /* 0x000000ffff737224 */ /* 0x000fc600078e00f4 */
[----:B------:R-:W4:Y:S01]  /*17b20*/  LDL.LU R248, [R1+0x320] ;  /* 0x0003200001f87983 */ /* 0x000f220000300800 */
[----:B------:R-:W-:-:S03]  /*17b30*/  MOV R114, R245 ;  /* 0x000000f500727202 */ /* 0x000fc60000000f00 */
[----:B------:R-:W4:Y:S01]  /*17b40*/  LDL.LU R249, [R1+0x324] ;  /* 0x0003240001f97983 */ /* 0x000f220000300800 */
[----:B------:R-:W-:-:S03]  /*17b50*/  IMAD.MOV.U32 R113, RZ, RZ, R246 ;  /* 0x000000ffff717224 */ /* 0x000fc600078e00f6 */
[----:B------:R-:W4:Y:S01]  /*17b60*/  LDL.LU R250, [R1+0x328] ;  /* 0x0003280001fa7983 */ /* 0x000f220000300800 */
[----:B------:R-:W-:-:S03]  /*17b70*/  IMAD.MOV.U32 R112, RZ, RZ, R247 ;  /* 0x000000ffff707224 */ /* 0x000fc600078e00f7 */
[----:B------:R-:W4:Y:S04]  /*17b80*/  LDL.LU R251, [R1+0x32c] ;  /* 0x00032c0001fb7983 */ /* 0x000f280000300800 */
        /* <DEDUP_REMOVED lines=11> */
[----:B------:R-:W4:Y:S01]  /*17c40*/  LDL.LU R134, [R1+0x258] ;  /* 0x0002580001867983 */ /* 0x000f220000300800 */
[----:B------:R-:W-:-:S03]  /*17c50*/  IMAD.MOV.U32 R34, RZ, RZ, R76 ;  /* 0x000000ffff227224 */ /* 0x000fc600078e004c */
[----:B------:R-:W4:Y:S01]  /*17c60*/  LDL.LU R135, [R1+0x25c] ;  /* 0x00025c0001877983 */ /* 0x000f220000300800 */
[----:B------:R-:W-:Y:S01]  /*17c70*/  MOV R35, R77 ;  /* 0x0000004d00237202 */ /* 0x000fe20000000f00 */
[----:B------:R-:W-:Y:S02]  /*17c80*/  IMAD.MOV.U32 R38, RZ, RZ, R78 ;  /* 0x000000ffff267224 */ /* 0x000fe400078e004e */
[----:B------:R-:W4:Y:S01]  /*17c90*/  LDL.LU R120, [R1+0x240] ;  /* 0x0002400001787983 */ /* 0x000f220000300800 */
[----:B------:R-:W-:-:S03]  /*17ca0*/  IMAD.MOV.U32 R39, RZ, RZ, R79 ;  /* 0x000000ffff277224 */ /* 0x000fc600078e004f */
[----:B------:R-:W4:Y:S01]  /*17cb0*/  LDL.LU R121, [R1+0x244] ;  /* 0x0002440001797983 */ /* 0x000f220000300800 */
[----:B------:R-:W-:Y:S03]  /*17cc0*/  HMMA.1688.F32.TF32 R76, R240, R20, R84 ;  /* 0x00000014f04c723c */ /* 0x000fe60000081054 */
[----:B------:R-:W4:Y:S04]  /*17cd0*/  LDL.LU R122, [R1+0x248] ;  /* 0x00024800017a7983 */ /* 0x000f280000300800 */
[----:B------:R-:W4:Y:S04]  /*17ce0*/  LDL.LU R123, [R1+0x24c] ;  /* 0x00024c00017b7983 */ /* 0x000f280000300800 */
[----:B------:R-:W4:Y:S04]  /*17cf0*/  LDL.LU R84, [R1+0x120] ;  /* 0x0001200001547983 */ /* 0x000f280000300800 */
[----:B------:R-:W4:Y:S04]  /*17d00*/  LDL.LU R85, [R1+0x124] ;  /* 0x0001240001557983 */ /* 0x000f280000300800 */
[----:B------:R-:W4:Y:S04]  /*17d10*/  LDL.LU R86, [R1+0x128] ;  /* 0x0001280001567983 */ /* 0x000f280000300800 */
[----:B------:R-:W4:Y:S01]  /*17d20*/  LDL.LU R87, [R1+0x12c] ;  /* 0x00012c0001577983 */ /* 0x000f220000300800 */
[----:B------:R-:W-:Y:S01]  /*17d30*/  IMAD.MOV.U32 R117, RZ, RZ, R5 ;  /* 0x000000ffff757224 */ /* 0x000fe200078e0005 */
[----:B------:R-:W-:Y:S01]  /*17d40*/  MOV R118, R4 ;  /* 0x0000000400767202 */ /* 0x000fe20000000f00 */
[----:B------:R-:W-:Y:S01]  /*17d50*/  IMAD.MOV.U32 R119, RZ, RZ, R2 ;  /* 0x000000ffff777224 */ /* 0x000fe200078e0002 */
[----:B-1----:R-:W-:Y:S01]  /*17d60*/  MOV R30, R76 ;  /* 0x0000004c001e7202 */ /* 0x002fe20000000f00 */
[----:B--2---:R-:W-:Y:S01]  /*17d70*/  IMAD.MOV.U32 R31, RZ, RZ, R77 ;  /* 0x000000ffff1f7224 */ /* 0x004fe200078e004d */
[----:B---3--:R-:W-:Y:S01]  /*17d80*/  MOV R26, R79 ;  /* 0x0000004f001a7202 */ /* 0x008fe20000000f00 */
[----:B------:R-:W-:-:S02]  /*17d90*/  IMAD.MOV.U32 R27, RZ, RZ, R78 ;  /* 0x000000ffff1b7224 */ /* 0x000fc400078e004e */
[----:B----4-:R-:W-:Y:S07]  /*17da0*/  HMMA.1688.F32.TF32 R76, R240, R24, R80 ;  /* 0x00000018f04c723c */ /* 0x010fee0000081050 */
[----:B------:R-:W-:Y:S01]  /*17db0*/  IMAD.MOV.U32 R82, RZ, RZ, R41 ;  /* 0x000000ffff527224 */ /* 0x000fe200078e0029 */
[----:B------:R-:W-:Y:S02]  /*17dc0*/  MOV R83, R40 ;  /* 0x0000002800537202 */ /* 0x000fe40000000f00 */
[----:B------:R-:W-:Y:S06]  /*17dd0*/  HMMA.1688.F32.TF32 R40, R72, R8, R112 ;  /* 0x000000084828723c */ /* 0x000fec0000081070 */
[----:B------:R-:W-:Y:S01]  /*17de0*/  HMMA.1688.F32.TF32 R248, R240, R28, R248 ;  /* 0x0000001cf0f8723c */ /* 0x000fe200000810f8 */
[----:B------:R-:W-:-:S02]  /*17df0*/  IMAD.MOV.U32 R114, RZ, RZ, R45 ;  /* 0x000000ffff727224 */ /* 0x000fc400078e002d */
[----:B------:R-:W-:Y:S01]  /*17e00*/  IMAD.MOV.U32 R115, RZ, RZ, R44 ;  /* 0x000000ffff737224 */ /* 0x000fe200078e002c */
[----:B------:R-:W-:Y:S01]  /*17e10*/  MOV R113, R48 ;  /* 0x0000003000717202 */ /* 0x000fe20000000f00 */
[----:B------:R-:W-:Y:S01]  /*17e20*/  IMAD.MOV.U32 R112, RZ, RZ, R49 ;  /* 0x000000ffff707224 */ /* 0x000fe200078e0031 */
[C---:B------:R-:W-:Y:S06]  /*17e30*/  HMMA.1688.F32.TF32 R244, R240.reuse, R32, R244 ;  /* 0x00000020f0f4723c */ /* 0x040fec00000810f4 */
[----:B------:R-:W-:Y:S07]  /*17e40*/  HMMA.1688.F32.TF32 R240, R240, R36, R116 ;  /* 0x00000024f0f0723c */ /* 0x000fee0000081074 */
[----:B------:R-:W-:Y:S01]  /*17e50*/  MOV R118, R53 ;  /* 0x0000003500767202 */ /* 0x000fe20000000f00 */
[----:B------:R-:W-:-:S02]  /*17e60*/  IMAD.MOV.U32 R119, RZ, RZ, R52 ;  /* 0x000000ffff777224 */ /* 0x000fc400078e0034 */
[----:B------:R-:W-:Y:S02]  /*17e70*/  IMAD.MOV.U32 R116, RZ, RZ, R57 ;  /* 0x000000ffff747224 */ /* 0x000fe400078e0039 */
[----:B------:R-:W-:Y:S01]  /*17e80*/  IMAD.MOV.U32 R117, RZ, RZ, R56 ;  /* 0x000000ffff757224 */ /* 0x000fe200078e0038 */
[C---:B------:R-:W-:Y:S01]  /*17e90*/  HMMA.1688.F32.TF32 R52, R72.reuse, R20, R88 ;  /* 0x000000144834723c */ /* 0x040fe20000081058 */
[----:B------:R-:W-:Y:S05]  /*17ea0*/  STL.64 [R1+0xf90], R250 ;  /* 0x000f90fa01007387 */ /* 0x000fea0000100a00 */
[C---:B------:R-:W-:Y:S01]  /*17eb0*/  HMMA.1688.F32.TF32 R44, R72.reuse, R12, R132 ;  /* 0x0000000c482c723c */ /* 0x040fe20000081084 */
[----:B------:R-:W-:Y:S05]  /*17ec0*/  STL.64 [R1+0xf88], R248 ;  /* 0x000f88f801007387 */ /* 0x000fea0000100a00 */
[C---:B------:R-:W-:Y:S01]  /*17ed0*/  HMMA.1688.F32.TF32 R48, R72.reuse, R16, R120 ;  /* 0x000000104830723c */ /* 0x040fe20000081078 */
[----:B------:R-:W-:Y:S05]  /*17ee0*/  STL.64 [R1+0xfa0], R246 ;  /* 0x000fa0f601007387 */ /* 0x000fea0000100a00 */
[----:B------:R-:W-:Y:S01]  /*17ef0*/  HMMA.1688.F32.TF32 R56, R72, R24, R84 ;  /* 0x000000184838723c */ /* 0x000fe20000081054 */
[----:B------:R-:W-:Y:S04]  /*17f00*/  STL.64 [R1+0xf98], R244 ;  /* 0x000f98f401007387 */ /* 0x000fe80000100a00 */
[----:B------:R-:W-:Y:S01]  /*17f10*/  STL.64 [R1+0xfb0], R242 ;  /* 0x000fb0f201007387 */ /* 0x000fe20000100a00 */
[----:B------:R-:W-:-:S03]  /*17f20*/  MOV R80, R61 ;  /* 0x0000003d00507202 */ /* 0x000fc60000000f00 */
[----:B------:R-:W-:Y:S01]  /*17f30*/  STL.64 [R1+0xfa8], R240 ;  /* 0x000fa8f001007387 */ /* 0x000fe20000100a00 */
[----:B------:R-:W-:-:S03]  /*17f40*/  IMAD.MOV.U32 R81, RZ, RZ, R60 ;  /* 0x000000ffff517224 */ /* 0x000fc600078e003c */
[----:B------:R-:W-:Y:S04]  /*17f50*/  STL.64 [R1+0xfc0], R42 ;  /* 0x000fc02a01007387 */ /* 0x000fe80000100a00 */
[----:B------:R-:W-:Y:S04]  /*17f60*/  STL.64 [R1+0xfb8], R40 ;  /* 0x000fb82801007387 */ /* 0x000fe80000100a00 */
[----:B------:R1:W-:Y:S04]  /*17f70*/  STL.64 [R1+0xfd8], R46 ;  /* 0x000fd82e01007387 */ /* 0x0003e80000100a00 */
[----:B------:R2:W-:Y:S04]  /*17f80*/  STL.64 [R1+0xfd0], R44 ;  /* 0x000fd02c01007387 */ /* 0x0005e80000100a00 */
[----:B------:R-:W-:Y:S04]  /*17f90*/  STL.64 [R1+0xfe8], R50 ;  /* 0x000fe83201007387 */ /* 0x000fe80000100a00 */
[----:B------:R3:W-:Y:S01]  /*17fa0*/  STL.64 [R1+0xfe0], R48 ;  /* 0x000fe03001007387 */ /* 0x0007e20000100a00 */
[----:B------:R-:W-:Y:S03]  /*17fb0*/  HMMA.1688.F32.TF32 R60, R72, R28, R80 ;  /* 0x0000001c483c723c */ /* 0x000fe60000081050 */
[----:B------:R-:W-:Y:S04]  /*17fc0*/  STL.64 [R1+0xff8], R54 ;  /* 0x000ff83601007387 */ /* 0x000fe80000100a00 */
[----:B------:R-:W-:Y:S04]  /*17fd0*/  STL.64 [R1+0xff0], R52 ;  /* 0x000ff03401007387 */ /* 0x000fe80000100a00 */
[----:B------:R-:W-:Y:S04]  /*17fe0*/  STL.64 [R1+0x1008], R58 ;  /* 0x0010083a01007387 */ /* 0x000fe80000100a00 */
[----:B------:R-:W-:Y:S04]  /*17ff0*/  STL.64 [R1+0x1000], R56 ;  /* 0x0010003801007387 */ /* 0x000fe80000100a00 */
[----:B------:R-:W4:Y:S04]  /*18000*/  LDL.LU R80, [R1+0x80] ;  /* 0x0000800001507983 */ /* 0x000f280000300800 */
[----:B------:R-:W4:Y:S04]  /*18010*/  LDL.LU R81, [R1+0x84] ;  /* 0x0000840001517983 */ /* 0x000f280000300800 */
[----:B------:R-:W4:Y:S04]  /*18020*/  LDL.LU R82, [R1+0x88] ;  /* 0x0000880001527983 */ /* 0x000f280000300800 */
[----:B------:R-:W4:Y:S04]  /*18030*/  LDL.LU R83, [R1+0x8c] ;  /* 0x00008c0001537983 */ /* 0x000f280000300800 */
[----:B------:R-:W2:Y:S04]  /*18040*/  LDL.LU R88, [R1+0xa0] ;  /* 0x0000a00001587983 */ /* 0x000ea80000300800 */
[----:B------:R-:W2:Y:S04]  /*18050*/  LDL.LU R89, [R1+0xa4] ;  /* 0x0000a40001597983 */ /* 0x000ea80000300800 */
[----:B------:R-:W2:Y:S04]  /*18060*/  LDL.LU R90, [R1+0xa8] ;  /* 0x0000a800015a7983 */ /* 0x000ea80000300800 */
[----:B------:R-:W2:Y:S01]  /*18070*/  LDL.LU R91, [R1+0xac] ;  /* 0x0000ac00015b7983 */ /* 0x000ea20000300800 */
[----:B------:R-:W-:Y:S01]  /*18080*/  IMAD.MOV.U32 R86, RZ, RZ, R65 ;  /* 0x000000ffff567224 */ /* 0x000fe200078e0041 */
[----:B------:R-:W-:-:S02]  /*18090*/  MOV R87, R64 ;  /* 0x0000004000577202 */ /* 0x000fc40000000f00 */
[C---:B------:R-:W-:Y:S01]  /*180a0*/  HMMA.1688.F32.TF32 R64, R72.reuse, R32, R116 ;  /* 0x000000204840723c */ /* 0x040fe20000081074 */
[----:B------:R-:W-:Y:S01]  /*180b0*/  MOV R84, R69 ;  /* 0x0000004500547202 */ /* 0x000fe20000000f00 */
[----:B------:R-:W-:Y:S02]  /*180c0*/  IMAD.MOV.U32 R85, RZ, RZ, R68 ;  /* 0x000000ffff557224 */ /* 0x000fe400078e0044 */
[----:B------:R-:W-:Y:S01]  /*180d0*/  IMAD.MOV.U32 R216, RZ, RZ, R187 ;  /* 0x000000ffffd87224 */ /* 0x000fe200078e00bb */
[----:B------:R-:W-:Y:S01]  /*180e0*/  MOV R218, R185 ;  /* 0x000000b900da7202 */ /* 0x000fe20000000f00 */
[----:B------:R-:W-:Y:S01]  /*180f0*/  HMMA.1688.F32.TF32 R68, R72, R36, R112 ;  /* 0x000000244844723c */ /* 0x000fe20000081070 */
[----:B------:R-:W-:Y:S01]  /*18100*/  STL.64 [R1+0x1018], R62 ;  /* 0x0010183e01007387 */ /* 0x000fe20000100a00 */
[----:B------:R-:W-:-:S03]  /*18110*/  IMAD.MOV.U32 R119, RZ, RZ, R104 ;  /* 0x000000ffff777224 */ /* 0x000fc600078e0068 */
[----:B------:R-:W-:Y:S01]  /*18120*/  STL.64 [R1+0x1010], R60 ;  /* 0x0010103c01007387 */ /* 0x000fe20000100a00 */
[----:B------:R-:W-:Y:S01]  /*18130*/  IMAD.MOV.U32 R118, RZ, RZ, R105 ;  /* 0x000000ffff767224 */ /* 0x000fe200078e0069 */
[----:B------:R-:W-:Y:S01]  /*18140*/  MOV R117, R106 ;  /* 0x0000006a00757202 */ /* 0x000fe20000000f00 */
[----:B------:R-:W-:Y:S01]  /*18150*/  IMAD.MOV.U32 R116, RZ, RZ, R107 ;  /* 0x000000ffff747224 */ /* 0x000fe200078e006b */
[----:B------:R-:W-:Y:S01]  /*18160*/  MOV R204, R179 ;  /* 0x000000b300cc7202 */ /* 0x000fe20000000f00 */
[----:B------:R-:W-:Y:S02]  /*18170*/  IMAD.MOV.U32 R217, RZ, RZ, R186 ;  /* 0x000000ffffd97224 */ /* 0x000fe400078e00ba */
[----:B------:R-:W-:Y:S01]  /*18180*/  IMAD.MOV.U32 R205, RZ, RZ, R178 ;  /* 0x000000ffffcd7224 */ /* 0x000fe200078e00b2 */
[----:B------:R-:W-:Y:S01]  /*18190*/  MOV R207, R176 ;  /* 0x000000b000cf7202 */ /* 0x000fe20000000f00 */
[----:B------:R-:W-:Y:S02]  /*181a0*/  IMAD.MOV.U32 R219, RZ, RZ, R184 ;  /* 0x000000ffffdb7224 */ /* 0x000fe400078e00b8 */
[----:B------:R-:W-:Y:S01]  /*181b0*/  IMAD.MOV.U32 R206, RZ, RZ, R177 ;  /* 0x000000ffffce7224 */ /* 0x000fe200078e00b1 */
[----:B------:R-:W-:Y:S04]  /*181c0*/  STL.64 [R1+0x1028], R66 ;  /* 0x0010284201007387 */ /* 0x000fe80000100a00 */
[----:B------:R-:W-:Y:S04]  /*181d0*/  STL.64 [R1+0x1020], R64 ;  /* 0x0010204001007387 */ /* 0x000fe80000100a00 */
[----:B------:R-:W4:Y:S04]  /*181e0*/  LDL.LU R104, [R1+0x3c0] ;  /* 0x0003c00001687983 */ /* 0x000f280000300800 */
[----:B------:R-:W4:Y:S04]  /*181f0*/  LDL.LU R105, [R1+0x3c4] ;  /* 0x0003c40001697983 */ /* 0x000f280000300800 */
[----:B------:R-:W4:Y:S01]  /*18200*/  LDL.LU R106, [R1+0x3c8] ;  /* 0x0003c800016a7983 */ /* 0x000f220000300800 */
[----:B-1----:R-:W-:-:S03]  /*18210*/  IMAD.MOV.U32 R47, RZ, RZ, R144 ;  /* 0x000000ffff2f7224 */ /* 0x002fc600078e0090 */
[----:B------:R-:W4:Y:S01]  /*18220*/  LDL.LU R107, [R1+0x3cc] ;  /* 0x0003cc00016b7983 */ /* 0x000f220000300800 */
[----:B------:R-:W-:-:S03]  /*18230*/  MOV R46, R145 ;  /* 0x00000091002e7202 */ /* 0x000fc60000000f00 */
[----:B------:R-:W-:Y:S01]  /*18240*/  STL.64 [R1+0x1038], R70 ;  /* 0x0010384601007387 */ /* 0x000fe20000100a00 */
[----:B------:R-:W-:-:S03]  /*18250*/  IMAD.MOV.U32 R144, RZ, RZ, R127 ;  /* 0x000000ffff907224 */ /* 0x000fc600078e007f */
[----:B------:R-:W-:Y:S01]  /*18260*/  STL.64 [R1+0x1030], R68 ;  /* 0x0010304401007387 */ /* 0x000fe20000100a00 */
[----:B------:R-:W-:Y:S02]  /*18270*/  IMAD.MOV.U32 R145, RZ, RZ, R125 ;  /* 0x000000ffff917224 */ /* 0x000fe400078e007d */
[----:B------:R-:W-:Y:S01]  /*18280*/  IMAD.MOV.U32 R200, RZ, RZ, R175 ;  /* 0x000000ffffc87224 */ /* 0x000fe200078e00af */
[----:B------:R-:W-:Y:S01]  /*18290*/  MOV R202, R173 ;  /* 0x000000ad00ca7202 */ /* 0x000fe20000000f00 */
[----:B------:R-:W-:Y:S01]  /*182a0*/  IMAD.MOV.U32 R201, RZ, RZ, R174 ;  /* 0x000000ffffc97224 */ /* 0x000fe200078e00ae */
[----:B------:R-:W-:Y:S01]  /*182b0*/  MOV R209, R182 ;  /* 0x000000b600d17202 */ /* 0x000fe20000000f00 */
[----:B------:R-:W-:Y:S01]  /*182c0*/  IMAD.MOV.U32 R203, RZ, RZ, R172 ;  /* 0x000000ffffcb7224 */ /* 0x000fe200078e00ac */
[----:B------:R-:W-:Y:S01]  /*182d0*/  LDS R132, [R7+UR7+0x2080] ;  /* 0x0020800707847984 */ /* 0x000fe20008000800 */
[----:B------:R-:W-:Y:S02]  /*182e0*/  IMAD.MOV.U32 R211, RZ, RZ, R180 ;  /* 0x000000ffffd37224 */ /* 0x000fe400078e00b4 */
[----:B------:R-:W-:Y:S01]  /*182f0*/  IMAD.MOV.U32 R210, RZ, RZ, R181 ;  /* 0x000000ffffd27224 */ /* 0x000fe200078e00b5 */
[----:B------:R-:W-:Y:S01]  /*18300*/  LDS R134, [R7+UR7+0x2880] ;  /* 0x0028800707867984 */ /* 0x000fe20008000800 */
[----:B------:R-:W-:-:S03]  /*18310*/  IMAD.MOV.U32 R208, RZ, RZ, R183 ;  /* 0x000000ffffd07224 */ /* 0x000fc600078e00b7 */
[----:B------:R-:W-:Y:S04]  /*18320*/  LDS R133, [R3+UR7+0x2080] ;  /* 0x0020800703857984 */ /* 0x000fe80008000800 */
[----:B------:R-:W-:Y:S01]  /*18330*/  LDS R135, [R3+UR7+0x2880] ;  /* 0x0028800703877984 */ /* 0x000fe20008000800 */
[----:B--2---:R-:W-:-:S15]  /*18340*/  HMMA.1688.F32.TF32 R72, R100, R8, R88 ;  /* 0x000000086448723c */ /* 0x004fde0000081058 */
[----:B------:R-:W-:-:S08]  /*18350*/  NOP ;  /* 0x0000000000007918 */ /* 0x000fd00000000000 */
[----:B------:R-:W-:Y:S04]  /*18360*/  STL.64 [R1+0x1048], R74 ;  /* 0x0010484a01007387 */ /* 0x000fe80000100a00 */
[----:B------:R-:W-:Y:S04]  /*18370*/  STL.64 [R1+0x1040], R72 ;  /* 0x0010404801007387 */ /* 0x000fe80000100a00 */
[----:B------:R-:W2:Y:S04]  /*18380*/  LDL.LU R127, [R1+0x10e0] ;  /* 0x0010e000017f7983 */ /* 0x000ea80000300800 */
[----:B------:R-:W3:Y:S01]  /*18390*/  LDL.LU R125, [R1+0x10dc] ;  /* 0x0010dc00017d7983 */ /* 0x000ee20000300800 */
[----:B------:R-:W-:Y:S01]  /*183a0*/  IMAD.MOV.U32 R187, RZ, RZ, R156 ;  /* 0x000000ffffbb7224 */ /* 0x000fe200078e009c */
[----:B------:R-:W-:Y:S01]  /*183b0*/  MOV R186, R157 ;  /* 0x0000009d00ba7202 */ /* 0x000fe20000000f00 */
[----:B------:R-:W-:Y:S01]  /*183c0*/  IMAD.MOV.U32 R45, RZ, RZ, R146 ;  /* 0x000000ffff2d7224 */ /* 0x000fe200078e0092 */
[----:B------:R-:W-:Y:S01]  /*183d0*/  MOV R157, R142 ;  /* 0x0000008e009d7202 */ /* 0x000fe20000000f00 */
[----:B------:R-:W-:Y:S01]  /*183e0*/  IMAD.MOV.U32 R44, RZ, RZ, R147 ;  /* 0x000000ffff2c7224 */ /* 0x000fe200078e0093 */
[----:B------:R-:W4:Y:S01]  /*183f0*/  LDL.LU R146, [R1+0x2d8] ;  /* 0x0002d80001927983 */ /* 0x000f220000300800 */
[----:B------:R-:W-:Y:S01]  /*18400*/  IMAD.MOV.U32 R156, RZ, RZ, R143 ;  /* 0x000000ffff9c7224 */ /* 0x000fe200078e008f */
[----:B------:R-:W-:Y:S01]  /*18410*/  MOV R143, R128 ;  /* 0x00000080008f7202 */ /* 0x000fe20000000f00 */
[----:B------:R-:W-:Y:S01]  /*18420*/  IMAD.MOV.U32 R185, RZ, RZ, R158 ;  /* 0x000000ffffb97224 */ /* 0x000fe200078e009e */
[----:B------:R-:W4:Y:S01]  /*18430*/  LDL.LU R147, [R1+0x2dc] ;  /* 0x0002dc0001937983 */ /* 0x000f220000300800 */
[----:B------:R-:W-:-:S02]  /*18440*/  IMAD.MOV.U32 R184, RZ, RZ, R159 ;  /* 0x000000ffffb87224 */ /* 0x000fc400078e009f */
[----:B------:R-:W-:Y:S01]  /*18450*/  IMAD.MOV.U32 R158, RZ, RZ, R141 ;  /* 0x000000ffff9e7224 */ /* 0x000fe200078e008d */
[----:B------:R-:W4:Y:S01]  /*18460*/  LDL.LU R128, [R1+0x360] ;  /* 0x0003600001807983 */ /* 0x000f220000300800 */
[----:B------:R-:W-:Y:S02]  /*18470*/  IMAD.MOV.U32 R142, RZ, RZ, R129 ;  /* 0x000000ffff8e7224 */ /* 0x000fe400078e0081 */
[----:B------:R-:W-:Y:S01]  /*18480*/  IMAD.MOV.U32 R179, RZ, RZ, R152 ;  /* 0x000000ffffb37224 */ /* 0x000fe200078e0098 */
[----:B------:R-:W4:Y:S01]  /*18490*/  LDL.LU R129, [R1+0x364] ;  /* 0x0003640001817983 */ /* 0x000f220000300800 */
[----:B------:R-:W-:Y:S01]  /*184a0*/  IMAD.MOV.U32 R159, RZ, RZ, R140 ;  /* 0x000000ffff9f7224 */ /* 0x000fe200078e008c */
[----:B------:R-:W-:Y:S01]  /*184b0*/  MOV R152, R139 ;  /* 0x0000008b00987202 */ /* 0x000fe20000000f00 */
[----:B------:R-:W-:Y:S01]  /*184c0*/  IMAD.MOV.U32 R141, RZ, RZ, R130 ;  /* 0x000000ffff8d7224 */ /* 0x000fe200078e0082 */
[----:B------:R-:W-:Y:S01]  /*184d0*/  MOV R140, R131 ;  /* 0x00000083008c7202 */ /* 0x000fe20000000f00 */
[----:B------:R-:W-:Y:S01]  /*184e0*/  IMAD.MOV.U32 R178, RZ, RZ, R153 ;  /* 0x000000ffffb27224 */ /* 0x000fe200078e0099 */
[----:B------:R-:W4:Y:S01]  /*184f0*/  LDL.LU R130, [R1+0x368] ;  /* 0x0003680001827983 */ /* 0x000f220000300800 */
[----:B------:R-:W-:Y:S01]  /*18500*/  MOV R177, R154 ;  /* 0x0000009a00b17202 */ /* 0x000fe20000000f00 */
[----:B------:R-:W-:-:S02]  /*18510*/  IMAD.MOV.U32 R153, RZ, RZ, R138 ;  /* 0x000000ffff997224 */ /* 0x000fc400078e008a */
[----:B------:R-:W-:Y:S01]  /*18520*/  IMAD.MOV.U32 R139, RZ, RZ, R124 ;  /* 0x000000ffff8b7224 */ /* 0x000fe200078e007c */
[----:B------:R-:W4:Y:S01]  /*18530*/  LDL.LU R131, [R1+0x36c] ;  /* 0x00036c0001837983 */ /* 0x000f220000300800 */
[----:B------:R-:W-:Y:S01]  /*18540*/  IMAD.MOV.U32 R176, RZ, RZ, R155 ;  /* 0x000000ffffb07224 */ /* 0x000fe200078e009b */
[----:B------:R-:W-:Y:S01]  /*18550*/  MOV R155, R136 ;  /* 0x00000088009b7202 */ /* 0x000fe20000000f00 */
[----:B------:R-:W-:Y:S01]  /*18560*/  IMAD.MOV.U32 R154, RZ, RZ, R137 ;  /* 0x000000ffff9a7224 */ /* 0x000fe200078e0089 */
[----:B------:R-:W4:Y:S01]  /*18570*/  LDL.LU R124, [R1+0x370] ;  /* 0x00037000017c7983 */ /* 0x000f220000300800 */
[----:B------:R-:W-:Y:S01]  /*18580*/  IMAD.MOV.U32 R137, RZ, RZ, R126 ;  /* 0x000000ffff897224 */ /* 0x000fe200078e007e */
[----:B------:R-:W-:Y:S01]  /*18590*/  MOV R175, R148 ;  /* 0x0000009400af7202 */ /* 0x000fe20000000f00 */
        /* <DEDUP_REMOVED lines=12> */
[----:B------:R-:W-:-:S02]  /*18660*/  IMAD.MOV.U32 R244, RZ, RZ, R195 ;  /* 0x000000fffff47224 */ /* 0x000fc400078e00c3 */
[----:B------:R-:W-:Y:S02]  /*18670*/  IMAD.MOV.U32 R195, RZ, RZ, R168 ;  /* 0x000000ffffc37224 */ /* 0x000fe400078e00a8 */
[----:B------:R-:W-:Y:S01]  /*18680*/  IMAD.MOV.U32 R246, RZ, RZ, R193 ;  /* 0x000000fffff67224 */ /* 0x000fe200078e00c1 */
[----:B------:R-:W-:Y:S01]  /*18690*/  MOV R193, R170 ;  /* 0x000000aa00c17202 */ /* 0x000fe20000000f00 */
[----:B------:R-:W-:Y:S02]  /*186a0*/  IMAD.MOV.U32 R194, RZ, RZ, R169 ;  /* 0x000000ffffc27224 */ /* 0x000fe400078e00a9 */
[----:B------:R-:W-:Y:S02]  /*186b0*/  IMAD.MOV.U32 R247, RZ, RZ, R192 ;  /* 0x000000fffff77224 */ /* 0x000fe400078e00c0 */
[----:B------:R-:W-:Y:S02]  /*186c0*/  IMAD.MOV.U32 R192, RZ, RZ, R171 ;  /* 0x000000ffffc07224 */ /* 0x000fe400078e00ab */
[----:B--2---:R-:W-:Y:S01]  /*186d0*/  IMAD.MOV.U32 R136, RZ, RZ, R127 ;  /* 0x000000ffff887224 */ /* 0x004fe200078e007f */
[----:B---3--:R-:W-:-:S02]  /*186e0*/  MOV R138, R125 ;  /* 0x0000007d008a7202 */ /* 0x008fc40000000f00 */
[----:B------:R-:W2:Y:S04]  /*186f0*/  LDL.LU R125, [R1+0x374] ;  /* 0x00037400017d7983 */ /* 0x000ea80000300800 */
[----:B------:R-:W2:Y:S04]  /*18700*/  LDL.LU R126, [R1+0x378] ;  /* 0x00037800017e7983 */ /* 0x000ea80000300800 */
[----:B------:R-:W2:Y:S04]  /*18710*/  LDL.LU R127, [R1+0x37c] ;  /* 0x00037c00017f7983 */ /* 0x000ea80000300800 */
[----:B------:R-:W3:Y:S04]  /*18720*/  LDL.LU R48, [R1+0x300] ;  /* 0x0003000001307983 */ /* 0x000ee80000300800 */
[----:B------:R-:W3:Y:S04]  /*18730*/  LDL.LU R49, [R1+0x304] ;  /* 0x0003040001317983 */ /* 0x000ee80000300800 */
[----:B------:R-:W3:Y:S04]  /*18740*/  LDL.LU R50, [R1+0x308] ;  /* 0x0003080001327983 */ /* 0x000ee80000300800 */
[----:B------:R-:W3:Y:S04]  /*18750*/  LDL.LU R51, [R1+0x30c] ;  /* 0x00030c0001337983 */ /* 0x000ee80000300800 */
[----:B------:R-:W2:Y:S04]  /*18760*/  LDL.LU R148, [R1+0x2c0] ;  /* 0x0002c00001947983 */ /* 0x000ea80000300800 */
[----:B------:R-:W2:Y:S04]  /*18770*/  LDL.LU R149, [R1+0x2c4] ;  /* 0x0002c40001957983 */ /* 0x000ea80000300800 */
[----:B------:R-:W2:Y:S04]  /*18780*/  LDL.LU R150, [R1+0x2c8] ;  /* 0x0002c80001967983 */ /* 0x000ea80000300800 */
[----:B------:R-:W2:Y:S04]  /*18790*/  LDL.LU R151, [R1+0x2cc] ;  /* 0x0002cc0001977983 */ /* 0x000ea80000300800 */
        /* <DEDUP_REMOVED lines=24> */
[----:B------:R-:W-:Y:S01]  /*18920*/  IMAD.MOV.U32 R112, RZ, RZ, R95 ;  /* 0x000000ffff707224 */ /* 0x000fe200078e005f */
[----:B------:R-:W-:Y:S01]  /*18930*/  MOV R114, R93 ;  /* 0x0000005d00727202 */ /* 0x000fe20000000f00 */
[----:B------:R-:W-:-:S02]  /*18940*/  IMAD.MOV.U32 R113, RZ, RZ, R94 ;  /* 0x000000ffff717224 */ /* 0x000fc400078e005e */
[----:B------:R-:W-:Y:S02]  /*18950*/  IMAD.MOV.U32 R115, RZ, RZ, R92 ;  /* 0x000000ffff737224 */ /* 0x000fe400078e005c */
[-C--:B------:R-:W-:Y:S01]  /*18960*/  HMMA.1688.F32.TF32 R92, R100, R28.reuse, R224 ;  /* 0x0000001c645c723c */ /* 0x080fe200000810e0 */
[----:B------:R-:W-:Y:S04]  /*18970*/  LDS R224, [R0+UR7+0x2180] ;  /* 0x0021800700e07984 */ /* 0x000fe80008000800 */
[----:B------:R-:W-:Y:S04]  /*18980*/  LDS R226, [R0+UR7+0x2980] ;  /* 0x0029800700e27984 */ /* 0x000fe80008000800 */
[----:B------:R-:W-:Y:S04]  /*18990*/  LDS R225, [R6+UR7+0x2180] ;  /* 0x0021800706e17984 */ /* 0x000fe80008000800 */
[----:B------:R-:W1:Y:S01]  /*189a0*/  LDS R227, [R6+UR7+0x2980] ;  /* 0x0029800706e37984 */ /* 0x000e620008000800 */
[C---:B------:R-:W-:Y:S06]  /*189b0*/  HMMA.1688.F32.TF32 R156, R164.reuse, R28, R156 ;  /* 0x0000001ca49c723c */ /* 0x040fec000008109c */
[C---:B------:R-:W-:Y:S06]  /*189c0*/  HMMA.1688.F32.TF32 R136, R164.reuse, R8, R136 ;  /* 0x00000008a488723c */ /* 0x040fec0000081088 */
[C---:B------:R-:W-:Y:S06]  /*189d0*/  HMMA.1688.F32.TF32 R140, R164.reuse, R12, R140 ;  /* 0x0000000ca48c723c */ /* 0x040fec000008108c */
[C---:B----4-:R-:W-:Y:S06]  /*189e0*/  HMMA.1688.F32.TF32 R144, R164.reuse, R16, R144 ;  /* 0x00000010a490723c */ /* 0x050fec0000081090 */
[----:B------:R-:W-:Y:S01]  /*189f0*/  HMMA.1688.F32.TF32 R152, R164, R24, R152 ;  /* 0x00000018a498723c */ /* 0x000fe20000081098 */
[----:B------:R-:W-:Y:S04]  /*18a00*/  STL [R1+0xf80], R157 ;  /* 0x000f809d01007387 */ /* 0x000fe80000100800 */
[----:B------:R-:W-:Y:S01]  /*18a10*/  STL [R1+0xf7c], R158 ;  /* 0x000f7c9e01007387 */ /* 0x000fe20000100800 */
[C---:B------:R-:W-:Y:S03]  /*18a20*/  HMMA.1688.F32.TF32 R172, R196.reuse, R12, R172 ;  /* 0x0000000cc4ac723c */ /* 0x040fe600000810ac */
[----:B------:R-:W-:Y:S03]  /*18a30*/  STL [R1+0xf78], R159 ;  /* 0x000f789f01007387 */ /* 0x000fe60000100800 */
[C---:B------:R-:W-:Y:S06]  /*18a40*/  HMMA.1688.F32.TF32 R176, R196.reuse, R16, R176 ;  /* 0x00000010c4b0723c */ /* 0x040fec00000810b0 */
[C---:B------:R-:W-:Y:S06]  /*18a50*/  HMMA.1688.F32.TF32 R184, R196.reuse, R24, R184 ;  /* 0x00000018c4b8723c */ /* 0x040fec00000810b8 */
[C---:B------:R-:W-:Y:S06]  /*18a60*/  HMMA.1688.F32.TF32 R188, R196.reuse, R28, R188 ;  /* 0x0000001cc4bc723c */ /* 0x040fec00000810bc */
[----:B------:R-:W-:Y:S06]  /*18a70*/  HMMA.1688.F32.TF32 R192, R196, R32, R192 ;  /* 0x00000020c4c0723c */ /* 0x000fec00000810c0 */
[C---:B--2---:R-:W-:Y:S06]  /*18a80*/  HMMA.1688.F32.TF32 R148, R164.reuse, R20, R148 ;  /* 0x00000014a494723c */ /* 0x044fec0000081094 */
[C---:B---3--:R-:W-:Y:S06]  /*18a90*/  HMMA.1688.F32.TF32 R160, R164.reuse, R32, R160 ;  /* 0x00000020a4a0723c */ /* 0x048fec00000810a0 */
[----:B------:R-:W-:Y:S06]  /*18aa0*/  HMMA.1688.F32.TF32 R164, R164, R36, R44 ;  /* 0x00000024a4a4723c */ /* 0x000fec000008102c */
[----:B-1----:R-:W-:Y:S06]  /*18ab0*/  HMMA.1688.F32.TF32 R44, R224, R32, R244 ;  /* 0x00000020e02c723c */ /* 0x002fec00000810f4 */
[----:B------:R-:W-:Y:S01]  /*18ac0*/  HMMA.1688.F32.TF32 R168, R196, R8, R168 ;  /* 0x00000008c4a8723c */ /* 0x000fe200000810a8 */
[----:B------:R-:W-:Y:S01]  /*18ad0*/  IMAD.MOV.U32 R244, RZ, RZ, R34 ;  /* 0x000000fffff47224 */ /* 0x000fe200078e0022 */
[----:B------:R-:W-:Y:S01]  /*18ae0*/  MOV R246, R38 ;  /* 0x0000002600f67202 */ /* 0x000fe20000000f00 */
[----:B------:R-:W-:-:S08]  /*18af0*/  IMAD.MOV.U32 R245, RZ, RZ, R35 ;  /* 0x000000fffff57224 */ /* 0x000fd000078e0023 */
[----:B------:R-:W-:Y:S01]  /*18b00*/  STL [R1+0xf74], R167 ;  /* 0x000f74a701007387 */ /* 0x000fe20000100800 */
[C---:B------:R-:W-:Y:S05]  /*18b10*/  HMMA.1688.F32.TF32 R180, R196.reuse, R20, R180 ;  /* 0x00000014c4b4723c */ /* 0x040fea00000810b4 */
[----:B------:R-:W-:Y:S04]  /*18b20*/  STL.64 [R1+0x90], R44 ;  /* 0x0000902c01007387 */ /* 0x000fe80000100a00 */
[----:B------:R1:W-:Y:S01]  /*18b30*/  STL.64 [R1+0x98], R46 ;  /* 0x0000982e01007387 */ /* 0x0003e20000100a00 */
[----:B------:R-:W-:Y:S01]  /*18b40*/  HMMA.1688.F32.TF32 R196, R196, R36, R40 ;  /* 0x00000024c4c4723c */ /* 0x000fe20000081028 */
[----:B------:R-:W-:-:S05]  /*18b50*/  IMAD.MOV.U32 R247, RZ, RZ, R39 ;  /* 0x000000fffff77224 */ /* 0x000fca00078e0027 */
[----:B------:R-:W-:Y:S07]  /*18b60*/  HMMA.1688.F32.TF32 R40, R224, R36, R248 ;  /* 0x00000024e028723c */ /* 0x000fee00000810f8 */
[----:B------:R-:W-:Y:S01]  /*18b70*/  MOV R248, R30 ;  /* 0x0000001e00f87202 */ /* 0x000fe20000000f00 */
[----:B------:R-:W-:Y:S01]  /*18b80*/  IMAD.MOV.U32 R249, RZ, RZ, R31 ;  /* 0x000000fffff97224 */ /* 0x000fe200078e001f */
[----:B------:R-:W1:Y:S01]  /*18b90*/  LDL.LU R30, [R1+0x10d8] ;  /* 0x0010d800011e7983 */ /* 0x000e620000300800 */
[----:B------:R-:W-:Y:S01]  /*18ba0*/  IMAD.MOV.U32 R250, RZ, RZ, R27 ;  /* 0x000000fffffa7224 */ /* 0x000fe200078e001b */
[----:B------:R-:W-:-:S02]  /*18bb0*/  MOV R251, R26 ;  /* 0x0000001a00fb7202 */ /* 0x000fc40000000f00 */
[----:B------:R-:W2:Y:S04]  /*18bc0*/  LDL.LU R31, [R1+0x10d4] ;  /* 0x0010d400011f7983 */ /* 0x000ea80000300800 */
[----:B------:R-:W3:Y:S04]  /*18bd0*/  LDL.LU R27, [R1+0x10d0] ;  /* 0x0010d000011b7983 */ /* 0x000ee80000300800 */
        /* <DEDUP_REMOVED lines=8> */
[----:B------:R-:W-:Y:S01]  /*18c60*/  MOV R111, R96 ;  /* 0x00000060006f7202 */ /* 0x000fe20000000f00 */
[----:B------:R-:W-:Y:S01]  /*18c70*/  IMAD.MOV.U32 R123, RZ, RZ, R108 ;  /* 0x000000ffff7b7224 */ /* 0x000fe200078e006c */
[----:B------:R-:W-:Y:S01]  /*18c80*/  MOV R108, R99 ;  /* 0x00000063006c7202 */ /* 0x000fe20000000f00 */
[----:B------:R-:W-:-:S02]  /*18c90*/  IMAD.MOV.U32 R109, RZ, RZ, R98 ;  /* 0x000000ffff6d7224 */ /* 0x000fc400078e0062 */
[----:B------:R-:W-:Y:S01]  /*18ca0*/  IMAD.MOV.U32 R110, RZ, RZ, R97 ;  /* 0x000000ffff6e7224 */ /* 0x000fe200078e0061 */
[C---:B------:R-:W-:Y:S06]  /*18cb0*/  HMMA.1688.F32.TF32 R104, R132.reuse, R8, R104 ;  /* 0x000000088468723c */ /* 0x040fec0000081068 */
[C---:B------:R-:W-:Y:S06]  /*18cc0*/  HMMA.1688.F32.TF32 R108, R132.reuse, R12, R108 ;  /* 0x0000000c846c723c */ /* 0x040fec000008106c */
[C---:B------:R-:W-:Y:S06]  /*18cd0*/  HMMA.1688.F32.TF32 R112, R132.reuse, R16, R112 ;  /* 0x000000108470723c */ /* 0x040fec0000081070 */
[C---:B------:R-:W-:Y:S06]  /*18ce0*/  HMMA.1688.F32.TF32 R116, R132.reuse, R20, R116 ;  /* 0x000000148474723c */ /* 0x040fec0000081074 */
[C---:B------:R-:W-:Y:S06]  /*18cf0*/  HMMA.1688.F32.TF32 R120, R132.reuse, R24, R120 ;  /* 0x000000188478723c */ /* 0x040fec0000081078 */
[C---:B------:R-:W-:Y:S06]  /*18d00*/  HMMA.1688.F32.TF32 R124, R132.reuse, R28, R124 ;  /* 0x0000001c847c723c */ /* 0x040fec000008107c */
[C---:B------:R-:W-:Y:S06]  /*18d10*/  HMMA.1688.F32.TF32 R128, R132.reuse, R32, R128 ;  /* 0x000000208480723c */ /* 0x040fec0000081080 */
[----:B------:R-:W-:Y:S01]  /*18d20*/  HMMA.1688.F32.TF32 R132, R132, R36, R48 ;  /* 0x000000248484723c */ /* 0x000fe20000081030 */
[----:B-1----:R-:W-:-:S02]  /*18d30*/  IMAD.MOV.U32 R47, RZ, RZ, R30 ;  /* 0x000000ffff2f7224 */ /* 0x002fc400078e001e */
[----:B--2---:R-:W-:Y:S02]  /*18d40*/  IMAD.MOV.U32 R46, RZ, RZ, R31 ;  /* 0x000000ffff2e7224 */ /* 0x004fe400078e001f */
[----:B---3--:R-:W-:Y:S02]  /*18d50*/  IMAD.MOV.U32 R44, RZ, RZ, R27 ;  /* 0x000000ffff2c7224 */ /* 0x008fe400078e001b */
[----:B------:R-:W2:Y:S01]  /*18d60*/  LDL.LU R27, [R1+0x10b8] ;  /* 0x0010b800011b7983 */ /* 0x000ea20000300800 */
[----:B----4-:R-:W-:-:S03]  /*18d70*/  MOV R45, R26 ;  /* 0x0000001a002d7202 */ /* 0x010fc60000000f00 */
[----:B------:R-:W3:Y:S04]  /*18d80*/  LDL.LU R26, [R1+0x10b4] ;  /* 0x0010b400011a7983 */ /* 0x000ee80000300800 */
[----:B------:R-:W4:Y:S01]  /*18d90*/  LDL.LU R31, [R1+0x10b0] ;  /* 0x0010b000011f7983 */ /* 0x000f220000300800 */
[----:B------:R-:W-:Y:S01]  /*18da0*/  MOV R51, R34 ;  /* 0x0000002200337202 */ /* 0x000fe20000000f00 */
[----:B------:R-:W-:Y:S02]  /*18db0*/  IMAD.MOV.U32 R50, RZ, RZ, R35 ;  /* 0x000000ffff327224 */ /* 0x000fe400078e0023 */
[----:B------:R-:W2:Y:S01]  /*18dc0*/  LDL.LU R30, [R1+0x10ac] ;  /* 0x0010ac00011e7983 */ /* 0x000ea20000300800 */
[----:B------:R-:W-:-:S03]  /*18dd0*/  MOV R48, R38 ;  /* 0x0000002600307202 */ /* 0x000fc60000000f00 */
[----:B------:R-:W3:Y:S01]  /*18de0*/  LDL.LU R38, [R1+0x10a8] ;  /* 0x0010a80001267983 */ /* 0x000ee20000300800 */
[----:B------:R-:W-:-:S03]  /*18df0*/  IMAD.MOV.U32 R49, RZ, RZ, R39 ;  /* 0x000000ffff317224 */ /* 0x000fc600078e0027 */
[----:B------:R-:W4:Y:S04]  /*18e00*/  LDL.LU R39, [R1+0x10a4] ;  /* 0x0010a40001277983 */ /* 0x000f280000300800 */
[----:B------:R-:W2:Y:S04]  /*18e10*/  LDL.LU R35, [R1+0x10a0] ;  /* 0x0010a00001237983 */ /* 0x000ea80000300800 */
[----:B------:R-:W2:Y:S04]  /*18e20*/  LDL.LU R34, [R1+0x109c] ;  /* 0x00109c0001227983 */ /* 0x000ea80000300800 */
[----:B------:R-:W2:Y:S04]  /*18e30*/  LDL.LU R56, [R1+0xc0] ;  /* 0x0000c00001387983 */ /* 0x000ea80000300800 */
[----:B------:R-:W2:Y:S04]  /*18e40*/  LDL.LU R57, [R1+0xc4] ;  /* 0x0000c40001397983 */ /* 0x000ea80000300800 */
[----:B------:R-:W2:Y:S04]  /*18e50*/  LDL.LU R58, [R1+0xc8] ;  /* 0x0000c800013a7983 */ /* 0x000ea80000300800 */
[----:B------:R-:W2:Y:S01]  /*18e60*/  LDL.LU R59, [R1+0xcc] ;  /* 0x0000cc00013b7983 */ /* 0x000ea20000300800 */
[----:B------:R-:W-:Y:S01]  /*18e70*/  HMMA.1688.F32.TF32 R96, R100, R32, R220 ;  /* 0x000000206460723c */ /* 0x000fe200000810dc */
[----:B---3--:R-:W-:Y:S01]  /*18e80*/  IMAD.MOV.U32 R63, RZ, RZ, R38 ;  /* 0x000000ffff3f7224 */ /* 0x008fe200078e0026 */
[----:B----4-:R-:W-:Y:S01]  /*18e90*/  MOV R62, R39 ;  /* 0x00000027003e7202 */ /* 0x010fe20000000f00 */
[----:B--2---:R-:W-:-:S02]  /*18ea0*/  IMAD.MOV.U32 R60, RZ, RZ, R35 ;  /* 0x000000ffff3c7224 */ /* 0x004fc400078e0023 */
[----:B------:R-:W2:Y:S01]  /*18eb0*/  LDL.LU R35, [R1+0x1098] ;  /* 0x0010980001237983 */ /* 0x000ea20000300800 */
[----:B------:R-:W-:-:S03]  /*18ec0*/  IMAD.MOV.U32 R61, RZ, RZ, R34 ;  /* 0x000000ffff3d7224 */ /* 0x000fc600078e0022 */
[----:B------:R-:W3:Y:S04]  /*18ed0*/  LDL.LU R34, [R1+0x1094] ;  /* 0x0010940001227983 */ /* 0x000ee80000300800 */
        /* <DEDUP_REMOVED lines=10> */
[C---:B------:R-:W-:Y:S06]  /*18f80*/  HMMA.1688.F32.TF32 R200, R224.reuse, R8, R200 ;  /* 0x00000008e0c8723c */ /* 0x040fec00000810c8 */
[C---:B------:R-:W-:Y:S06]  /*18f90*/  HMMA.1688.F32.TF32 R204, R224.reuse, R12, R204 ;  /* 0x0000000ce0cc723c */ /* 0x040fec00000810cc */
[C---:B------:R-:W-:Y:S06]  /*18fa0*/  HMMA.1688.F32.TF32 R208, R224.reuse, R16, R208 ;  /* 0x00000010e0d0723c */ /* 0x040fec00000810d0 */
[C---:B------:R-:W-:Y:S06]  /*18fb0*/  HMMA.1688.F32.TF32 R212, R224.reuse, R20, R212 ;  /* 0x00000014e0d4723c */ /* 0x040fec00000810d4 */
[C---:B------:R-:W-:Y:S06]  /*18fc0*/  HMMA.1688.F32.TF32 R216, R224.reuse, R24, R216 ;  /* 0x00000018e0d8723c */ /* 0x040fec00000810d8 */
[----:B------:R-:W-:Y:S01]  /*18fd0*/  HMMA.1688.F32.TF32 R220, R224, R28, R240 ;  /* 0x0000001ce0dc723c */ /* 0x000fe200000810f0 */
[----:B------:R-:W-:Y:S04]  /*18fe0*/  LDS R224, [R7+UR7+0x2180] ;  /* 0x0021800707e07984 */ /* 0x000fe80008000800 */
[----:B------:R-:W-:Y:S04]  /*18ff0*/  LDS R226, [R7+UR7+0x2980] ;  /* 0x0029800707e27984 */ /* 0x000fe80008000800 */
[----:B------:R-:W-:Y:S04]  /*19000*/  LDS R225, [R3+UR7+0x2180] ;  /* 0x0021800703e17984 */ /* 0x000fe80008000800 */
[----:B------:R-:W1:Y:S01]  /*19010*/  LDS R227, [R3+UR7+0x2980] ;  /* 0x0029800703e37984 */ /* 0x000e620008000800 */
        /* <DEDUP_REMOVED lines=11> */
[----:B------:R-:W-:Y:S01]  /*190d0*/  IMAD.MOV.U32 R43, RZ, RZ, R14 ;  /* 0x000000ffff2b7224 */ /* 0x000fe200078e000e */
[----:B------:R-:W-:Y:S01]  /*190e0*/  MOV R241, R10 ;  /* 0x0000000a00f17202 */ /* 0x000fe20000000f00 */
[----:B------:R-:W-:-:S02]  /*190f0*/  IMAD.MOV.U32 R240, RZ, RZ, R15 ;  /* 0x000000fffff07224 */ /* 0x000fc400078e000f */
[----:B------:R-:W-:Y:S02]  /*19100*/  IMAD.MOV.U32 R242, RZ, RZ, R11 ;  /* 0x000000fffff27224 */ /* 0x000fe400078e000b */
[----:B------:R-:W-:Y:S01]  /*19110*/  IMAD.MOV.U32 R243, RZ, RZ, R252 ;  /* 0x000000fffff37224 */ /* 0x000fe200078e00fc */
[C---:B-1----:R-:W-:Y:S06]  /*19120*/  HMMA.1688.F32.TF32 R60, R224.reuse, R20, R60 ;  /* 0x00000014e03c723c */ /* 0x042fec000008103c */
[C---:B------:R-:W-:Y:S06]  /*19130*/  HMMA.1688.F32.TF32 R56, R224.reuse, R24, R56 ;  /* 0x00000018e038723c */ /* 0x040fec0000081038 */
[C---:B------:R-:W-:Y:S06]  /*19140*/  HMMA.1688.F32.TF32 R52, R224.reuse, R28, R52 ;  /* 0x0000001ce034723c */ /* 0x040fec0000081034 */
[----:B------:R-:W-:Y:S01]  /*19150*/  HMMA.1688.F32.TF32 R48, R224, R32, R48 ;  /* 0x00000020e030723c */ /* 0x000fe20000081030 */
[----:B------:R-:W-:-:S02]  /*19160*/  IMAD.MOV.U32 R19, RZ, RZ, R76 ;  /* 0x000000ffff137224 */ /* 0x000fc400078e004c */
[----:B--2---:R-:W-:Y:S02]  /*19170*/  IMAD.MOV.U32 R71, RZ, RZ, R35 ;  /* 0x000000ffff477224 */ /* 0x004fe400078e0023 */
[----:B---3--:R-:W-:Y:S01]  /*19180*/  IMAD.MOV.U32 R70, RZ, RZ, R34 ;  /* 0x000000ffff467224 */ /* 0x008fe200078e0022 */
[----:B----4-:R-:W-:Y:S01]  /*19190*/  MOV R69, R39 ;  /* 0x0000002700457202 */ /* 0x010fe20000000f00 */
[----:B------:R-:W-:Y:S02]  /*191a0*/  IMAD.MOV.U32 R68, RZ, RZ, R38 ;  /* 0x000000ffff447224 */ /* 0x000fe400078e0026 */
[----:B------:R-:W2:Y:S04]  /*191b0*/  LDL.LU R38, [R1+0x1088] ;  /* 0x0010880001267983 */ /* 0x000ea80000300800 */
[----:B------:R-:W2:Y:S01]  /*191c0*/  LDL.LU R39, [R1+0x1084] ;  /* 0x0010840001277983 */ /* 0x000ea20000300800 */
[C---:B------:R-:W-:Y:S03]  /*191d0*/  HMMA.1688.F32.TF32 R68, R224.reuse, R12, R68 ;  /* 0x0000000ce044723c */ /* 0x040fe60000081044 */
[----:B------:R-:W3:Y:S04]  /*191e0*/  LDL.LU R34, [R1+0x1080] ;  /* 0x0010800001227983 */ /* 0x000ee80000300800 */
[----:B------:R-:W3:Y:S01]  /*191f0*/  LDL.LU R35, [R1+0x107c] ;  /* 0x00107c0001237983 */ /* 0x000ee20000300800 */
[C---:B------:R-:W-:Y:S03]  /*19200*/  HMMA.1688.F32.TF32 R64, R224.reuse, R16, R64 ;  /* 0x00000010e040723c */ /* 0x040fe60000081040 */
[----:B------:R-:W4:Y:S04]  /*19210*/  LDL.LU R30, [R1+0x1078] ;  /* 0x00107800011e7983 */ /* 0x000f280000300800 */
[----:B------:R-:W4:Y:S04]  /*19220*/  LDL.LU R31, [R1+0x1074] ;  /* 0x00107400011f7983 */ /* 0x000f280000300800 */
[----:B------:R-:W2:Y:S04]  /*19230*/  LDL.LU R26, [R1+0x1070] ;  /* 0x00107000011a7983 */ /* 0x000ea80000300800 */
[----:B------:R-:W2:Y:S01]  /*19240*/  LDL.LU R27, [R1+0x106c] ;  /* 0x00106c00011b7983 */ /* 0x000ea20000300800 */
[----:B------:R-:W-:Y:S03]  /*19250*/  HMMA.1688.F32.TF32 R72, R224, R8, R72 ;  /* 0x00000008e048723c */ /* 0x000fe60000081048 */
[----:B------:R-:W3:Y:S04]  /*19260*/  LDL.LU R22, [R1+0x1068] ;  /* 0x0010680001167983 */ /* 0x000ee80000300800 */
[----:B------:R-:W3:Y:S04]  /*19270*/  LDL.LU R23, [R1+0x1064] ;  /* 0x0010640001177983 */ /* 0x000ee80000300800 */
[----:B------:R-:W4:Y:S04]  /*19280*/  LDL.LU R18, [R1+0x1060] ;  /* 0x0010600001127983 */ /* 0x000f280000300800 */
[----:B------:R-:W2:Y:S04]  /*19290*/  LDL.LU R14, [R1+0x105c] ;  /* 0x00105c00010e7983 */ /* 0x000ea80000300800 */
[----:B------:R-:W2:Y:S04]  /*192a0*/  LDL.LU R15, [R1+0x1058] ;  /* 0x00105800010f7983 */ /* 0x000ea80000300800 */
[----:B------:R-:W4:Y:S01]  /*192b0*/  LDL.LU R10, [R1+0x1054] ;  /* 0x00105400010a7983 */ /* 0x000f220000300800 */
[----:B------:R-:W-:-:S03]  /*192c0*/  MOV R252, R75 ;  /* 0x0000004b00fc7202 */ /* 0x000fc60000000f00 */
[----:B------:R-:W4:Y:S04]  /*192d0*/  LDL.LU R11, [R1+0x1050] ;  /* 0x00105000010b7983 */ /* 0x000f280000300800 */
[----:B------:R-:W-:Y:S04]  /*192e0*/  STL.64 [R1+0x2c0], R72 ;  /* 0x0002c04801007387 */ /* 0x000fe80000100a00 */
[----:B------:R1:W-:Y:S01]  /*192f0*/  STL [R1+0x2c8], R74 ;  /* 0x0002c84a01007387 */ /* 0x0003e20000100800 */
[----:B------:R-:W-:Y:S03]  /*19300*/  HMMA.1688.F32.TF32 R224, R224, R36, R44 ;  /* 0x00000024e0e0723c */ /* 0x000fe6000008102c */
[----:B-1----:R-:W4:Y:S04]  /*19310*/  LDL.LU.64 R74, [R1+0x1048] ;  /* 0x00104800014a7983 */ /* 0x002f280000300a00 */
[----:B------:R-:W4:Y:S04]  /*19320*/  LDL.LU.64 R72, [R1+0x1040] ;  /* 0x0010400001487983 */ /* 0x000f280000300a00 */
[----:B------:R-:W-:Y:S04]  /*19330*/  STL.64 [R1+0x1b0], R68 ;  /* 0x0001b04401007387 */ /* 0x000fe80000100a00 */
[----:B------:R1:W-:Y:S04]  /*19340*/  STL.64 [R1+0x1b8], R70 ;  /* 0x0001b84601007387 */ /* 0x0003e80000100a00 */
        /* <DEDUP_REMOVED lines=22> */
[----:B------:R-:W4:Y:S04]  /*194b0*/  LDL.LU.64 R46, [R1+0xfd8] ;  /* 0x000fd800012e7983 */ /* 0x000f280000300a00 */
[----:B------:R-:W4:Y:S04]  /*194c0*/  LDL.LU.64 R44, [R1+0xfd0] ;  /* 0x000fd000012c7983 */ /* 0x000f280000300a00 */
[----:B------:R1:W-:Y:S04]  /*194d0*/  STL.64 [R1+0x2b0], R224 ;  /* 0x0002b0e001007387 */ /* 0x0003e80000100a00 */
[----:B------:R-:W-:Y:S01]  /*194e0*/  STL.64 [R1+0x2b8], R226 ;  /* 0x0002b8e201007387 */ /* 0x000fe20000100a00 */
[----:B-1----:R-:W-:-:S03]  /*194f0*/  IMAD.MOV.U32 R224, RZ, RZ, R19 ;  /* 0x000000ffffe07224 */ /* 0x002fc600078e0013 */
[----:B------:R-:W4:Y:S01]  /*19500*/  LDL.LU R19, [R1+0xfc8] ;  /* 0x000fc80001137983 */ /* 0x000f220000300800 */
[----:B------:R-:W-:Y:S03]  /*19510*/  HMMA.1688.F32.TF32 R88, R100, R24, R228 ;  /* 0x000000186458723c */ /* 0x000fe600000810e4 */
[----:B------:R-:W-:Y:S04]  /*19520*/  LDS R228, [R0+UR7+0x3000] ;  /* 0x0030000700e47984 */ /* 0x000fe80008000800 */
[----:B------:R-:W-:Y:S04]  /*19530*/  LDS R230, [R0+UR7+0x3800] ;  /* 0x0038000700e67984 */ /* 0x000fe80008000800 */
[----:B------:R-:W-:Y:S04]  /*19540*/  LDS R229, [R6+UR7+0x3000] ;  /* 0x0030000706e57984 */ /* 0x000fe80008000800 */
[----:B------:R-:W3:Y:S02]  /*19550*/  LDS R231, [R6+UR7+0x3800] ;  /* 0x0038000706e77984 */ /* 0x000ee40008000800 */
[C---:B---3--:R-:W-:Y:S06]  /*19560*/  HMMA.1688.F32.TF32 R248, R228.reuse, R22, R248 ;  /* 0x00000016e4f8723c */ /* 0x048fec00000810f8 */
[C---:B--2---:R-:W-:Y:S06]  /*19570*/  HMMA.1688.F32.TF32 R240, R228.reuse, R14, R240 ;  /* 0x0000000ee4f0723c */ /* 0x044fec00000810f0 */
[----:B----4-:R-:W-:-:S15]  /*19580*/  HMMA.1688.F32.TF32 R40, R228, R10, R40 ;  /* 0x0000000ae428723c */ /* 0x010fde0000081028 */
[----:B------:R-:W-:-:S08]  /*19590*/  NOP ;  /* 0x0000000000007918 */ /* 0x000fd00000000000 */
[----:B------:R-:W-:Y:S04]  /*195a0*/  STL.64 [R1+0x2a0], R40 ;  /* 0x0002a02801007387 */ /* 0x000fe80000100a00 */
[----:B------:R1:W-:Y:S04]  /*195b0*/  STL.64 [R1+0x2a8], R42 ;  /* 0x0002a82a01007387 */ /* 0x0003e80000100a00 */
[----:B-1----:R-:W2:Y:S04]  /*195c0*/  LDL.LU.64 R42, [R1+0xfc0] ;  /* 0x000fc000012a7983 */ /* 0x002ea80000300a00 */
[----:B------:R-:W2:Y:S04]  /*195d0*/  LDL.LU.64 R40, [R1+0xfb8] ;  /* 0x000fb80001287983 */ /* 0x000ea80000300a00 */
[----:B------:R-:W-:Y:S04]  /*195e0*/  STL.64 [R1+0x290], R240 ;  /* 0x000290f001007387 */ /* 0x000fe80000100a00 */
[----:B------:R1:W-:Y:S04]  /*195f0*/  STL.64 [R1+0x298], R242 ;  /* 0x000298f201007387 */ /* 0x0003e80000100a00 */
[----:B-1----:R-:W3:Y:S04]  /*19600*/  LDL.LU.64 R242, [R1+0xfb0] ;  /* 0x000fb00001f27983 */ /* 0x002ee80000300a00 */
[----:B------:R-:W3:Y:S01]  /*19610*/  LDL.LU.64 R240, [R1+0xfa8] ;  /* 0x000fa80001f07983 */ /* 0x000ee20000300a00 */
[----:B------:R-:W-:-:S15]  /*19620*/  HMMA.1688.F32.TF32 R244, R228, R18, R244 ;  /* 0x00000012e4f4723c */ /* 0x000fde00000810f4 */
[----:B------:R-:W-:-:S08]  /*19630*/  NOP ;  /* 0x0000000000007918 */ /* 0x000fd00000000000 */
[----:B------:R-:W-:Y:S04]  /*19640*/  STL.64 [R1+0x280], R244 ;  /* 0x000280f401007387 */ /* 0x000fe80000100a00 */
[----:B------:R1:W-:Y:S04]  /*19650*/  STL.64 [R1+0x288], R246 ;  /* 0x000288f601007387 */ /* 0x0003e80000100a00 */
[----:B-1----:R-:W4:Y:S04]  /*19660*/  LDL.LU.64 R246, [R1+0xfa0] ;  /* 0x000fa00001f67983 */ /* 0x002f280000300a00 */
[----:B------:R-:W4:Y:S04]  /*19670*/  LDL.LU.64 R244, [R1+0xf98] ;  /* 0x000f980001f47983 */ /* 0x000f280000300a00 */
[----:B------:R-:W-:Y:S04]  /*19680*/  STL.64 [R1+0x270], R248 ;  /* 0x000270f801007387 */ /* 0x000fe80000100a00 */
[----:B------:R1:W-:Y:S04]  /*19690*/  STL.64 [R1+0x278], R250 ;  /* 0x000278fa01007387 */ /* 0x0003e80000100a00 */
[----:B-1----:R-:W4:Y:S04]  /*196a0*/  LDL.LU.64 R250, [R1+0xf90] ;  /* 0x000f900001fa7983 */ /* 0x002f280000300a00 */
[----:B------:R-:W4:Y:S01]  /*196b0*/  LDL.LU.64 R248, [R1+0xf88] ;  /* 0x000f880001f87983 */ /* 0x000f220000300a00 */
[----:B------:R-:W-:Y:S01]  /*196c0*/  MOV R5, R77 ;  /* 0x0000004d00057202 */ /* 0x000fe20000000f00 */
[----:B------:R-:W-:-:S02]  /*196d0*/  IMAD.MOV.U32 R4, RZ, RZ, R78 ;  /* 0x000000ffff047224 */ /* 0x000fc400078e004e */
[----:B------:R-:W-:Y:S01]  /*196e0*/  IMAD.MOV.U32 R2, RZ, RZ, R79 ;  /* 0x000000ffff027224 */ /* 0x000fe200078e004f */
[C---:B------:R-:W-:Y:S06]  /*196f0*/  HMMA.1688.F32.TF32 R80, R100.reuse, R16, R80 ;  /* 0x000000106450723c */ /* 0x040fec0000081050 */
[C---:B------:R-:W-:Y:S06]  /*19700*/  HMMA.1688.F32.TF32 R76, R100.reuse, R12, R84 ;  /* 0x0000000c644c723c */ /* 0x040fec0000081054 */
[C---:B------:R-:W-:Y:S01]  /*19710*/  HMMA.1688.F32.TF32 R84, R100.reuse, R20, R236 ;  /* 0x000000146454723c */ /* 0x040fe200000810ec */
[----:B------:R-:W-:Y:S01]  /*19720*/  IMAD.MOV.U32 R225, RZ, RZ, R5 ;  /* 0x000000ffffe17224 */ /* 0x000fe200078e0005 */
[----:B------:R-:W-:Y:S01]  /*19730*/  MOV R226, R4 ;  /* 0x0000000400e27202 */ /* 0x000fe20000000f00 */
[----:B------:R-:W-:Y:S01]  /*19740*/  IMAD.MOV.U32 R227, RZ, RZ, R2 ;  /* 0x000000ffffe37224 */ /* 0x000fe200078e0002 */
[----:B------:R-:W-:Y:S02]  /*19750*/  LDS R236, [R0+UR7+0x3080] ;  /* 0x0030800700ec7984 */ /* 0x000fe40008000800 */
[----:B------:R-:W-:Y:S02]  /*19760*/  HMMA.1688.F32.TF32 R100, R100, R36, R232 ;  /* 0x000000246464723c */ /* 0x000fe400000810e8 */
[----:B------:R-:W-:Y:S04]  /*19770*/  LDS R232, [R7+UR7+0x3000] ;  /* 0x0030000707e87984 */ /* 0x000fe80008000800 */
[----:B------:R-:W-:Y:S04]  /*19780*/  LDS R234, [R7+UR7+0x3800] ;  /* 0x0038000707ea7984 */ /* 0x000fe80008000800 */
[----:B------:R-:W-:Y:S04]  /*19790*/  LDS R233, [R3+UR7+0x3000] ;  /* 0x0030000703e97984 */ /* 0x000fe80008000800 */
[----:B------:R-:W2:Y:S01]  /*197a0*/  LDS R235, [R3+UR7+0x3800] ;  /* 0x0038000703eb7984 */ /* 0x000ea20008000800 */
[----:B------:R-:W-:Y:S03]  /*197b0*/  HMMA.1688.F32.TF32 R224, R228, R26, R224 ;  /* 0x0000001ae4e0723c */ /* 0x000fe600000810e0 */
[----:B------:R-:W-:Y:S04]  /*197c0*/  LDS R238, [R0+UR7+0x3880] ;  /* 0x0038800700ee7984 */ /* 0x000fe80008000800 */
[----:B------:R-:W-:Y:S04]  /*197d0*/  LDS R237, [R6+UR7+0x3080] ;  /* 0x0030800706ed7984 */ /* 0x000fe80008000800 */
[----:B------:R-:W1:-:S12]  /*197e0*/  LDS R239, [R6+UR7+0x3880] ;  /* 0x0038800706ef7984 */ /* 0x000e580008000800 */
[----:B------:R-:W-:Y:S04]  /*197f0*/  STL.64 [R1+0x260], R224 ;  /* 0x000260e001007387 */ /* 0x000fe80000100a00 */
[----:B------:R3:W-:Y:S01]  /*19800*/  STL.64 [R1+0x268], R226 ;  /* 0x000268e201007387 */ /* 0x0007e20000100a00 */
[----:B--2---:R-:W-:Y:S06]  /*19810*/  HMMA.1688.F32.TF32 R40, R232, R10, R40 ;  /* 0x0000000ae828723c */ /* 0x004fec0000081028 */
[----:B---3--:R-:W-:-:S15]  /*19820*/  HMMA.1688.F32.TF32 R224, R228, R38, R240 ;  /* 0x00000026e4e0723c */ /* 0x008fde00000810f0 */
[----:B------:R-:W-:-:S03]  /*19830*/  NOP ;  /* 0x0000000000007918 */ /* 0x000fc60000000000 */
[----:B------:R-:W-:Y:S01]  /*19840*/  IMAD.MOV.U32 R37, RZ, RZ, R40 ;  /* 0x000000ffff257224 */ /* 0x000fe200078e0028 */
[----:B------:R-:W-:Y:S01]  /*19850*/  MOV R36, R41 ;  /* 0x0000002900247202 */ /* 0x000fe20000000f00 */
[----:B------:R-:W-:Y:S02]  /*19860*/  IMAD.MOV.U32 R33, RZ, RZ, R42 ;  /* 0x000000ffff217224 */ /* 0x000fe400078e002a */
[----:B------:R-:W-:Y:S02]  /*19870*/  IMAD.MOV.U32 R32, RZ, RZ, R43 ;  /* 0x000000ffff207224 */ /* 0x000fe400078e002b */
[C---:B------:R-:W-:Y:S01]  /*19880*/  HMMA.1688.F32.TF32 R40, R232.reuse, R18, R48 ;  /* 0x00000012e828723c */ /* 0x040fe20000081030 */
[----:B------:R-:W-:Y:S04]  /*19890*/  LDS R48, [R7+UR7+0x3080] ;  /* 0x0030800707307984 */ /* 0x000fe80008000800 */
[----:B------:R-:W-:Y:S01]  /*198a0*/  LDS R50, [R7+UR7+0x3880] ;  /* 0x0038800707327984 */ /* 0x000fe20008000800 */
[----:B------:R-:W-:Y:S03]  /*198b0*/  HMMA.1688.F32.TF32 R44, R232, R14, R44 ;  /* 0x0000000ee82c723c */ /* 0x000fe6000008102c */
[----:B------:R-:W-:Y:S04]  /*198c0*/  LDS R49, [R3+UR7+0x3080] ;  /* 0x0030800703317984 */ /* 0x000fe80008000800 */
[----:B------:R-:W2:Y:S11]  /*198d0*/  LDS R51, [R3+UR7+0x3880] ;  /* 0x0038800703337984 */ /* 0x000eb60008000800 */
[----:B------:R-:W-:Y:S01]  /*198e0*/  MOV R4, R40 ;  /* 0x0000002800047202 */ /* 0x000fe20000000f00 */
[----:B------:R-:W-:Y:S01]  /*198f0*/  IMAD.MOV.U32 R2, RZ, RZ, R41 ;  /* 0x000000ffff027224 */ /* 0x000fe200078e0029 */
[C---:B----4-:R-:W-:Y:S06]  /*19900*/  HMMA.1688.F32.TF32 R244, R228.reuse, R34, R244 ;  /* 0x00000022e4f4723c */ /* 0x050fec00000810f4 */
[----:B------:R-:W-:-:S15]  /*19910*/  HMMA.1688.F32.TF32 R248, R228, R30, R248 ;  /* 0x0000001ee4f8723c */ /* 0x000fde00000810f8 */
[----:B------:R-:W-:-:S08]  /*19920*/  NOP ;  /* 0x0000000000007918 */ /* 0x000fd00000000000 */
[----:B------:R-:W-:Y:S04]  /*19930*/  STL.64 [R1+0x250], R248 ;  /* 0x000250f801007387 */ /* 0x000fe80000100a00 */
[----:B------:R-:W-:Y:S04]  /*19940*/  STL.64 [R1+0x258], R250 ;  /* 0x000258fa01007387 */ /* 0x000fe80000100a00 */
[----:B------:R-:W-:Y:S04]  /*19950*/  STL.64 [R1+0x240], R244 ;  /* 0x000240f401007387 */ /* 0x000fe80000100a00 */
[----:B------:R-:W-:Y:S04]  /*19960*/  STL.64 [R1+0x248], R246 ;  /* 0x000248f601007387 */ /* 0x000fe80000100a00 */
[----:B------:R-:W-:Y:S04]  /*19970*/  STL.64 [R1+0x1a0], R224 ;  /* 0x0001a0e001007387 */ /* 0x000fe80000100a00 */
[----:B------:R-:W-:Y:S04]  /*19980*/  STL.64 [R1+0x1a8], R226 ;  /* 0x0001a8e201007387 */ /* 0x000fe80000100a00 */
[----:B------:R-:W-:Y:S04]  /*19990*/  STL [R1+0xf6c], R32 ;  /* 0x000f6c2001007387 */ /* 0x000fe80000100800 */
[----:B------:R-:W-:Y:S04]  /*199a0*/  STL [R1+0xf68], R33 ;  /* 0x000f682101007387 */ /* 0x000fe80000100800 */
[----:B------:R3:W-:Y:S04]  /*199b0*/  STL [R1+0xf64], R36 ;  /* 0x000f642401007387 */ /* 0x0007e80000100800 */
[----:B------:R4:W-:Y:S01]  /*199c0*/  STL [R1+0xf60], R37 ;  /* 0x000f602501007387 */ /* 0x0009e20000100800 */
[----:B---3--:R-:W-:Y:S01]  /*199d0*/  IMAD.MOV.U32 R36, RZ, RZ, R42 ;  /* 0x000000ffff247224 */ /* 0x008fe200078e002a */
[----:B----4-:R-:W-:-:S02]  /*199e0*/  MOV R37, R43 ;  /* 0x0000002b00257202 */ /* 0x010fc40000000f00 */
[----:B------:R-:W-:Y:S01]  /*199f0*/  HMMA.1688.F32.TF32 R40, R232, R22, R52 ;  /* 0x00000016e828723c */ /* 0x000fe20000081034 */
[----:B------:R-:W-:Y:S04]  /*19a00*/  STL.64 [R1+0x180], R44 ;  /* 0x0001802c01007387 */ /* 0x000fe80000100a00 */
[----:B------:R-:W-:Y:S01]  /*19a10*/  STL.64 [R1+0x188], R46 ;  /* 0x0001882e01007387 */ /* 0x000fe20000100a00 */
[C---:B-1----:R-:W-:Y:S03]  /*19a20*/  HMMA.1688.F32.TF32 R228, R236.reuse, R34, R96 ;  /* 0x00000022ece4723c */ /* 0x042fe60000081060 */
[----:B------:R-:W-:Y:S03]  /*19a30*/  LDS R52, [R0+UR7+0x3100] ;  /* 0x0031000700347984 */ /* 0x000fe60008000800 */
[----:B------:R-:W-:Y:S01]  /*19a40*/  HMMA.1688.F32.TF32 R224, R236, R38, R100 ;  /* 0x00000026ece0723c */ /* 0x000fe20000081064 */
[----:B------:R-:W-:Y:S04]  /*19a50*/  LDS R54, [R0+UR7+0x3900] ;  /* 0x0039000700367984 */ /* 0x000fe80008000800 */
[----:B------:R-:W-:Y:S04]  /*19a60*/  LDS R53, [R6+UR7+0x3100] ;  /* 0x0031000706357984 */ /* 0x000fe80008000800 */
[----:B------:R-:W1:Y:S03]  /*19a70*/  LDS R55, [R6+UR7+0x3900] ;  /* 0x0039000706377984 */ /* 0x000e660008000800 */
[----:B------:R-:W-:Y:S01]  /*19a80*/  IMAD.MOV.U32 R32, RZ, RZ, R42 ;  /* 0x000000ffff207224 */ /* 0x000fe200078e002a */
[----:B------:R3:W-:Y:S01]  /*19a90*/  STL.64 [R1+0x100], R40 ;  /* 0x0001002801007387 */ /* 0x0007e20000100a00 */
[----:B------:R-:W-:-:S03]  /*19aa0*/  IMAD.MOV.U32 R33, RZ, RZ, R43 ;  /* 0x000000ffff217224 */ /* 0x000fc600078e002b */
[----:B------:R-:W-:Y:S04]  /*19ab0*/  LDS R44, [R0+UR7+0x3180] ;  /* 0x00318007002c7984 */ /* 0x000fe80008000800 */
[----:B------:R-:W-:Y:S01]  /*19ac0*/  LDS R46, [R0+UR7+0x3980] ;  /* 0x00398007002e7984 */ /* 0x000fe20008000800 */
[----:B---3--:R-:W-:Y:S03]  /*19ad0*/  HMMA.1688.F32.TF32 R40, R232, R26, R56 ;  /* 0x0000001ae828723c */ /* 0x008fe60000081038 */
[----:B------:R-:W-:Y:S04]  /*19ae0*/  LDS R45, [R6+UR7+0x3180] ;  /* 0x00318007062d7984 */ /* 0x000fe80008000800 */
[----:B------:R-:W3:-:S15]  /*19af0*/  LDS R47, [R6+UR7+0x3980] ;  /* 0x00398007062f7984 */ /* 0x000ede0008000800 */
[----:B------:R-:W-:-:S02]  /*19b00*/  NOP ;  /* 0x0000000000007918 */ /* 0x000fc40000000000 */
        /* <DEDUP_REMOVED lines=10> */
[----:B------:R-:W-:-:S15]  /*19bb0*/  HMMA.1688.F32.TF32 R40, R232, R34, R64 ;  /* 0x00000022e828723c */ /* 0x000fde0000081040 */
[----:B------:R-:W-:-:S09]  /*19bc0*/  NOP ;  /* 0x0000000000007918 */ /* 0x000fd20000000000 */
[----:B------:R-:W-:Y:S01]  /*19bd0*/  IMAD.MOV.U32 R243, RZ, RZ, R41 ;  /* 0x000000fffff37224 */ /* 0x000fe200078e0029 */
[----:B------:R-:W-:Y:S01]  /*19be0*/  MOV R242, R42 ;  /* 0x0000002a00f27202 */ /* 0x000fe20000000f00 */
[----:B------:R-:W-:Y:S02]  /*19bf0*/  IMAD.MOV.U32 R241, RZ, RZ, R43 ;  /* 0x000000fffff17224 */ /* 0x000fe400078e002b */
[----:B------:R-:W-:Y:S02]  /*19c00*/  IMAD.MOV.U32 R240, RZ, RZ, R40 ;  /* 0x000000fffff07224 */ /* 0x000fe400078e0028 */
[----:B------:R-:W-:Y:S06]  /*19c10*/  HMMA.1688.F32.TF32 R40, R232, R38, R68 ;  /* 0x00000026e828723c */ /* 0x000fec0000081044 */
[----:B------:R-:W-:-:S15]  /*19c20*/  HMMA.1688.F32.TF32 R232, R236, R30, R92 ;  /* 0x0000001eece8723c */ /* 0x000fde000008105c */
[----:B------:R-:W-:-:S03]  /*19c30*/  NOP ;  /* 0x0000000000007918 */ /* 0x000fc60000000000 */
[----:B------:R-:W-:Y:S01]  /*19c40*/  MOV R70, R41 ;  /* 0x0000002900467202 */ /* 0x000fe20000000f00 */
[----:B------:R-:W-:Y:S01]  /*19c50*/  IMAD.MOV.U32 R69, RZ, RZ, R42 ;  /* 0x000000ffff457224 */ /* 0x000fe200078e002a */
[----:B------:R-:W-:Y:S01]  /*19c60*/  MOV R67, R40 ;  /* 0x0000002800437202 */ /* 0x000fe20000000f00 */
[----:B------:R-:W-:Y:S02]  /*19c70*/  IMAD.MOV.U32 R68, RZ, RZ, R43 ;  /* 0x000000ffff447224 */ /* 0x000fe400078e002b */
[----:B------:R-:W-:Y:S06]  /*19c80*/  HMMA.1688.F32.TF32 R40, R236, R10, R72 ;  /* 0x0000000aec28723c */ /* 0x000fec0000081048 */
[----:B--2---:R-:W-:Y:S01]  /*19c90*/  HMMA.1688.F32.TF32 R72, R48, R14, R108 ;  /* 0x0000000e3048723c */ /* 0x004fe2000008106c */
[----:B------:R-:W-:Y:S04]  /*19ca0*/  STL [R1+0xf10], R232 ;  /* 0x000f10e801007387 */ /* 0x000fe80000100800 */
[----:B------:R-:W-:Y:S04]  /*19cb0*/  STL [R1+0xf0c], R233 ;  /* 0x000f0ce901007387 */ /* 0x000fe80000100800 */
[----:B------:R-:W-:Y:S04]  /*19cc0*/  STL [R1+0xf08], R234 ;  /* 0x000f08ea01007387 */ /* 0x000fe80000100800 */
[----:B------:R-:W-:Y:S04]  /*19cd0*/  STL [R1+0xf04], R235 ;  /* 0x000f04eb01007387 */ /* 0x000fe80000100800 */
[----:B------:R2:W-:Y:S04]  /*19ce0*/  STL [R1+0xf20], R228 ;  /* 0x000f20e401007387 */ /* 0x0005e80000100800 */
[----:B------:R-:W-:Y:S04]  /*19cf0*/  STL [R1+0xf1c], R229 ;  /* 0x000f1ce501007387 */ /* 0x000fe80000100800 */
[----:B------:R-:W-:Y:S04]  /*19d00*/  STL [R1+0xf18], R230 ;  /* 0x000f18e601007387 */ /* 0x000fe80000100800 */
[----:B------:R-:W-:Y:S01]  /*19d10*/  STL [R1+0xf14], R231 ;  /* 0x000f14e701007387 */ /* 0x000fe20000100800 */
[----:B--2---:R-:W-:-:S03]  /*19d20*/  MOV R228, R75 ;  /* 0x0000004b00e47202 */ /* 0x004fc60000000f00 */
[----:B------:R2:W-:Y:S04]  /*19d30*/  STL [R1+0xf2c], R224 ;  /* 0x000f2ce001007387 */ /* 0x0005e80000100800 */
[----:B------:R4:W-:Y:S04]  /*19d40*/  STL [R1+0xf28], R225 ;  /* 0x000f28e101007387 */ /* 0x0009e80000100800 */
[----:B------:R1:W-:Y:S01]  /*19d50*/  STL [R1+0xf24], R226 ;  /* 0x000f24e201007387 */ /* 0x0003e20000100800 */
[----:B--2---:R-:W-:Y:S01]  /*19d60*/  MOV R224, R72 ;  /* 0x0000004800e07202 */ /* 0x004fe20000000f00 */
[----:B----4-:R-:W-:-:S02]  /*19d70*/  IMAD.MOV.U32 R225, RZ, RZ, R73 ;  /* 0x000000ffffe17224 */ /* 0x010fc400078e0049 */
[----:B-1----:R-:W-:Y:S02]  /*19d80*/  IMAD.MOV.U32 R226, RZ, RZ, R74 ;  /* 0x000000ffffe27224 */ /* 0x002fe400078e004a */
[----:B------:R-:W-:Y:S01]  /*19d90*/  HMMA.1688.F32.TF32 R72, R48, R22, R116 ;  /* 0x000000163048723c */ /* 0x000fe20000081074 */
[----:B------:R-:W-:Y:S01]  /*19da0*/  IMAD.MOV.U32 R21, RZ, RZ, R40 ;  /* 0x000000ffff157224 */ /* 0x000fe200078e0028 */
[----:B------:R-:W-:Y:S01]  /*19db0*/  MOV R17, R42 ;  /* 0x0000002a00117202 */ /* 0x000fe20000000f00 */
[----:B------:R-:W-:Y:S01]  /*19dc0*/  IMAD.MOV.U32 R20, RZ, RZ, R41 ;  /* 0x000000ffff147224 */ /* 0x000fe200078e0029 */
[----:B------:R1:W-:Y:S01]  /*19dd0*/  STL [R1+0xf00], R227 ;  /* 0x000f00e301007387 */ /* 0x0003e20000100800 */
[----:B------:R-:W-:Y:S02]  /*19de0*/  IMAD.MOV.U32 R16, RZ, RZ, R43 ;  /* 0x000000ffff107224 */ /* 0x000fe400078e002b */
[----:B------:R-:W-:Y:S06]  /*19df0*/  HMMA.1688.F32.TF32 R40, R236, R14, R76 ;  /* 0x0000000eec28723c */ /* 0x000fec000008104c */
[----:B------:R-:W-:Y:S01]  /*19e00*/  HMMA.1688.F32.TF32 R92, R52, R34, R160 ;  /* 0x00000022345c723c */ /* 0x000fe200000810a0 */
[----:B------:R-:W-:Y:S01]  /*19e10*/  IMAD.MOV.U32 R71, RZ, RZ, R240 ;  /* 0x000000ffff477224 */ /* 0x000fe200078e00f0 */
[----:B------:R-:W-:Y:S04]  /*19e20*/  LDS R116, [R7+UR7+0x4000] ;  /* 0x0040000707747984 */ /* 0x000fe80008000800 */
[----:B------:R-:W-:Y:S06]  /*19e30*/  HMMA.1688.F32.TF32 R76, R48, R10, R104 ;  /* 0x0000000a304c723c */ /* 0x000fec0000081068 */
[----:B---3--:R-:W-:Y:S01]  /*19e40*/  HMMA.1688.F32.TF32 R248, R44, R18, R208 ;  /* 0x000000122cf8723c */ /* 0x008fe200000810d0 */
[----:B------:R-:W-:Y:S01]  /*19e50*/  IMAD.MOV.U32 R233, RZ, RZ, R72 ;  /* 0x000000ffffe97224 */ /* 0x000fe200078e0048 */
[----:B------:R-:W-:Y:S01]  /*19e60*/  MOV R235, R74 ;  /* 0x0000004a00eb7202 */ /* 0x000fe20000000f00 */
[----:B------:R-:W-:Y:S01]  /*19e70*/  IMAD.MOV.U32 R234, RZ, RZ, R73 ;  /* 0x000000ffffea7224 */ /* 0x000fe200078e0049 */
[----:B------:R-:W-:Y:S01]  /*19e80*/  LDS R118, [R7+UR7+0x4800] ;  /* 0x0048000707767984 */ /* 0x000fe20008000800 */
[----:B-1----:R-:W-:-:S02]  /*19e90*/  IMAD.MOV.U32 R227, RZ, RZ, R75 ;  /* 0x000000ffffe37224 */ /* 0x002fc400078e004b */
[----:B------:R-:W-:Y:S01]  /*19ea0*/  HMMA.1688.F32.TF32 R72, R48, R26, R120 ;  /* 0x0000001a3048723c */ /* 0x000fe20000081078 */
[----:B------:R-:W-:Y:S01]  /*19eb0*/  IMAD.MOV.U32 R98, RZ, RZ, R67 ;  /* 0x000000ffff627224 */ /* 0x000fe200078e0043 */
[----:B------:R-:W-:Y:S01]  /*19ec0*/  LDS R117, [R3+UR7+0x4000] ;  /* 0x0040000703757984 */ /* 0x000fe20008000800 */
[----:B------:R-:W-:-:S03]  /*19ed0*/  IMAD.MOV.U32 R99, RZ, RZ, R70 ;  /* 0x000000ffff637224 */ /* 0x000fc600078e0046 */
[----:B------:R-:W-:Y:S04]  /*19ee0*/  LDS R119, [R3+UR7+0x4800] ;  /* 0x0048000703777984 */ /* 0x000fe80008000800 */
[----:B------:R-:W-:Y:S04]  /*19ef0*/  STL.64 [R1+0x330], R76 ;  /* 0x0003304c01007387 */ /* 0x000fe80000100a00 */
[----:B------:R1:W-:Y:S10]  /*19f00*/  STL.64 [R1+0x338], R78 ;  /* 0x0003384e01007387 */ /* 0x0003f40000100a00 */
[----:B------:R-:W-:Y:S01]  /*19f10*/  IMAD.MOV.U32 R229, RZ, RZ, R72 ;  /* 0x000000ffffe57224 */ /* 0x000fe200078e0048 */
[----:B------:R-:W-:Y:S01]  /*19f20*/  MOV R230, R73 ;  /* 0x0000004900e67202 */ /* 0x000fe20000000f00 */
[----:B------:R-:W-:Y:S01]  /*19f30*/  IMAD.MOV.U32 R231, RZ, RZ, R74 ;  /* 0x000000ffffe77224 */ /* 0x000fe200078e004a */
[----:B-1----:R-:W-:Y:S01]  /*19f40*/  HMMA.1688.F32.TF32 R76, R48, R18, R112 ;  /* 0x00000012304c723c */ /* 0x002fe20000081070 */
[----:B------:R-:W-:-:S05]  /*19f50*/  IMAD.MOV.U32 R232, RZ, RZ, R75 ;  /* 0x000000ffffe87224 */ /* 0x000fca00078e004b */
[----:B------:R-:W-:Y:S01]  /*19f60*/  HMMA.1688.F32.TF32 R72, R48, R30, R124 ;  /* 0x0000001e3048723c */ /* 0x000fe2000008107c */
[----:B------:R1:W-:Y:S04]  /*19f70*/  STL [R1+0xf3c], R228 ;  /* 0x000f3ce401007387 */ /* 0x0003e80000100800 */
[----:B------:R2:W-:Y:S04]  /*19f80*/  STL [R1+0xf38], R226 ;  /* 0x000f38e201007387 */ /* 0x0005e80000100800 */
[----:B------:R-:W-:Y:S04]  /*19f90*/  STL [R1+0xf34], R224 ;  /* 0x000f34e001007387 */ /* 0x000fe80000100800 */
[----:B------:R3:W-:Y:S04]  /*19fa0*/  STL [R1+0xf30], R225 ;  /* 0x000f30e101007387 */ /* 0x0007e80000100800 */
[----:B------:R-:W-:Y:S04]  /*19fb0*/  STL.64 [R1+0x310], R76 ;  /* 0x0003104c01007387 */ /* 0x000fe80000100a00 */
[----:B------:R4:W-:Y:S03]  /*19fc0*/  STL.64 [R1+0x318], R78 ;  /* 0x0003184e01007387 */ /* 0x0009e60000100a00 */
[----:B-1----:R-:W-:Y:S01]  /*19fd0*/  MOV R228, R72 ;  /* 0x0000004800e47202 */ /* 0x002fe20000000f00 */
[----:B--2---:R-:W-:Y:S01]  /*19fe0*/  IMAD.MOV.U32 R226, RZ, RZ, R73 ;  /* 0x000000ffffe27224 */ /* 0x004fe200078e0049 */
[----:B---3--:R-:W-:Y:S01]  /*19ff0*/  MOV R225, R75 ;  /* 0x0000004b00e17202 */ /* 0x008fe20000000f00 */
[----:B------:R-:W-:-:S02]  /*1a000*/  IMAD.MOV.U32 R224, RZ, RZ, R74 ;  /* 0x000000ffffe07224 */ /* 0x000fc400078e004a */
[C---:B------:R-:W-:Y:S06]  /*1a010*/  HMMA.1688.F32.TF32 R72, R48.reuse, R38, R132 ;  /* 0x000000263048723c */ /* 0x040fec0000081084 */
[----:B----4-:R-:W-:Y:S06]  /*1a020*/  HMMA.1688.F32.TF32 R76, R48, R34, R128 ;  /* 0x00000022304c723c */ /* 0x010fec0000081080 */
[----:B------:R-:W-:Y:S01]  /*1a030*/  HMMA.1688.F32.TF32 R48, R52, R10, R136 ;  /* 0x0000000a3430723c */ /* 0x000fe20000081088 */
[----:B------:R-:W-:Y:S04]  /*1a040*/  STL [R1+0xf4c], R227 ;  /* 0x000f4ce301007387 */ /* 0x000fe80000100800 */
[----:B------:R-:W-:Y:S04]  /*1a050*/  STL [R1+0xf48], R235 ;  /* 0x000f48eb01007387 */ /* 0x000fe80000100800 */
[----:B------:R-:W-:Y:S04]  /*1a060*/  STL [R1+0xf44], R234 ;  /* 0x000f44ea01007387 */ /* 0x000fe80000100800 */
[----:B------:R-:W-:Y:S04]  /*1a070*/  STL [R1+0xf40], R233 ;  /* 0x000f40e901007387 */ /* 0x000fe80000100800 */
[----:B------:R1:W-:Y:S04]  /*1a080*/  STL [R1+0xf5c], R232 ;  /* 0x000f5ce801007387 */ /* 0x0003e80000100800 */
[----:B------:R2:W-:Y:S04]  /*1a090*/  STL [R1+0xf58], R231 ;  /* 0x000f58e701007387 */ /* 0x0005e80000100800 */
[----:B------:R3:W-:Y:S01]  /*1a0a0*/  STL [R1+0xf54], R230 ;  /* 0x000f54e601007387 */ /* 0x0007e20000100800 */
[----:B-1----:R-:W-:-:S03]  /*1a0b0*/  IMAD.MOV.U32 R232, RZ, RZ, R48 ;  /* 0x000000ffffe87224 */ /* 0x002fc600078e0030 */
[----:B------:R1:W-:Y:S01]  /*1a0c0*/  STL [R1+0xf50], R229 ;  /* 0x000f50e501007387 */ /* 0x0003e20000100800 */
[----:B--2---:R-:W-:Y:S01]  /*1a0d0*/  MOV R231, R49 ;  /* 0x0000003100e77202 */ /* 0x004fe20000000f00 */
[----:B---3--:R-:W-:Y:S02]  /*1a0e0*/  IMAD.MOV.U32 R230, RZ, RZ, R50 ;  /* 0x000000ffffe67224 */ /* 0x008fe400078e0032 */
[----:B-1----:R-:W-:Y:S02]  /*1a0f0*/  IMAD.MOV.U32 R229, RZ, RZ, R51 ;  /* 0x000000ffffe57224 */ /* 0x002fe400078e0033 */
[----:B------:R-:W-:Y:S01]  /*1a100*/  HMMA.1688.F32.TF32 R48, R52, R14, R140 ;  /* 0x0000000e3430723c */ /* 0x000fe2000008108c */
[----:B------:R-:W-:Y:S01]  /*1a110*/  IMAD.MOV.U32 R66, RZ, RZ, R41 ;  /* 0x000000ffff427224 */ /* 0x000fe200078e0029 */
[----:B------:R-:W-:Y:S01]  /*1a120*/  MOV R65, R42 ;  /* 0x0000002a00417202 */ /* 0x000fe20000000f00 */
[----:B------:R-:W-:Y:S01]  /*1a130*/  IMAD.MOV.U32 R64, RZ, RZ, R43 ;  /* 0x000000ffff407224 */ /* 0x000fe200078e002b */
[----:B------:R-:W-:Y:S01]  /*1a140*/  STL.64 [R1+0x2d0], R76 ;  /* 0x0002d04c01007387 */ /* 0x000fe20000100a00 */
[----:B------:R-:W-:-:S02]  /*1a150*/  IMAD.MOV.U32 R63, RZ, RZ, R40 ;  /* 0x000000ffff3f7224 */ /* 0x000fc400078e0028 */
[----:B------:R-:W-:Y:S01]  /*1a160*/  HMMA.1688.F32.TF32 R40, R236, R18, R80 ;  /* 0x00000012ec28723c */ /* 0x000fe20000081050 */
[----:B------:R1:W-:Y:S01]  /*1a170*/  STL.64 [R1+0x2d8], R78 ;  /* 0x0002d84e01007387 */ /* 0x0003e20000100a00 */
[----:B------:R-:W-:Y:S01]  /*1a180*/  IMAD.MOV.U32 R227, RZ, RZ, R72 ;  /* 0x000000ffffe37224 */ /* 0x000fe200078e0048 */
[----:B------:R-:W-:Y:S01]  /*1a190*/  MOV R234, R74 ;  /* 0x0000004a00ea7202 */ /* 0x000fe20000000f00 */
[----:B------:R-:W-:Y:S02]  /*1a1a0*/  IMAD.MOV.U32 R235, RZ, RZ, R73 ;  /* 0x000000ffffeb7224 */ /* 0x000fe400078e0049 */
[----:B------:R-:W-:Y:S02]  /*1a1b0*/  IMAD.MOV.U32 R233, RZ, RZ, R75 ;  /* 0x000000ffffe97224 */ /* 0x000fe400078e004b */
[----:B------:R-:W-:Y:S01]  /*1a1c0*/  HMMA.1688.F32.TF32 R72, R52, R22, R148 ;  /* 0x000000163448723c */ /* 0x000fe20000081094 */
[----:B------:R-:W-:Y:S01]  /*1a1d0*/  MOV R80, R157 ;  /* 0x0000009d00507202 */ /* 0x000fe20000000f00 */
[----:B------:R-:W-:-:S02]  /*1a1e0*/  IMAD.MOV.U32 R81, RZ, RZ, R158 ;  /* 0x000000ffff517224 */ /* 0x000fc400078e009e */
[----:B------:R-:W-:Y:S01]  /*1a1f0*/  IMAD.MOV.U32 R82, RZ, RZ, R159 ;  /* 0x000000ffff527224 */ /* 0x000fe200078e009f */
[----:B------:R-:W-:Y:S01]  /*1a200*/  MOV R83, R167 ;  /* 0x000000a700537202 */ /* 0x000fe20000000f00 */
[C---:B-1----:R-:W-:Y:S01]  /*1a210*/  HMMA.1688.F32.TF32 R76, R52.reuse, R18, R144 ;  /* 0x00000012344c723c */ /* 0x042fe20000081090 */
[----:B------:R-:W-:Y:S01]  /*1a220*/  IMAD.MOV.U32 R115, RZ, RZ, R252 ;  /* 0x000000ffff737224 */ /* 0x000fe200078e00fc */
[----:B------:R-:W-:Y:S04]  /*1a230*/  STL.64 [R1+0x210], R48 ;  /* 0x0002103001007387 */ /* 0x000fe80000100a00 */
[----:B------:R1:W-:Y:S04]  /*1a240*/  STL.64 [R1+0x218], R50 ;  /* 0x0002183201007387 */ /* 0x0003e80000100a00 */
        /* <DEDUP_REMOVED lines=8> */
[----:B-1----:R-:W-:Y:S01]  /*1a2d0*/  HMMA.1688.F32.TF32 R48, R52, R26, R152 ;  /* 0x0000001a3430723c */ /* 0x002fe20000081098 */
[----:B------:R-:W-:Y:S04]  /*1a2e0*/  LDS R148, [R0+UR7+0x4080] ;  /* 0x0040800700947984 */ /* 0x000fe80008000800 */
[----:B------:R1:W-:Y:S01]  /*1a2f0*/  STL.64 [R1+0x200], R76 ;  /* 0x0002004c01007387 */ /* 0x0003e20000100a00 */
[----:B------:R-:W-:Y:S03]  /*1a300*/  HMMA.1688.F32.TF32 R40, R236, R22, R84 ;  /* 0x00000016ec28723c */ /* 0x000fe60000081054 */
[----:B------:R2:W-:Y:S04]  /*1a310*/  STL.64 [R1+0x208], R78 ;  /* 0x0002084e01007387 */ /* 0x0005e80000100a00 */
[----:B------:R-:W3:Y:S04]  /*1a320*/  LDL.LU R84, [R1+0x90] ;  /* 0x0000900001547983 */ /* 0x000ee80000300800 */
[----:B------:R4:W-:Y:S04]  /*1a330*/  STL.64 [R1+0x1f0], R72 ;  /* 0x0001f04801007387 */ /* 0x0009e80000100a00 */
[----:B------:R4:W-:Y:S04]  /*1a340*/  STL.64 [R1+0x1f8], R74 ;  /* 0x0001f84a01007387 */ /* 0x0009e80000100a00 */
[----:B------:R-:W-:Y:S04]  /*1a350*/  STL.64 [R1+0x1e0], R48 ;  /* 0x0001e03001007387 */ /* 0x000fe80000100a00 */
[----:B------:R4:W-:Y:S04]  /*1a360*/  STL.64 [R1+0x1e8], R50 ;  /* 0x0001e83201007387 */ /* 0x0009e80000100a00 */
        /* <DEDUP_REMOVED lines=9> */
[----:B------:R-:W-:Y:S01]  /*1a400*/  IMAD.MOV.U32 R57, RZ, RZ, R42 ;  /* 0x000000ffff397224 */ /* 0x000fe200078e002a */
[----:B------:R-:W-:Y:S01]  /*1a410*/  LDS R150, [R0+UR7+0x4880] ;  /* 0x0048800700967984 */ /* 0x000fe20008000800 */
[----:B------:R-:W-:-:S02]  /*1a420*/  IMAD.MOV.U32 R5, RZ, RZ, R40 ;  /* 0x000000ffff057224 */ /* 0x000fc400078e0028 */
[----:B------:R-:W-:Y:S01]  /*1a430*/  HMMA.1688.F32.TF32 R40, R236, R26, R88 ;  /* 0x0000001aec28723c */ /* 0x000fe20000081058 */
[----:B------:R-:W-:Y:S04]  /*1a440*/  LDS R149, [R6+UR7+0x4080] ;  /* 0x0040800706957984 */ /* 0x000fe80008000800 */
[----:B------:R-:W-:-:S15]  /*1a450*/  LDS R151, [R6+UR7+0x4880] ;  /* 0x0048800706977984 */ /* 0x000fde0008000800 */
[----:B------:R-:W-:-:S04]  /*1a460*/  NOP ;  /* 0x0000000000007918 */ /* 0x000fc80000000000 */
[----:B------:R-:W-:Y:S01]  /*1a470*/  IMAD.MOV.U32 R13, RZ, RZ, R40 ;  /* 0x000000ffff0d7224 */ /* 0x000fe200078e0028 */
[----:B------:R-:W-:Y:S01]  /*1a480*/  MOV R12, R41 ;  /* 0x00000029000c7202 */ /* 0x000fe20000000f00 */
[----:B------:R-:W-:Y:S01]  /*1a490*/  IMAD.MOV.U32 R9, RZ, RZ, R42 ;  /* 0x000000ffff097224 */ /* 0x000fe200078e002a */
[----:B------:R-:W-:Y:S01]  /*1a4a0*/  LDS R40, [R7+UR7+0x3100] ;  /* 0x0031000707287984 */ /* 0x000fe20008000800 */
[----:B------:R-:W-:-:S03]  /*1a4b0*/  IMAD.MOV.U32 R8, RZ, RZ, R43 ;  /* 0x000000ffff087224 */ /* 0x000fc600078e002b */
[----:B------:R-:W-:Y:S04]  /*1a4c0*/  LDS R42, [R7+UR7+0x3900] ;  /* 0x00390007072a7984 */ /* 0x000fe80008000800 */
[----:B------:R-:W-:Y:S04]  /*1a4d0*/  LDS R41, [R3+UR7+0x3100] ;  /* 0x0031000703297984 */ /* 0x000fe80008000800 */
[----:B------:R-:W3:Y:S01]  /*1a4e0*/  LDS R43, [R3+UR7+0x3900] ;  /* 0x00390007032b7984 */ /* 0x000ee20008000800 */
[----:B-1----:R-:W-:Y:S01]  /*1a4f0*/  IMAD.MOV.U32 R77, RZ, RZ, R247 ;  /* 0x000000ffff4d7224 */ /* 0x002fe200078e00f7 */
[----:B--2---:R-:W-:Y:S01]  /*1a500*/  MOV R79, R245 ;  /* 0x000000f5004f7202 */ /* 0x004fe20000000f00 */
[----:B------:R-:W-:-:S02]  /*1a510*/  IMAD.MOV.U32 R78, RZ, RZ, R246 ;  /* 0x000000ffff4e7224 */ /* 0x000fc400078e00f6 */
[----:B----4-:R-:W-:Y:S01]  /*1a520*/  IMAD.MOV.U32 R72, RZ, RZ, R244 ;  /* 0x000000ffff487224 */ /* 0x010fe200078e00f4 */
[----:B------:R-:W-:Y:S01]  /*1a530*/  MOV R74, R242 ;  /* 0x000000f2004a7202 */ /* 0x000fe20000000f00 */
[----:B------:R-:W-:Y:S01]  /*1a540*/  HMMA.1688.F32.TF32 R244, R44, R22, R212 ;  /* 0x000000162cf4723c */ /* 0x000fe200000810d4 */
[----:B------:R-:W-:Y:S02]  /*1a550*/  IMAD.MOV.U32 R73, RZ, RZ, R243 ;  /* 0x000000ffff497224 */ /* 0x000fe400078e00f3 */
[----:B------:R-:W-:-:S03]  /*1a560*/  IMAD.MOV.U32 R75, RZ, RZ, R241 ;  /* 0x000000ffff4b7224 */ /* 0x000fc600078e00f1 */
[----:B------:R-:W-:Y:S01]  /*1a570*/  HMMA.1688.F32.TF32 R240, R44, R26, R216 ;  /* 0x0000001a2cf0723c */ /* 0x000fe200000810d8 */
[----:B------:R-:W-:Y:S04]  /*1a580*/  LDS R216, [R7+UR7+0x3180] ;  /* 0x0031800707d87984 */ /* 0x000fe80008000800 */
[----:B------:R-:W-:Y:S04]  /*1a590*/  LDS R218, [R7+UR7+0x3980] ;  /* 0x0039800707da7984 */ /* 0x000fe80008000800 */
[----:B------:R-:W-:Y:S04]  /*1a5a0*/  LDS R217, [R3+UR7+0x3180] ;  /* 0x0031800703d97984 */ /* 0x000fe80008000800 */
[----:B------:R-:W1:Y:S01]  /*1a5b0*/  LDS R219, [R3+UR7+0x3980] ;  /* 0x0039800703db7984 */ /* 0x000e620008000800 */
[C---:B---3--:R-:W-:Y:S06]  /*1a5c0*/  HMMA.1688.F32.TF32 R88, R52.reuse, R30, R156 ;  /* 0x0000001e3458723c */ /* 0x048fec000008109c */
[----:B------:R-:W-:Y:S06]  /*1a5d0*/  HMMA.1688.F32.TF32 R48, R52, R38, R164 ;  /* 0x000000263430723c */ /* 0x000fec00000810a4 */
[C---:B------:R-:W-:Y:S11]  /*1a5e0*/  HMMA.1688.F32.TF32 R52, R40.reuse, R14, R172 ;  /* 0x0000000e2834723c */ /* 0x040ff600000810ac */
[----:B------:R-:W-:Y:S04]  /*1a5f0*/  STL.64 [R1+0x1d0], R88 ;  /* 0x0001d05801007387 */ /* 0x000fe80000100a00 */
[----:B------:R2:W-:Y:S04]  /*1a600*/  STL.64 [R1+0x1d8], R90 ;  /* 0x0001d85a01007387 */ /* 0x0005e80000100a00 */
[----:B------:R-:W-:Y:S04]  /*1a610*/  STL.64 [R1+0x1c0], R92 ;  /* 0x0001c05c01007387 */ /* 0x000fe80000100a00 */
[----:B------:R-:W-:Y:S01]  /*1a620*/  STL.64 [R1+0x1c8], R94 ;  /* 0x0001c85e01007387 */ /* 0x000fe20000100a00 */
[C---:B--2---:R-:W-:Y:S03]  /*1a630*/  HMMA.1688.F32.TF32 R88, R40.reuse, R10, R168 ;  /* 0x0000000a2858723c */ /* 0x044fe600000810a8 */
[----:B------:R-:W-:Y:S04]  /*1a640*/  STL.64 [R1+0x160], R48 ;  /* 0x0001603001007387 */ /* 0x000fe80000100a00 */
[----:B------:R2:W-:Y:S02]  /*1a650*/  STL.64 [R1+0x168], R50 ;  /* 0x0001683201007387 */ /* 0x0005e40000100a00 */
[----:B--2---:R-:W-:-:S14]  /*1a660*/  HMMA.1688.F32.TF32 R48, R40, R18, R176 ;  /* 0x000000122830723c */ /* 0x004fdc00000810b0 */
[----:B------:R-:W-:Y:S04]  /*1a670*/  STL.64 [R1+0x150], R88 ;  /* 0x0001505801007387 */ /* 0x000fe80000100a00 */
[----:B------:R2:W-:Y:S04]  /*1a680*/  STL.64 [R1+0x158], R90 ;  /* 0x0001585a01007387 */ /* 0x0005e80000100a00 */
[----:B------:R-:W-:Y:S04]  /*1a690*/  STL.64 [R1+0x140], R52 ;  /* 0x0001403401007387 */ /* 0x000fe80000100a00 */
[----:B------:R3:W-:Y:S01]  /*1a6a0*/  STL.64 [R1+0x148], R54 ;  /* 0x0001483601007387 */ /* 0x0007e20000100a00 */
[C---:B--2---:R-:W-:Y:S03]  /*1a6b0*/  HMMA.1688.F32.TF32 R88, R40.reuse, R22, R180 ;  /* 0x000000162858723c */ /* 0x044fe600000810b4 */
[----:B------:R-:W-:Y:S04]  /*1a6c0*/  STL.64 [R1+0x130], R48 ;  /* 0x0001303001007387 */ /* 0x000fe80000100a00 */
[----:B------:R2:W-:Y:S01]  /*1a6d0*/  STL.64 [R1+0x138], R50 ;  /* 0x0001383201007387 */ /* 0x0005e20000100a00 */
[C---:B---3--:R-:W-:Y:S06]  /*1a6e0*/  HMMA.1688.F32.TF32 R52, R40.reuse, R26, R184 ;  /* 0x0000001a2834723c */ /* 0x048fec00000810b8 */
[C---:B--2---:R-:W-:Y:S09]  /*1a6f0*/  HMMA.1688.F32.TF32 R48, R40.reuse, R30, R188 ;  /* 0x0000001e2830723c */ /* 0x044ff200000810bc */
[----:B------:R-:W-:Y:S04]  /*1a700*/  STL.64 [R1+0x120], R88 ;  /* 0x0001205801007387 */ /* 0x000fe80000100a00 */
[----:B------:R2:W-:Y:S04]  /*1a710*/  STL.64 [R1+0x128], R90 ;  /* 0x0001285a01007387 */ /* 0x0005e80000100a00 */
[----:B------:R-:W-:Y:S04]  /*1a720*/  STL.64 [R1+0x110], R52 ;  /* 0x0001103401007387 */ /* 0x000fe80000100a00 */
[----:B------:R3:W-:Y:S01]  /*1a730*/  STL.64 [R1+0x118], R54 ;  /* 0x0001183601007387 */ /* 0x0007e20000100a00 */
[C---:B--2---:R-:W-:Y:S03]  /*1a740*/  HMMA.1688.F32.TF32 R88, R40.reuse, R34, R192 ;  /* 0x000000222858723c */ /* 0x044fe600000810c0 */
[----:B------:R-:W-:Y:S04]  /*1a750*/  STL.64 [R1+0xc0], R48 ;  /* 0x0000c03001007387 */ /* 0x000fe80000100a00 */
[----:B------:R2:W-:Y:S01]  /*1a760*/  STL.64 [R1+0xc8], R50 ;  /* 0x0000c83201007387 */ /* 0x0005e20000100a00 */
[----:B---3--:R-:W-:Y:S06]  /*1a770*/  HMMA.1688.F32.TF32 R52, R40, R38, R196 ;  /* 0x000000262834723c */ /* 0x008fec00000810c4 */
[C---:B------:R-:W-:Y:S06]  /*1a780*/  HMMA.1688.F32.TF32 R40, R44.reuse, R14, R204 ;  /* 0x0000000e2c28723c */ /* 0x040fec00000810cc */
[C---:B--2---:R-:W-:Y:S03]  /*1a790*/  HMMA.1688.F32.TF32 R48, R44.reuse, R10, R200 ;  /* 0x0000000a2c30723c */ /* 0x044fe600000810c8 */
[----:B------:R-:W-:Y:S04]  /*1a7a0*/  STL.64 [R1+0x50], R88 ;  /* 0x0000505801007387 */ /* 0x000fe80000100a00 */
[----:B------:R-:W-:Y:S04]  /*1a7b0*/  STL.64 [R1+0x58], R90 ;  /* 0x0000585a01007387 */ /* 0x000fe80000100a00 */
[----:B------:R-:W-:Y:S04]  /*1a7c0*/  STL.64 [R1+0x40], R52 ;  /* 0x0000403401007387 */ /* 0x000fe80000100a00 */
[----:B------:R-:W-:Y:S08]  /*1a7d0*/  STL.64 [R1+0x48], R54 ;  /* 0x0000483601007387 */ /* 0x000ff00000100a00 */
[----:B------:R-:W-:Y:S04]  /*1a7e0*/  STL.64 [R1+0x20], R48 ;  /* 0x0000203001007387 */ /* 0x000fe80000100a00 */
[----:B------:R-:W-:Y:S04]  /*1a7f0*/  STL.64 [R1+0x28], R50 ;  /* 0x0000283201007387 */ /* 0x000fe80000100a00 */
[----:B------:R-:W-:Y:S04]  /*1a800*/  STL [R1+0xefc], R251 ;  /* 0x000efcfb01007387 */ /* 0x000fe80000100800 */
[----:B------:R-:W-:Y:S04]  /*1a810*/  STL.64 [R1], R40 ;  /* 0x0000002801007387 */ /* 0x000fe80000100a00 */
[----:B------:R2:W-:Y:S04]  /*1a820*/  STL.64 [R1+0x8], R42 ;  /* 0x0000082a01007387 */ /* 0x0005e80000100a00 */
[----:B------:R-:W-:Y:S04]  /*1a830*/  STL [R1+0xef8], R246 ;  /* 0x000ef8f601007387 */ /* 0x000fe80000100800 */
[----:B------:R-:W-:Y:S04]  /*1a840*/  STL [R1+0xef4], R247 ;  /* 0x000ef4f701007387 */ /* 0x000fe80000100800 */
[----:B------:R-:W-:Y:S04]  /*1a850*/  STL [R1+0xef0], R243 ;  /* 0x000ef0f301007387 */ /* 0x000fe80000100800 */
[----:B------:R-:W1:Y:S04]  /*1a860*/  LDL.LU R112, [R1+0x2c0] ;  /* 0x0002c00001707983 */ /* 0x000e680000300800 */
[----:B------:R-:W1:Y:S04]  /*1a870*/  LDL.LU R113, [R1+0x2c4] ;  /* 0x0002c40001717983 */ /* 0x000e680000300800 */
[----:B------:R-:W1:Y:S04]  /*1a880*/  LDL.LU R114, [R1+0x2c8] ;  /* 0x0002c80001727983 */ /* 0x000e680000300800 */
[----:B------:R-:W3:Y:S01]  /*1a890*/  LDL.LU R252, [R1+0xf70] ;  /* 0x000f700001fc7983 */ /* 0x000ee20000300800 */
[----:B------:R-:W-:Y:S01]  /*1a8a0*/  MOV R110, R5 ;  /* 0x00000005006e7202 */ /* 0x000fe20000000f00 */
[----:B------:R-:W-:Y:S01]  /*1a8b0*/  HMMA.1688.F32.TF32 R236, R44, R30, R220 ;  /* 0x0000001e2cec723c */ /* 0x000fe200000810dc */
[----:B------:R-:W-:Y:S01]  /*1a8c0*/  MOV R111, R58 ;  /* 0x0000003a006f7202 */ /* 0x000fe20000000f00 */
[----:B------:R-:W-:Y:S01]  /*1a8d0*/  IMAD.MOV.U32 R104, RZ, RZ, R57 ;  /* 0x000000ffff687224 */ /* 0x000fe200078e0039 */
[----:B------:R-:W-:Y:S01]  /*1a8e0*/  MOV R101, R60 ;  /* 0x0000003c00657202 */ /* 0x000fe20000000f00 */
[----:B------:R-:W-:-:S02]  /*1a8f0*/  IMAD.MOV.U32 R107, RZ, RZ, R62 ;  /* 0x000000ffff6b7224 */ /* 0x000fc400078e003e */
[C---:B--2---:R-:W-:Y:S01]  /*1a900*/  HMMA.1688.F32.TF32 R40, R44.reuse, R34, R84 ;  /* 0x000000222c28723c */ /* 0x044fe20000081054 */
[----:B------:R-:W-:Y:S02]  /*1a910*/  IMAD.MOV.U32 R106, RZ, RZ, R59 ;  /* 0x000000ffff6a7224 */ /* 0x000fe400078e003b */
[----:B------:R-:W-:Y:S02]  /*1a920*/  IMAD.MOV.U32 R100, RZ, RZ, R61 ;  /* 0x000000ffff647224 */ /* 0x000fe400078e003d */
[----:B------:R-:W-:Y:S01]  /*1a930*/  IMAD.MOV.U32 R105, RZ, RZ, R56 ;  /* 0x000000ffff697224 */ /* 0x000fe200078e0038 */
[----:B------:R-:W-:Y:S01]  /*1a940*/  HMMA.1688.F32.TF32 R44, R44, R38, R80 ;  /* 0x000000262c2c723c */ /* 0x000fe20000081050 */
        /* <DEDUP_REMOVED lines=10> */
[----:B------:R-:W-:Y:S01]  /*1a9f0*/  LDS R84, [R0+UR7+0x4000] ;  /* 0x0040000700547984 */ /* 0x000fe20008000800 */
[----:B------:R-:W-:-:S02]  /*1aa00*/  IMAD.MOV.U32 R93, RZ, RZ, R68 ;  /* 0x000000ffff5d7224 */ /* 0x000fc400078e0044 */
[----:B------:R-:W-:Y:S01]  /*1aa10*/  IMAD.MOV.U32 R80, RZ, RZ, R78 ;  /* 0x000000ffff507224 */ /* 0x000fe200078e004e */
[----:B------:R-:W-:Y:S01]  /*1aa20*/  LDS R86, [R0+UR7+0x4800] ;  /* 0x0048000700567984 */ /* 0x000fe20008000800 */
[----:B------:R-:W-:Y:S02]  /*1aa30*/  IMAD.MOV.U32 R81, RZ, RZ, R79 ;  /* 0x000000ffff517224 */ /* 0x000fe400078e004f */
[----:B------:R-:W-:Y:S01]  /*1aa40*/  IMAD.MOV.U32 R109, RZ, RZ, R105 ;  /* 0x000000ffff6d7224 */ /* 0x000fe200078e0069 */
[----:B------:R-:W-:Y:S01]  /*1aa50*/  LDS R85, [R6+UR7+0x4000] ;  /* 0x0040000706557984 */ /* 0x000fe20008000800 */
[----:B------:R-:W-:Y:S02]  /*1aa60*/  IMAD.MOV.U32 R104, RZ, RZ, R100 ;  /* 0x000000ffff687224 */ /* 0x000fe400078e0064 */
        /* <DEDUP_REMOVED lines=8> */
[----:B------:R-:W-:Y:S01]  /*1aaf0*/  MOV R89, R81 ;  /* 0x0000005100597202 */ /* 0x000fe20000000f00 */
[----:B------:R-:W-:Y:S02]  /*1ab00*/  IMAD.MOV.U32 R88, RZ, RZ, R80 ;  /* 0x000000ffff587224 */ /* 0x000fe400078e0050 */
[----:B------:R-:W-:Y:S02]  /*1ab10*/  IMAD.MOV.U32 R80, RZ, RZ, R32 ;  /* 0x000000ffff507224 */ /* 0x000fe400078e0020 */
        /* <DEDUP_REMOVED lines=8> */
[----:B---3--:R-:W-:Y:S04]  /*1aba0*/  STL [R1+0xc10], R252 ;  /* 0x000c10fc01007387 */ /* 0x008fe80000100800 */
[----:B------:R-:W2:Y:S04]  /*1abb0*/  LDL.LU R120, [R1+0x1b0] ;  /* 0x0001b00001787983 */ /* 0x000ea80000300800 */
[----:B------:R-:W2:Y:S04]  /*1abc0*/  LDL.LU R121, [R1+0x1b4] ;  /* 0x0001b40001797983 */ /* 0x000ea80000300800 */
[----:B------:R-:W2:Y:S04]  /*1abd0*/  LDL.LU R122, [R1+0x1b8] ;  /* 0x0001b800017a7983 */ /* 0x000ea80000300800 */
[----:B------:R-:W2:Y:S07]  /*1abe0*/  LDL.LU R123, [R1+0x1bc] ;  /* 0x0001bc00017b7983 */ /* 0x000eae0000300800 */
[----:B------:R-:W-:Y:S01]  /*1abf0*/  IMAD.MOV.U32 R4, RZ, RZ, R114 ;  /* 0x000000ffff047224 */ /* 0x000fe200078e0072 */
[----:B------:R-:W-:Y:S01]  /*1ac00*/  MOV R2, R115 ;  /* 0x0000007300027202 */ /* 0x000fe20000000f00 */
[----:B------:R-:W-:Y:S01]  /*1ac10*/  IMAD.MOV.U32 R114, RZ, RZ, R110 ;  /* 0x000000ffff727224 */ /* 0x000fe200078e006e */
[----:B------:R-:W1:Y:S01]  /*1ac20*/  LDSM.16.M88.4 R60, [R252+UR7+0x10080] ;  /* 0x01008007fc3c783b */ /* 0x000e620008000200 */
[----:B------:R-:W-:Y:S01]  /*1ac30*/  IMAD.MOV.U32 R115, RZ, RZ, R111 ;  /* 0x000000ffff737224 */ /* 0x000fe200078e006f */
[----:B------:R-:W-:Y:S01]  /*1ac40*/  MOV R111, R107 ;  /* 0x0000006b006f7202 */ /* 0x000fe20000000f00 */
[----:B------:R-:W-:Y:S01]  /*1ac50*/  IMAD.MOV.U32 R110, RZ, RZ, R106 ;  /* 0x000000ffff6e7224 */ /* 0x000fe200078e006a */
[----:B------:R-:W-:Y:S01]  /*1ac60*/  MOV R106, R102 ;  /* 0x00000066006a7202 */ /* 0x000fe20000000f00 */
[----:B------:R-:W-:Y:S01]  /*1ac70*/  IMAD.MOV.U32 R107, RZ, RZ, R103 ;  /* 0x000000ffff6b7224 */ /* 0x000fe200078e0067 */
[----:B------:R-:W-:Y:S01]  /*1ac80*/  LDSM.16.M88.4 R56, [R252+UR7+0x11080] ;  /* 0x01108007fc38783b */ /* 0x000fe20008000200 */
[----:B------:R-:W-:-:S02]  /*1ac90*/  IMAD.MOV.U32 R102, RZ, RZ, R98 ;  /* 0x000000ffff667224 */ /* 0x000fc400078e0062 */
[----:B------:R-:W-:Y:S01]  /*1aca0*/  IMAD.MOV.U32 R103, RZ, RZ, R99 ;  /* 0x000000ffff677224 */ /* 0x000fe200078e0063 */
[----:B------:R-:W-:Y:S01]  /*1acb0*/  MOV R99, R95 ;  /* 0x0000005f00637202 */ /* 0x000fe20000000f00 */
[----:B------:R-:W-:Y:S01]  /*1acc0*/  IMAD.MOV.U32 R98, RZ, RZ, R94 ;  /* 0x000000ffff627224 */ /* 0x000fe200078e005e */
[----:B------:R-:W-:Y:S01]  /*1acd0*/  MOV R94, R90 ;  /* 0x0000005a005e7202 */ /* 0x000fe20000000f00 */
[----:B------:R-:W-:Y:S01]  /*1ace0*/  LDSM.16.M88.4 R68, [R252+UR7+0x12080] ;  /* 0x01208007fc44783b */ /* 0x000fe20008000200 */
[----:B------:R-:W-:-:S03]  /*1acf0*/  IMAD.MOV.U32 R95, RZ, RZ, R91 ;  /* 0x000000ffff5f7224 */ /* 0x000fc600078e005b */
[----:B------:R-:W3:Y:S01]  /*1ad00*/  LDSM.16.M88.4 R64, [R252+UR7+0x13080] ;  /* 0x01308007fc40783b */ /* 0x000ee20008000200 */
[----:B------:R-:W-:-:S03]  /*1ad10*/  IMAD.MOV.U32 R5, RZ, RZ, R113 ;  /* 0x000000ffff057224 */ /* 0x000fc600078e0071 */
[----:B------:R-:W4:Y:S01]  /*1ad20*/  LDSM.16.M88.4 R76, [R252+UR7+0x14080] ;  /* 0x01408007fc4c783b */ /* 0x000f220008000200 */
[----:B------:R-:W-:-:S03]  /*1ad30*/  MOV R113, R99 ;  /* 0x0000006300717202 */ /* 0x000fc60000000f00 */
[----:B------:R-:W4:Y:S04]  /*1ad40*/  LDSM.16.M88.4 R72, [R252+UR7+0x15080] ;  /* 0x01508007fc48783b */ /* 0x000f280008000200 */
[----:B------:R-:W4:Y:S04]  /*1ad50*/  LDSM.16.M88.4 R52, [R252+UR7+0x16080] ;  /* 0x01608007fc34783b */ /* 0x000f280008000200 */
[----:B------:R1:W4:Y:S04]  /*1ad60*/  LDSM.16.M88.4 R48, [R252+UR7+0x17080] ;  /* 0x01708007fc30783b */ /* 0x0003280008000200 */
[----:B------:R-:W4:Y:S01]  /*1ad70*/  LDL.LU R90, [R1+0x100] ;  /* 0x00010000015a7983 */ /* 0x000f220000300800 */
[----:B------:R-:W-:Y:S01]  /*1ad80*/  IMAD.MOV.U32 R132, RZ, RZ, R114 ;  /* 0x000000ffff847224 */ /* 0x000fe200078e0072 */
[----:B-1----:R-:W-:-:S02]  /*1ad90*/  MOV R252, R112 ;  /* 0x0000007000fc7202 */ /* 0x002fc40000000f00 */
[----:B------:R-:W4:Y:S01]  /*1ada0*/  LDL.LU R91, [R1+0x104] ;  /* 0x00010400015b7983 */ /* 0x000f220000300800 */
[----:B------:R-:W-:Y:S02]  /*1adb0*/  IMAD.MOV.U32 R112, RZ, RZ, R98 ;  /* 0x000000ffff707224 */ /* 0x000fe400078e0062 */
[----:B------:R-:W-:Y:S01]  /*1adc0*/  IMAD.MOV.U32 R98, RZ, RZ, R36 ;  /* 0x000000ffff627224 */ /* 0x000fe200078e0024 */
[----:B------:R-:W4:Y:S01]  /*1add0*/  LDL.LU R32, [R1+0xf6c] ;  /* 0x000f6c0001207983 */ /* 0x000f220000300800 */
[----:B------:R-:W-:-:S03]  /*1ade0*/  IMAD.MOV.U32 R99, RZ, RZ, R37 ;  /* 0x000000ffff637224 */ /* 0x000fc600078e0025 */
[----:B------:R-:W4:Y:S01]  /*1adf0*/  LDL.LU R33, [R1+0xf68] ;  /* 0x000f680001217983 */ /* 0x000f220000300800 */
[----:B------:R-:W-:Y:S02]  /*1ae00*/  IMAD.MOV.U32 R133, RZ, RZ, R115 ;  /* 0x000000ffff857224 */ /* 0x000fe400078e0073 */
[----:B------:R-:W-:Y:S01]  /*1ae10*/  IMAD.MOV.U32 R114, RZ, RZ, R92 ;  /* 0x000000ffff727224 */ /* 0x000fe200078e005c */
[----:B------:R-:W4:Y:S01]  /*1ae20*/  LDL.LU R36, [R1+0xf64] ;  /* 0x000f640001247983 */ /* 0x000f220000300800 */
[----:B------:R-:W-:Y:S01]  /*1ae30*/  IMAD.MOV.U32 R115, RZ, RZ, R93 ;  /* 0x000000ffff737224 */ /* 0x000fe200078e005d */
[----:B------:R-:W-:Y:S02]  /*1ae40*/  MOV R108, R94 ;  /* 0x0000005e006c7202 */ /* 0x000fe40000000f00 */
[----:B------:R-:W4:Y:S01]  /*1ae50*/  LDL.LU R37, [R1+0xf60] ;  /* 0x000f600001257983 */ /* 0x000f220000300800 */
[----:B------:R-:W-:-:S03]  /*1ae60*/  IMAD.MOV.U32 R109, RZ, RZ, R95 ;  /* 0x000000ffff6d7224 */ /* 0x000fc600078e005f */
[----:B------:R-:W4:Y:S04]  /*1ae70*/  LDL.LU R92, [R1+0x180] ;  /* 0x00018000015c7983 */ /* 0x000f280000300800 */
[----:B------:R-:W4:Y:S04]  /*1ae80*/  LDL.LU R93, [R1+0x184] ;  /* 0x00018400015d7983 */ /* 0x000f280000300800 */
[----:B------:R-:W4:Y:S01]  /*1ae90*/  LDL.LU R94, [R1+0x188] ;  /* 0x00018800015e7983 */ /* 0x000f220000300800 */
[----:B------:R-:W-:-:S03]  /*1aea0*/  IMAD.MOV.U32 R140, RZ, RZ, R102 ;  /* 0x000000ffff8c7224 */ /* 0x000fc600078e0066 */
[----:B------:R-:W4:Y:S01]  /*1aeb0*/  LDL.LU R95, [R1+0x18c] ;  /* 0x00018c00015f7983 */ /* 0x000f220000300800 */
[----:B------:R-:W-:-:S03]  /*1aec0*/  IMAD.MOV.U32 R141, RZ, RZ, R103 ;  /* 0x000000ffff8d7224 */ /* 0x000fc600078e0067 */
[----:B------:R-:W4:Y:S01]  /*1aed0*/  LDL.LU R144, [R1+0x1a0] ;  /* 0x0001a00001907983 */ /* 0x000f220000300800 */
[----:B------:R-:W-:-:S03]  /*1aee0*/  MOV R102, R80 ;  /* 0x0000005000667202 */ /* 0x000fc60000000f00 */
        /* <DEDUP_REMOVED lines=12> */
[----:B------:R-:W3:Y:S04]  /*1afb0*/  LDL.LU R160, [R1+0x270] ;  /* 0x0002700001a07983 */ /* 0x000ee80000300800 */
[----:B------:R-:W3:Y:S04]  /*1afc0*/  LDL.LU R161, [R1+0x274] ;  /* 0x0002740001a17983 */ /* 0x000ee80000300800 */
[----:B------:R-:W3:Y:S04]  /*1afd0*/  LDL.LU R162, [R1+0x278] ;  /* 0x0002780001a27983 */ /* 0x000ee80000300800 */
        /* <DEDUP_REMOVED lines=38> */
[----:B------:R-:W-:-:S03]  /*1b240*/  IMAD.MOV.U32 R130, RZ, RZ, R104 ;  /* 0x000000ffff827224 */ /* 0x000fc600078e0068 */
[----:B------:R-:W3:Y:S01]  /*1b250*/  LDL.LU R157, [R1+0x264] ;  /* 0x00026400019d7983 */ /* 0x000ee20000300800 */
[----:B--2---:R-:W-:Y:S03]  /*1b260*/  HMMA.1688.F32.TF32 R120, R216, R14, R120 ;  /* 0x0000000ed878723c */ /* 0x004fe60000081078 */
[----:B------:R-:W2:Y:S01]  /*1b270*/  LDL.LU R158, [R1+0x268] ;  /* 0x00026800019e7983 */ /* 0x000ea20000300800 */
[----:B------:R-:W-:-:S03]  /*1b280*/  IMAD.MOV.U32 R131, RZ, RZ, R105 ;  /* 0x000000ffff837224 */ /* 0x000fc600078e0069 */
[----:B------:R-:W2:-:S15]  /*1b290*/  LDL.LU R159, [R1+0x26c] ;  /* 0x00026c00019f7983 */ /* 0x000e9e0000300800 */
[----:B------:R-:W-:-:S02]  /*1b2a0*/  NOP ;  /* 0x0000000000007918 */ /* 0x000fc40000000000 */
        /* <DEDUP_REMOVED lines=8> */
[----:B------:R-:W-:-:S02]  /*1b330*/  IMAD.MOV.U32 R104, RZ, RZ, R29 ;  /* 0x000000ffff687224 */ /* 0x000fc400078e001d */
[----:B------:R-:W-:Y:S01]  /*1b340*/  IMAD.MOV.U32 R105, RZ, RZ, R28 ;  /* 0x000000ffff697224 */ /* 0x000fe200078e001c */
[C---:B----4-:R-:W-:Y:S06]  /*1b350*/  HMMA.1688.F32.TF32 R16, R216.reuse, R18, R196 ;  /* 0x00000012d810723c */ /* 0x050fec00000810c4 */
[----:B---3--:R-:W-:-:S15]  /*1b360*/  HMMA.1688.F32.TF32 R20, R216, R22, R192 ;  /* 0x00000016d814723c */ /* 0x008fde00000810c0 */
[----:B------:R-:W-:-:S02]  /*1b370*/  NOP ;  /* 0x0000000000007918 */ /* 0x000fc40000000000 */
[----:B------:R-:W-:Y:S01]  /*1b380*/  STL.64 [R1+0xed8], R18 ;  /* 0x000ed81201007387 */ /* 0x000fe20000100a00 */
[----:B------:R-:W-:Y:S03]  /*1b390*/  HMMA.1688.F32.TF32 R28, R216, R30, R184 ;  /* 0x0000001ed81c723c */ /* 0x000fe600000810b8 */
[----:B------:R-:W-:Y:S04]  /*1b3a0*/  STL.64 [R1+0xed0], R16 ;  /* 0x000ed01001007387 */ /* 0x000fe80000100a00 */
[----:B------:R-:W-:Y:S01]  /*1b3b0*/  IMAD.MOV.U32 R184, RZ, RZ, R232 ;  /* 0x000000ffffb87224 */ /* 0x000fe200078e00e8 */
[----:B------:R-:W-:Y:S01]  /*1b3c0*/  MOV R186, R230 ;  /* 0x000000e600ba7202 */ /* 0x000fe20000000f00 */
[----:B------:R-:W-:-:S02]  /*1b3d0*/  IMAD.MOV.U32 R185, RZ, RZ, R231 ;  /* 0x000000ffffb97224 */ /* 0x000fc400078e00e7 */
[----:B------:R-:W-:Y:S01]  /*1b3e0*/  IMAD.MOV.U32 R187, RZ, RZ, R229 ;  /* 0x000000ffffbb7224 */ /* 0x000fe200078e00e5 */
[----:B------:R-:W-:Y:S04]  /*1b3f0*/  STL.64 [R1+0xee8], R22 ;  /* 0x000ee81601007387 */ /* 0x000fe80000100a00 */
[----:B------:R-:W-:Y:S01]  /*1b400*/  STL.64 [R1+0xee0], R20 ;  /* 0x000ee01401007387 */ /* 0x000fe20000100a00 */
[----:B------:R-:W-:-:S03]  /*1b410*/  IMAD.MOV.U32 R192, RZ, RZ, R227 ;  /* 0x000000ffffc07224 */ /* 0x000fc600078e00e3 */
[----:B------:R-:W3:Y:S01]  /*1b420*/  LDL.LU R232, [R1+0xf5c] ;  /* 0x000f5c0001e87983 */ /* 0x000ee20000300800 */
[----:B------:R-:W-:-:S03]  /*1b430*/  MOV R193, R235 ;  /* 0x000000eb00c17202 */ /* 0x000fc60000000f00 */
[----:B------:R-:W4:Y:S01]  /*1b440*/  LDL.LU R231, [R1+0xf58] ;  /* 0x000f580001e77983 */ /* 0x000f220000300800 */
[----:B------:R-:W-:-:S03]  /*1b450*/  IMAD.MOV.U32 R194, RZ, RZ, R234 ;  /* 0x000000ffffc27224 */ /* 0x000fc600078e00ea */
[----:B------:R-:W4:Y:S01]  /*1b460*/  LDL.LU R230, [R1+0xf54] ;  /* 0x000f540001e67983 */ /* 0x000f220000300800 */
[----:B------:R-:W-:Y:S03]  /*1b470*/  HMMA.1688.F32.TF32 R220, R84, R60, R172 ;  /* 0x0000003c54dc723c */ /* 0x000fe600000810ac */
        /* <DEDUP_REMOVED lines=8> */
[----:B------:R-:W4:Y:S01]  /*1b500*/  LDL.LU R233, [R1+0xf40] ;  /* 0x000f400001e97983 */ /* 0x000f220000300800 */
[----:B------:R-:W-:-:S03]  /*1b510*/  MOV R175, R225 ;  /* 0x000000e100af7202 */ /* 0x000fc60000000f00 */
[----:B------:R-:W4:Y:S04]  /*1b520*/  LDL.LU R228, [R1+0xf3c] ;  /* 0x000f3c0001e47983 */ /* 0x000f280000300800 */
[----:B------:R-:W4:Y:S04]  /*1b530*/  LDL.LU R226, [R1+0xf38] ;  /* 0x000f380001e27983 */ /* 0x000f280000300800 */
[----:B------:R-:W4:Y:S04]  /*1b540*/  LDL.LU R224, [R1+0xf34] ;  /* 0x000f340001e07983 */ /* 0x000f280000300800 */
[----:B------:R-:W4:Y:S01]  /*1b550*/  LDL.LU R225, [R1+0xf30] ;  /* 0x000f300001e17983 */ /* 0x000f220000300800 */
[----:B------:R-:W-:Y:S01]  /*1b560*/  IMAD.MOV.U32 R138, RZ, RZ, R9 ;  /* 0x000000ffff8a7224 */ /* 0x000fe200078e0009 */
[----:B------:R-:W-:-:S02]  /*1b570*/  MOV R139, R8 ;  /* 0x00000008008b7202 */ /* 0x000fc40000000f00 */
[C---:B------:R-:W-:Y:S01]  /*1b580*/  HMMA.1688.F32.TF32 R8, R84.reuse, R64, R160 ;  /* 0x000000405408723c */ /* 0x040fe200000810a0 */
[----:B------:R-:W4:Y:S01]  /*1b590*/  LDL.LU R160, [R1+0x310] ;  /* 0x0003100001a07983 */ /* 0x000f220000300800 */
[----:B------:R-:W-:Y:S01]  /*1b5a0*/  MOV R136, R13 ;  /* 0x0000000d00887202 */ /* 0x000fe20000000f00 */
[----:B------:R-:W-:Y:S01]  /*1b5b0*/  IMAD.MOV.U32 R137, RZ, RZ, R12 ;  /* 0x000000ffff897224 */ /* 0x000fe200078e000c */
[----:B------:R-:W-:Y:S01]  /*1b5c0*/  MOV R127, R101 ;  /* 0x00000065007f7202 */ /* 0x000fe20000000f00 */
[----:B------:R-:W4:Y:S01]  /*1b5d0*/  LDL.LU R161, [R1+0x314] ;  /* 0x0003140001a17983 */ /* 0x000f220000300800 */
[----:B------:R-:W-:Y:S01]  /*1b5e0*/  IMAD.MOV.U32 R126, RZ, RZ, R100 ;  /* 0x000000ffff7e7224 */ /* 0x000fe200078e0064 */
[----:B--2---:R-:W-:Y:S01]  /*1b5f0*/  HMMA.1688.F32.TF32 R12, R84, R76, R156 ;  /* 0x0000004c540c723c */ /* 0x004fe2000008109c */
[----:B------:R-:W-:Y:S01]  /*1b600*/  MOV R124, R106 ;  /* 0x0000006a007c7202 */ /* 0x000fe20000000f00 */
[----:B------:R-:W2:Y:S01]  /*1b610*/  LDL.LU R162, [R1+0x318] ;  /* 0x0003180001a27983 */ /* 0x000ea20000300800 */
[----:B------:R-:W-:Y:S01]  /*1b620*/  IMAD.MOV.U32 R125, RZ, RZ, R107 ;  /* 0x000000ffff7d7224 */ /* 0x000fe200078e006b */
[----:B------:R-:W-:Y:S01]  /*1b630*/  MOV R129, R111 ;  /* 0x0000006f00817202 */ /* 0x000fe20000000f00 */
[----:B------:R-:W-:Y:S01]  /*1b640*/  IMAD.MOV.U32 R100, RZ, RZ, R90 ;  /* 0x000000ffff647224 */ /* 0x000fe200078e005a */
[----:B------:R-:W2:Y:S01]  /*1b650*/  LDL.LU R163, [R1+0x31c] ;  /* 0x00031c0001a37983 */ /* 0x000ea20000300800 */
[----:B------:R-:W-:Y:S01]  /*1b660*/  IMAD.MOV.U32 R101, RZ, RZ, R91 ;  /* 0x000000ffff657224 */ /* 0x000fe200078e005b */
[----:B------:R-:W-:Y:S01]  /*1b670*/  MOV R91, R32 ;  /* 0x00000020005b7202 */ /* 0x000fe20000000f00 */
[----:B------:R-:W-:Y:S01]  /*1b680*/  IMAD.MOV.U32 R128, RZ, RZ, R110 ;  /* 0x000000ffff807224 */ /* 0x000fe200078e006e */
[----:B------:R-:W-:Y:S01]  /*1b690*/  MOV R106, R25 ;  /* 0x00000019006a7202 */ /* 0x000fe20000000f00 */
[----:B------:R-:W-:Y:S01]  /*1b6a0*/  IMAD.MOV.U32 R90, RZ, RZ, R33 ;  /* 0x000000ffff5a7224 */ /* 0x000fe200078e0021 */
[----:B------:R-:W-:Y:S01]  /*1b6b0*/  MOV R111, R89 ;  /* 0x00000059006f7202 */ /* 0x000fe20000000f00 */
[----:B------:R-:W-:Y:S01]  /*1b6c0*/  IMAD.MOV.U32 R107, RZ, RZ, R24 ;  /* 0x000000ffff6b7224 */ /* 0x000fe200078e0018 */
[C---:B------:R-:W-:Y:S01]  /*1b6d0*/  HMMA.1688.F32.TF32 R32, R216.reuse, R34, R180 ;  /* 0x00000022d820723c */ /* 0x040fe200000810b4 */
[----:B------:R-:W-:Y:S01]  /*1b6e0*/  IMAD.MOV.U32 R110, RZ, RZ, R88 ;  /* 0x000000ffff6e7224 */ /* 0x000fe200078e0058 */
[----:B------:R-:W-:Y:S01]  /*1b6f0*/  MOV R88, R37 ;  /* 0x0000002500587202 */ /* 0x000fe20000000f00 */
[----:B------:R-:W-:Y:S01]  /*1b700*/  IMAD.MOV.U32 R89, RZ, RZ, R36 ;  /* 0x000000ffff597224 */ /* 0x000fe200078e0024 */
[----:B------:R-:W-:Y:S02]  /*1b710*/  LDS R180, [R7+UR7+0x4080] ;  /* 0x0040800707b47984 */ /* 0x000fe40008000800 */
[C---:B------:R-:W-:Y:S02]  /*1b720*/  HMMA.1688.F32.TF32 R24, R216.reuse, R26, R188 ;  /* 0x0000001ad818723c */ /* 0x040fe400000810bc */
[----:B------:R-:W-:Y:S04]  /*1b730*/  LDS R182, [R7+UR7+0x4880] ;  /* 0x0048800707b67984 */ /* 0x000fe80008000800 */
[----:B------:R-:W-:Y:S01]  /*1b740*/  HMMA.1688.F32.TF32 R216, R216, R38, R176 ;  /* 0x00000026d8d8723c */ /* 0x000fe200000810b0 */
[----:B------:R-:W-:Y:S04]  /*1b750*/  LDS R181, [R3+UR7+0x4080] ;  /* 0x0040800703b57984 */ /* 0x000fe80008000800 */
[----:B------:R-:W1:Y:S01]  /*1b760*/  LDS R183, [R3+UR7+0x4880] ;  /* 0x0048800703b77984 */ /* 0x000e620008000800 */
[C---:B------:R-:W-:Y:S06]  /*1b770*/  HMMA.1688.F32.TF32 R36, R84.reuse, R72, R152 ;  /* 0x000000485424723c */ /* 0x040fec0000081098 */
[C---:B------:R-:W-:Y:S06]  /*1b780*/  HMMA.1688.F32.TF32 R208, R84.reuse, R56, R168 ;  /* 0x0000003854d0723c */ /* 0x040fec00000810a8 */
[----:B------:R-:W-:Y:S01]  /*1b790*/  HMMA.1688.F32.TF32 R212, R84, R68, R164 ;  /* 0x0000004454d4723c */ /* 0x000fe200000810a4 */
[----:B---3--:R-:W-:-:S02]  /*1b7a0*/  IMAD.MOV.U32 R171, RZ, RZ, R232 ;  /* 0x000000ffffab7224 */ /* 0x008fc400078e00e8 */
[----:B----4-:R-:W-:Y:S01]  /*1b7b0*/  IMAD.MOV.U32 R170, RZ, RZ, R231 ;  /* 0x000000ffffaa7224 */ /* 0x010fe200078e00e7 */
[----:B------:R-:W-:Y:S01]  /*1b7c0*/  MOV R169, R230 ;  /* 0x000000e600a97202 */ /* 0x000fe20000000f00 */
[----:B------:R-:W-:Y:S02]  /*1b7d0*/  IMAD.MOV.U32 R168, RZ, RZ, R229 ;  /* 0x000000ffffa87224 */ /* 0x000fe400078e00e5 */
[----:B------:R-:W-:Y:S02]  /*1b7e0*/  IMAD.MOV.U32 R166, RZ, RZ, R235 ;  /* 0x000000ffffa67224 */ /* 0x000fe400078e00eb */
[----:B------:R-:W-:Y:S01]  /*1b7f0*/  IMAD.MOV.U32 R159, RZ, RZ, R228 ;  /* 0x000000ffff9f7224 */ /* 0x000fe200078e00e4 */
[----:B------:R-:W-:Y:S01]  /*1b800*/  MOV R158, R226 ;  /* 0x000000e2009e7202 */ /* 0x000fe20000000f00 */
[----:B------:R-:W-:Y:S02]  /*1b810*/  IMAD.MOV.U32 R156, RZ, RZ, R224 ;  /* 0x000000ffff9c7224 */ /* 0x000fe400078e00e0 */
[----:B------:R-:W3:Y:S01]  /*1b820*/  LDL.LU R224, [R1+0xf2c] ;  /* 0x000f2c0001e07983 */ /* 0x000ee20000300800 */
[----:B------:R-:W-:-:S03]  /*1b830*/  IMAD.MOV.U32 R157, RZ, RZ, R225 ;  /* 0x000000ffff9d7224 */ /* 0x000fc600078e00e1 */
[----:B------:R-:W3:Y:S04]  /*1b840*/  LDL.LU R225, [R1+0xf28] ;  /* 0x000f280001e17983 */ /* 0x000ee80000300800 */
[----:B------:R-:W3:Y:S04]  /*1b850*/  LDL.LU R226, [R1+0xf24] ;  /* 0x000f240001e27983 */ /* 0x000ee80000300800 */
[----:B------:R-:W4:Y:S04]  /*1b860*/  LDL.LU R228, [R1+0xf20] ;  /* 0x000f200001e47983 */ /* 0x000f280000300800 */
[----:B------:R-:W3:Y:S04]  /*1b870*/  LDL.LU R152, [R1+0x330] ;  /* 0x0003300001987983 */ /* 0x000ee80000300800 */
[----:B------:R-:W3:Y:S04]  /*1b880*/  LDL.LU R153, [R1+0x334] ;  /* 0x0003340001997983 */ /* 0x000ee80000300800 */
[----:B------:R-:W3:Y:S04]  /*1b890*/  LDL.LU R154, [R1+0x338] ;  /* 0x00033800019a7983 */ /* 0x000ee80000300800 */
[----:B------:R-:W3:Y:S01]  /*1b8a0*/  LDL.LU R155, [R1+0x33c] ;  /* 0x00033c00019b7983 */ /* 0x000ee20000300800 */
        /* <DEDUP_REMOVED lines=8> */
[----:B------:R-:W4:Y:S01]  /*1b930*/  LDL.LU R235, [R1+0xf04] ;  /* 0x000f040001eb7983 */ /* 0x000f220000300800 */
[----:B------:R-:W-:-:S03]  /*1b940*/  MOV R167, R227 ;  /* 0x000000e300a77202 */ /* 0x000fc60000000f00 */
[----:B------:R-:W4:Y:S04]  /*1b950*/  LDL.LU R227, [R1+0xf00] ;  /* 0x000f000001e37983 */ /* 0x000f280000300800 */
[----:B------:R-:W4:Y:S04]  /*1b960*/  LDL.LU R176, [R1+0x2d0] ;  /* 0x0002d00001b07983 */ /* 0x000f280000300800 */
[----:B------:R-:W4:Y:S04]  /*1b970*/  LDL.LU R177, [R1+0x2d4] ;  /* 0x0002d40001b17983 */ /* 0x000f280000300800 */
[----:B------:R-:W4:Y:S04]  /*1b980*/  LDL.LU R178, [R1+0x2d8] ;  /* 0x0002d80001b27983 */ /* 0x000f280000300800 */
[----:B------:R-:W4:Y:S01]  /*1b990*/  LDL.LU R179, [R1+0x2dc] ;  /* 0x0002dc0001b37983 */ /* 0x000f220000300800 */
[C---:B------:R-:W-:Y:S03]  /*1b9a0*/  HMMA.1688.F32.TF32 R88, R116.reuse, R60, R88 ;  /* 0x0000003c7458723c */ /* 0x040fe60000081058 */
[----:B------:R-:W4:Y:S03]  /*1b9b0*/  LDL.LU R188, [R1+0x210] ;  /* 0x0002100001bc7983 */ /* 0x000f260000300800 */
[C---:B------:R-:W-:Y:S01]  /*1b9c0*/  HMMA.1688.F32.TF32 R92, R116.reuse, R56, R92 ;  /* 0x00000038745c723c */ /* 0x040fe2000008105c */
[----:B------:R-:W4:Y:S04]  /*1b9d0*/  LDL.LU R189, [R1+0x214] ;  /* 0x0002140001bd7983 */ /* 0x000f280000300800 */
[----:B------:R-:W4:Y:S01]  /*1b9e0*/  LDL.LU R190, [R1+0x218] ;  /* 0x0002180001be7983 */ /* 0x000f220000300800 */
[C---:B------:R-:W-:Y:S03]  /*1b9f0*/  HMMA.1688.F32.TF32 R96, R116.reuse, R68, R96 ;  /* 0x000000447460723c */ /* 0x040fe60000081060 */
[----:B------:R-:W4:Y:S03]  /*1ba00*/  LDL.LU R191, [R1+0x21c] ;  /* 0x00021c0001bf7983 */ /* 0x000f260000300800 */
[C---:B------:R-:W-:Y:S06]  /*1ba10*/  HMMA.1688.F32.TF32 R100, R116.reuse, R64, R100 ;  /* 0x000000407464723c */ /* 0x040fec0000081064 */
[C---:B------:R-:W-:Y:S06]  /*1ba20*/  HMMA.1688.F32.TF32 R104, R116.reuse, R76, R104 ;  /* 0x0000004c7468723c */ /* 0x040fec0000081068 */
[C---:B------:R-:W-:Y:S06]  /*1ba30*/  HMMA.1688.F32.TF32 R108, R116.reuse, R72, R108 ;  /* 0x00000048746c723c */ /* 0x040fec000008106c */
[C---:B------:R-:W-:Y:S06]  /*1ba40*/  HMMA.1688.F32.TF32 R112, R116.reuse, R52, R112 ;  /* 0x000000347470723c */ /* 0x040fec0000081070 */
[----:B------:R-:W-:Y:S06]  /*1ba50*/  HMMA.1688.F32.TF32 R116, R116, R48, R140 ;  /* 0x000000307474723c */ /* 0x000fec000008108c */
[C---:B-1----:R-:W-:Y:S06]  /*1ba60*/  HMMA.1688.F32.TF32 R172, R180.reuse, R72, R172 ;  /* 0x00000048b4ac723c */ /* 0x042fec00000810ac */
[C---:B------:R-:W-:Y:S06]  /*1ba70*/  HMMA.1688.F32.TF32 R156, R180.reuse, R56, R156 ;  /* 0x00000038b49c723c */ /* 0x040fec000008109c */
[C---:B--2---:R-:W-:Y:S06]  /*1ba80*/  HMMA.1688.F32.TF32 R160, R180.reuse, R68, R160 ;  /* 0x00000044b4a0723c */ /* 0x044fec00000810a0 */
[C---:B------:R-:W-:Y:S06]  /*1ba90*/  HMMA.1688.F32.TF32 R164, R180.reuse, R64, R164 ;  /* 0x00000040b4a4723c */ /* 0x040fec00000810a4 */
[C---:B------:R-:W-:Y:S01]  /*1baa0*/  HMMA.1688.F32.TF32 R168, R180.reuse, R76, R168 ;  /* 0x0000004cb4a8723c */ /* 0x040fe200000810a8 */
[----:B------:R-:W-:Y:S04]  /*1bab0*/  STL [R1+0xe28], R172 ;  /* 0x000e28ac01007387 */ /* 0x000fe80000100800 */
[----:B------:R-:W-:Y:S04]  /*1bac0*/  STL [R1+0xe24], R173 ;  /* 0x000e24ad01007387 */ /* 0x000fe80000100800 */
[----:B------:R-:W-:Y:S04]  /*1bad0*/  STL [R1+0xe20], R174 ;  /* 0x000e20ae01007387 */ /* 0x000fe80000100800 */
[----:B------:R-:W-:Y:S01]  /*1bae0*/  STL [R1+0xe1c], R175 ;  /* 0x000e1caf01007387 */ /* 0x000fe20000100800 */
[----:B---3--:R-:W-:Y:S06]  /*1baf0*/  HMMA.1688.F32.TF32 R152, R180, R60, R152 ;  /* 0x0000003cb498723c */ /* 0x008fec0000081098 */
[----:B----4-:R-:W-:Y:S01]  /*1bb00*/  HMMA.1688.F32.TF32 R140, R148, R72, R232 ;  /* 0x00000048948c723c */ /* 0x010fe200000810e8 */
[----:B------:R-:W-:Y:S04]  /*1bb10*/  LDS R232, [R0+UR7+0x4100] ;  /* 0x0041000700e87984 */ /* 0x000fe80008000800 */
[----:B------:R-:W-:Y:S04]  /*1bb20*/  LDS R234, [R0+UR7+0x4900] ;  /* 0x0049000700ea7984 */ /* 0x000fe80008000800 */
[----:B------:R-:W-:Y:S04]  /*1bb30*/  LDS R233, [R6+UR7+0x4100] ;  /* 0x0041000706e97984 */ /* 0x000fe80008000800 */
[----:B------:R-:W1:Y:S01]  /*1bb40*/  LDS R235, [R6+UR7+0x4900] ;  /* 0x0049000706eb7984 */ /* 0x000e620008000800 */
[C---:B------:R-:W-:Y:S06]  /*1bb50*/  HMMA.1688.F32.TF32 R176, R180.reuse, R52, R176 ;  /* 0x00000034b4b0723c */ /* 0x040fec00000810b0 */
[----:B------:R-:W-:-:S15]  /*1bb60*/  HMMA.1688.F32.TF32 R180, R180, R48, R192 ;  /* 0x00000030b4b4723c */ /* 0x000fde00000810c0 */
[----:B------:R-:W-:-:S02]  /*1bb70*/  NOP ;  /* 0x0000000000007918 */ /* 0x000fc40000000000 */
[----:B------:R2:W-:Y:S01]  /*1bb80*/  STL [R1+0xe2c], R176 ;  /* 0x000e2cb001007387 */ /* 0x0005e20000100800 */
[----:B-1----:R-:W-:Y:S03]  /*1bb90*/  HMMA.1688.F32.TF32 R184, R232, R60, R184 ;  /* 0x0000003ce8b8723c */ /* 0x002fe600000810b8 */
[----:B------:R1:W-:Y:S04]  /*1bba0*/  STL [R1+0xe18], R177 ;  /* 0x000e18b101007387 */ /* 0x0003e80000100800 */
[----:B------:R3:W-:Y:S04]  /*1bbb0*/  STL [R1+0xe14], R178 ;  /* 0x000e14b201007387 */ /* 0x0007e80000100800 */
[----:B------:R4:W-:Y:S04]  /*1bbc0*/  STL [R1+0xe10], R179 ;  /* 0x000e10b301007387 */ /* 0x0009e80000100800 */
[----:B------:R-:W-:Y:S04]  /*1bbd0*/  STL [R1+0xe38], R180 ;  /* 0x000e38b401007387 */ /* 0x000fe80000100800 */
[----:B------:R-:W-:Y:S04]  /*1bbe0*/  STL [R1+0xe34], R181 ;  /* 0x000e34b501007387 */ /* 0x000fe80000100800 */
[----:B------:R-:W-:Y:S04]  /*1bbf0*/  STL [R1+0xe30], R182 ;  /* 0x000e30b601007387 */ /* 0x000fe80000100800 */
[----:B------:R-:W-:Y:S04]  /*1bc00*/  STL [R1+0xe0c], R183 ;  /* 0x000e0cb701007387 */ /* 0x000fe80000100800 */
        /* <DEDUP_REMOVED lines=24> */
[----:B--2---:R-:W2:Y:S04]  /*1bd90*/  LDL.LU R176, [R1+0x1c0] ;  /* 0x0001c00001b07983 */ /* 0x004ea80000300800 */
[----:B-1----:R-:W2:Y:S04]  /*1bda0*/  LDL.LU R177, [R1+0x1c4] ;  /* 0x0001c40001b17983 */ /* 0x002ea80000300800 */
[----:B---3--:R-:W2:Y:S04]  /*1bdb0*/  LDL.LU R178, [R1+0x1c8] ;  /* 0x0001c80001b27983 */ /* 0x008ea80000300800 */
[----:B----4-:R-:W2:Y:S04]  /*1bdc0*/  LDL.LU R179, [R1+0x1cc] ;  /* 0x0001cc0001b37983 */ /* 0x010ea80000300800 */
[----:B------:R-:W3:Y:S04]  /*1bdd0*/  LDL.LU R16, [R1+0x150] ;  /* 0x0001500001107983 */ /* 0x000ee80000300800 */
[----:B------:R-:W3:Y:S04]  /*1bde0*/  LDL.LU R17, [R1+0x154] ;  /* 0x0001540001117983 */ /* 0x000ee80000300800 */
[----:B------:R-:W3:Y:S04]  /*1bdf0*/  LDL.LU R18, [R1+0x158] ;  /* 0x0001580001127983 */ /* 0x000ee80000300800 */
[----:B------:R-:W3:Y:S01]  /*1be00*/  LDL.LU R19, [R1+0x15c] ;  /* 0x00015c0001137983 */ /* 0x000ee20000300800 */
[C---:B------:R-:W-:Y:S06]  /*1be10*/  HMMA.1688.F32.TF32 R80, R84.reuse, R52, R80 ;  /* 0x000000345450723c */ /* 0x040fec0000081050 */
[----:B------:R-:W-:Y:S06]  /*1be20*/  HMMA.1688.F32.TF32 R84, R84, R48, R144 ;  /* 0x000000305454723c */ /* 0x000fec0000081090 */
[----:B------:R-:W-:Y:S01]  /*1be30*/  HMMA.1688.F32.TF32 R144, R148, R52, R228 ;  /* 0x000000349490723c */ /* 0x000fe200000810e4 */
[----:B------:R-:W-:Y:S04]  /*1be40*/  LDS R228, [R7+UR7+0x4100] ;  /* 0x0041000707e47984 */ /* 0x000fe80008000800 */
[----:B------:R-:W-:Y:S04]  /*1be50*/  LDS R230, [R7+UR7+0x4900] ;  /* 0x0049000707e67984 */ /* 0x000fe80008000800 */
[----:B------:R-:W-:Y:S04]  /*1be60*/  LDS R229, [R3+UR7+0x4100] ;  /* 0x0041000703e57984 */ /* 0x000fe80008000800 */
[----:B------:R-:W3:Y:S01]  /*1be70*/  LDS R231, [R3+UR7+0x4900] ;  /* 0x0049000703e77984 */ /* 0x000ee20008000800 */
[----:B------:R-:W-:-:S15]  /*1be80*/  HMMA.1688.F32.TF32 R188, R232, R56, R188 ;  /* 0x00000038e8bc723c */ /* 0x000fde00000810bc */
[----:B------:R-:W-:-:S08]  /*1be90*/  NOP ;  /* 0x0000000000007918 */ /* 0x000fd00000000000 */
[----:B------:R-:W-:Y:S04]  /*1bea0*/  STL [R1+0xe58], R188 ;  /* 0x000e58bc01007387 */ /* 0x000fe80000100800 */
[----:B------:R-:W-:Y:S04]  /*1beb0*/  STL [R1+0xe54], R189 ;  /* 0x000e54bd01007387 */ /* 0x000fe80000100800 */
[----:B------:R-:W-:Y:S04]  /*1bec0*/  STL [R1+0xe50], R190 ;  /* 0x000e50be01007387 */ /* 0x000fe80000100800 */
[----:B------:R-:W-:Y:S01]  /*1bed0*/  STL [R1+0xe4c], R191 ;  /* 0x000e4cbf01007387 */ /* 0x000fe20000100800 */
[C---:B------:R-:W-:Y:S06]  /*1bee0*/  HMMA.1688.F32.TF32 R192, R232.reuse, R68, R192 ;  /* 0x00000044e8c0723c */ /* 0x040fec00000810c0 */
[----:B------:R-:W-:-:S15]  /*1bef0*/  HMMA.1688.F32.TF32 R196, R232, R64, R196 ;  /* 0x00000040e8c4723c */ /* 0x000fde00000810c4 */
[----:B------:R-:W-:-:S02]  /*1bf00*/  NOP ;  /* 0x0000000000007918 */ /* 0x000fc40000000000 */
[----:B------:R-:W-:Y:S04]  /*1bf10*/  STL [R1+0xe68], R192 ;  /* 0x000e68c001007387 */ /* 0x000fe80000100800 */
[----:B------:R-:W-:Y:S04]  /*1bf20*/  STL [R1+0xe64], R193 ;  /* 0x000e64c101007387 */ /* 0x000fe80000100800 */
[----:B------:R-:W-:Y:S04]  /*1bf30*/  STL [R1+0xe60], R194 ;  /* 0x000e60c201007387 */ /* 0x000fe80000100800 */
[----:B------:R-:W-:Y:S04]  /*1bf40*/  STL [R1+0xe5c], R195 ;  /* 0x000e5cc301007387 */ /* 0x000fe80000100800 */
[----:B------:R-:W4:Y:S04]  /*1bf50*/  LDL.LU R20, [R1+0x140] ;  /* 0x0001400001147983 */ /* 0x000f280000300800 */
[----:B------:R-:W4:Y:S04]  /*1bf60*/  LDL.LU R21, [R1+0x144] ;  /* 0x0001440001157983 */ /* 0x000f280000300800 */
[----:B------:R-:W4:Y:S04]  /*1bf70*/  LDL.LU R22, [R1+0x148] ;  /* 0x0001480001167983 */ /* 0x000f280000300800 */
[----:B------:R-:W4:Y:S01]  /*1bf80*/  LDL.LU R23, [R1+0x14c] ;  /* 0x00014c0001177983 */ /* 0x000f220000300800 */
[C---:B------:R-:W-:Y:S03]  /*1bf90*/  HMMA.1688.F32.TF32 R200, R232.reuse, R76, R200 ;  /* 0x0000004ce8c8723c */ /* 0x040fe600000810c8 */
[----:B------:R-:W-:Y:S03]  /*1bfa0*/  STL [R1+0xe78], R196 ;  /* 0x000e78c401007387 */ /* 0x000fe60000100800 */
[C---:B------:R-:W-:Y:S01]  /*1bfb0*/  HMMA.1688.F32.TF32 R204, R232.reuse, R72, R204 ;  /* 0x00000048e8cc723c */ /* 0x040fe200000810cc */
[----:B------:R-:W-:Y:S05]  /*1bfc0*/  STL [R1+0xe74], R197 ;  /* 0x000e74c501007387 */ /* 0x000fea0000100800 */
[C---:B--2---:R-:W-:Y:S06]  /*1bfd0*/  HMMA.1688.F32.TF32 R176, R232.reuse, R52, R176 ;  /* 0x00000034e8b0723c */ /* 0x044fec00000810b0 */
[----:B------:R-:W-:Y:S01]  /*1bfe0*/  HMMA.1688.F32.TF32 R232, R232, R48, R172 ;  /* 0x00000030e8e8723c */ /* 0x000fe200000810ac */
[----:B------:R-:W-:Y:S05]  /*1bff0*/  STL [R1+0xe70], R198 ;  /* 0x000e70c601007387 */ /* 0x000fea0000100800 */
[----:B---3--:R-:W-:Y:S01]  /*1c000*/  HMMA.1688.F32.TF32 R16, R228, R60, R16 ;  /* 0x0000003ce410723c */ /* 0x008fe20000081010 */
[----:B------:R-:W-:Y:S04]  /*1c010*/  STL [R1+0xe6c], R199 ;  /* 0x000e6cc701007387 */ /* 0x000fe80000100800 */
        /* <DEDUP_REMOVED lines=9> */
[----:B------:R1:W-:Y:S01]  /*1c0b0*/  STL.64 [R1+0x10], R176 ;  /* 0x000010b001007387 */ /* 0x0003e20000100a00 */
[----:B------:R-:W-:-:S03]  /*1c0c0*/  IMAD.MOV.U32 R180, RZ, RZ, R16 ;  /* 0x000000ffffb47224 */ /* 0x000fc600078e0010 */
[----:B------:R-:W-:Y:S01]  /*1c0d0*/  STL.64 [R1+0x18], R178 ;  /* 0x000018b201007387 */ /* 0x000fe20000100a00 */
[----:B------:R-:W-:-:S03]  /*1c0e0*/  IMAD.MOV.U32 R181, RZ, RZ, R17 ;  /* 0x000000ffffb57224 */ /* 0x000fc600078e0011 */
[----:B------:R-:W-:Y:S01]  /*1c0f0*/  STL [R1+0xea4], R233 ;  /* 0x000ea4e901007387 */ /* 0x000fe20000100800 */
[----:B------:R-:W-:-:S03]  /*1c100*/  MOV R182, R18 ;  /* 0x0000001200b67202 */ /* 0x000fc60000000f00 */
[----:B------:R-:W-:Y:S01]  /*1c110*/  STL [R1+0xea0], R234 ;  /* 0x000ea0ea01007387 */ /* 0x000fe20000100800 */
[----:B-1----:R-:W-:-:S03]  /*1c120*/  IMAD.MOV.U32 R176, RZ, RZ, R19 ;  /* 0x000000ffffb07224 */ /* 0x002fc600078e0013 */
[----:B------:R-:W-:Y:S04]  /*1c130*/  STL [R1+0xe9c], R235 ;  /* 0x000e9ceb01007387 */ /* 0x000fe80000100800 */
[----:B------:R-:W2:Y:S04]  /*1c140*/  LDL.LU R16, [R1+0x130] ;  /* 0x0001300001107983 */ /* 0x000ea80000300800 */
[----:B------:R-:W2:Y:S04]  /*1c150*/  LDL.LU R17, [R1+0x134] ;  /* 0x0001340001117983 */ /* 0x000ea80000300800 */
[----:B------:R-:W2:Y:S04]  /*1c160*/  LDL.LU R18, [R1+0x138] ;  /* 0x0001380001127983 */ /* 0x000ea80000300800 */
[----:B------:R-:W2:Y:S04]  /*1c170*/  LDL.LU R19, [R1+0x13c] ;  /* 0x00013c0001137983 */ /* 0x000ea80000300800 */
[----:B------:R-:W-:Y:S04]  /*1c180*/  STL [R1+0xeb8], R176 ;  /* 0x000eb8b001007387 */ /* 0x000fe80000100800 */
[----:B------:R-:W-:Y:S04]  /*1c190*/  STL [R1+0xeb4], R182 ;  /* 0x000eb4b601007387 */ /* 0x000fe80000100800 */
[----:B------:R-:W-:Y:S04]  /*1c1a0*/  STL [R1+0xeb0], R181 ;  /* 0x000eb0b501007387 */ /* 0x000fe80000100800 */
[----:B------:R-:W-:Y:S04]  /*1c1b0*/  STL [R1+0xeac], R180 ;  /* 0x000eacb401007387 */ /* 0x000fe80000100800 */
[----:B------:R-:W3:Y:S04]  /*1c1c0*/  LDL.LU R188, [R1+0x120] ;  /* 0x0001200001bc7983 */ /* 0x000ee80000300800 */
[----:B------:R-:W3:Y:S04]  /*1c1d0*/  LDL.LU R189, [R1+0x124] ;  /* 0x0001240001bd7983 */ /* 0x000ee80000300800 */
[----:B------:R-:W3:Y:S04]  /*1c1e0*/  LDL.LU R190, [R1+0x128] ;  /* 0x0001280001be7983 */ /* 0x000ee80000300800 */
[----:B------:R-:W3:Y:S01]  /*1c1f0*/  LDL.LU R191, [R1+0x12c] ;  /* 0x00012c0001bf7983 */ /* 0x000ee20000300800 */
[----:B----4-:R-:W-:-:S15]  /*1c200*/  HMMA.1688.F32.TF32 R20, R228, R56, R20 ;  /* 0x00000038e414723c */ /* 0x010fde0000081014 */
[----:B------:R-:W-:-:S09]  /*1c210*/  NOP ;  /* 0x0000000000007918 */ /* 0x000fd20000000000 */
[----:B------:R-:W-:Y:S01]  /*1c220*/  IMAD.MOV.U32 R172, RZ, RZ, R20 ;  /* 0x000000ffffac7224 */ /* 0x000fe200078e0014 */
[----:B------:R-:W-:Y:S01]  /*1c230*/  MOV R173, R21 ;  /* 0x0000001500ad7202 */ /* 0x000fe20000000f00 */
[----:B------:R-:W4:Y:S01]  /*1c240*/  LDL.LU R20, [R1+0x20] ;  /* 0x0000200001147983 */ /* 0x000f220000300800 */
[----:B------:R-:W-:Y:S02]  /*1c250*/  IMAD.MOV.U32 R174, RZ, RZ, R22 ;  /* 0x000000ffffae7224 */ /* 0x000fe400078e0016 */
[----:B------:R-:W-:Y:S01]  /*1c260*/  IMAD.MOV.U32 R175, RZ, RZ, R23 ;  /* 0x000000ffffaf7224 */ /* 0x000fe200078e0017 */
        /* <DEDUP_REMOVED lines=20> */
[----:B------:R-:W-:Y:S01]  /*1c3b0*/  STL [R1+0xec4], R174 ;  /* 0x000ec4ae01007387 */ /* 0x000fe20000100800 */
[----:B--2---:R-:W-:Y:S03]  /*1c3c0*/  HMMA.1688.F32.TF32 R16, R228, R68, R16 ;  /* 0x00000044e410723c */ /* 0x004fe60000081010 */
[----:B------:R-:W-:Y:S04]  /*1c3d0*/  STL [R1+0xec0], R173 ;  /* 0x000ec0ad01007387 */ /* 0x000fe80000100800 */
[----:B------:R3:W-:-:S15]  /*1c3e0*/  STL [R1+0xebc], R172 ;  /* 0x000ebcac01007387 */ /* 0x0007de0000100800 */
[----:B------:R-:W-:-:S02]  /*1c3f0*/  NOP ;  /* 0x0000000000007918 */ /* 0x000fc40000000000 */
[----:B------:R-:W-:Y:S01]  /*1c400*/  MOV R184, R16 ;  /* 0x0000001000b87202 */ /* 0x000fe20000000f00 */
[----:B------:R-:W-:Y:S01]  /*1c410*/  IMAD.MOV.U32 R185, RZ, RZ, R17 ;  /* 0x000000ffffb97224 */ /* 0x000fe200078e0011 */
[----:B------:R-:W2:Y:S01]  /*1c420*/  LDL.LU R16, [R1] ;  /* 0x0000000001107983 */ /* 0x000ea20000300800 */
[----:B------:R-:W-:Y:S01]  /*1c430*/  IMAD.MOV.U32 R186, RZ, RZ, R18 ;  /* 0x000000ffffba7224 */ /* 0x000fe200078e0012 */
[----:B------:R-:W-:Y:S02]  /*1c440*/  MOV R187, R19 ;  /* 0x0000001300bb7202 */ /* 0x000fe40000000f00 */
[----:B------:R-:W2:Y:S04]  /*1c450*/  LDL.LU R17, [R1+0x4] ;  /* 0x0000040001117983 */ /* 0x000ea80000300800 */
[----:B------:R-:W2:Y:S04]  /*1c460*/  LDL.LU R18, [R1+0x8] ;  /* 0x0000080001127983 */ /* 0x000ea80000300800 */
[----:B------:R-:W2:Y:S01]  /*1c470*/  LDL.LU R19, [R1+0xc] ;  /* 0x00000c0001137983 */ /* 0x000ea20000300800 */
        /* <DEDUP_REMOVED lines=9> */
[----:B------:R-:W2:Y:S01]  /*1c510*/  LDS R227, [R6+UR7+0x4980] ;  /* 0x0049800706e37984 */ /* 0x000ea20008000800 */
[----:B---3--:R-:W-:Y:S06]  /*1c520*/  HMMA.1688.F32.TF32 R172, R228, R64, R188 ;  /* 0x00000040e4ac723c */ /* 0x008fec00000810bc */
[----:B--2---:R-:W-:-:S15]  /*1c530*/  HMMA.1688.F32.TF32 R16, R224, R56, R16 ;  /* 0x00000038e010723c */ /* 0x004fde0000081010 */
[----:B------:R-:W-:-:S09]  /*1c540*/  NOP ;  /* 0x0000000000007918 */ /* 0x000fd20000000000 */
[----:B------:R-:W-:Y:S01]  /*1c550*/  IMAD.MOV.U32 R232, RZ, RZ, R16 ;  /* 0x000000ffffe87224 */ /* 0x000fe200078e0010 */
[----:B------:R-:W-:Y:S01]  /*1c560*/  MOV R234, R18 ;  /* 0x0000001200ea7202 */ /* 0x000fe20000000f00 */
[----:B------:R-:W-:Y:S01]  /*1c570*/  IMAD.MOV.U32 R233, RZ, RZ, R17 ;  /* 0x000000ffffe97224 */ /* 0x000fe200078e0011 */
[----:B------:R-:W-:Y:S01]  /*1c580*/  MOV R17, R246 ;  /* 0x000000f600117202 */ /* 0x000fe20000000f00 */
[----:B------:R-:W-:Y:S02]  /*1c590*/  IMAD.MOV.U32 R16, RZ, RZ, R251 ;  /* 0x000000ffff107224 */ /* 0x000fe400078e00fb */
[----:B------:R-:W2:Y:S01]  /*1c5a0*/  LDL.LU R251, [R1+0xefc] ;  /* 0x000efc0001fb7983 */ /* 0x000ea20000300800 */
[----:B------:R-:W-:-:S03]  /*1c5b0*/  IMAD.MOV.U32 R18, RZ, RZ, R247 ;  /* 0x000000ffff127224 */ /* 0x000fc600078e00f7 */
[----:B------:R-:W3:Y:S04]  /*1c5c0*/  LDL.LU R246, [R1+0xef8] ;  /* 0x000ef80001f67983 */ /* 0x000ee80000300800 */
[----:B------:R-:W3:Y:S01]  /*1c5d0*/  LDL.LU R247, [R1+0xef4] ;  /* 0x000ef40001f77983 */ /* 0x000ee20000300800 */
[----:B------:R-:W-:Y:S01]  /*1c5e0*/  IMAD.MOV.U32 R188, RZ, RZ, R172 ;  /* 0x000000ffffbc7224 */ /* 0x000fe200078e00ac */
[----:B------:R-:W-:Y:S01]  /*1c5f0*/  MOV R190, R174 ;  /* 0x000000ae00be7202 */ /* 0x000fe20000000f00 */
[----:B------:R-:W-:Y:S02]  /*1c600*/  IMAD.MOV.U32 R189, RZ, RZ, R173 ;  /* 0x000000ffffbd7224 */ /* 0x000fe400078e00ad */
[----:B------:R-:W-:Y:S02]  /*1c610*/  IMAD.MOV.U32 R191, RZ, RZ, R175 ;  /* 0x000000ffffbf7224 */ /* 0x000fe400078e00af */
[----:B----4-:R-:W-:-:S15]  /*1c620*/  HMMA.1688.F32.TF32 R172, R228, R76, R192 ;  /* 0x0000004ce4ac723c */ /* 0x010fde00000810c0 */
[----:B------:R-:W-:-:S09]  /*1c630*/  NOP ;  /* 0x0000000000007918 */ /* 0x000fd20000000000 */
[----:B------:R-:W-:Y:S01]  /*1c640*/  IMAD.MOV.U32 R192, RZ, RZ, R172 ;  /* 0x000000ffffc07224 */ /* 0x000fe200078e00ac */
[----:B------:R-:W-:Y:S01]  /*1c650*/  MOV R193, R173 ;  /* 0x000000ad00c17202 */ /* 0x000fe20000000f00 */
[----:B------:R-:W-:Y:S02]  /*1c660*/  IMAD.MOV.U32 R194, RZ, RZ, R174 ;  /* 0x000000ffffc27224 */ /* 0x000fe400078e00ae */
[----:B------:R-:W-:Y:S02]  /*1c670*/  IMAD.MOV.U32 R195, RZ, RZ, R175 ;  /* 0x000000ffffc37224 */ /* 0x000fe400078e00af */
[----:B------:R-:W-:-:S15]  /*1c680*/  HMMA.1688.F32.TF32 R172, R228, R72, R204 ;  /* 0x00000048e4ac723c */ /* 0x000fde00000810cc */
[----:B------:R-:W-:-:S09]  /*1c690*/  NOP ;  /* 0x0000000000007918 */ /* 0x000fd20000000000 */
[----:B------:R-:W-:Y:S01]  /*1c6a0*/  MOV R177, R172 ;  /* 0x000000ac00b17202 */ /* 0x000fe20000000f00 */
[----:B------:R-:W-:Y:S01]  /*1c6b0*/  IMAD.MOV.U32 R178, RZ, RZ, R173 ;  /* 0x000000ffffb27224 */ /* 0x000fe200078e00ad */
[----:B------:R-:W-:Y:S01]  /*1c6c0*/  MOV R183, R175 ;  /* 0x000000af00b77202 */ /* 0x000fe20000000f00 */
[----:B------:R-:W-:Y:S02]  /*1c6d0*/  IMAD.MOV.U32 R179, RZ, RZ, R174 ;  /* 0x000000ffffb37224 */ /* 0x000fe400078e00ae */
[----:B------:R-:W-:Y:S06]  /*1c6e0*/  HMMA.1688.F32.TF32 R172, R228, R52, R196 ;  /* 0x00000034e4ac723c */ /* 0x000fec00000810c4 */
[----:B------:R-:W-:-:S15]  /*1c6f0*/  HMMA.1688.F32.TF32 R20, R224, R60, R20 ;  /* 0x0000003ce014723c */ /* 0x000fde0000081014 */
[----:B------:R-:W-:-:S03]  /*1c700*/  NOP ;  /* 0x0000000000007918 */ /* 0x000fc60000000000 */
[----:B------:R-:W-:Y:S01]  /*1c710*/  IMAD.MOV.U32 R196, RZ, RZ, R172 ;  /* 0x000000ffffc47224 */ /* 0x000fe200078e00ac */
[----:B------:R-:W-:Y:S01]  /*1c720*/  MOV R198, R174 ;  /* 0x000000ae00c67202 */ /* 0x000fe20000000f00 */
[----:B------:R-:W-:Y:S02]  /*1c730*/  IMAD.MOV.U32 R197, RZ, RZ, R173 ;  /* 0x000000ffffc57224 */ /* 0x000fe400078e00ad */
[----:B------:R-:W-:Y:S02]  /*1c740*/  IMAD.MOV.U32 R199, RZ, RZ, R175 ;  /* 0x000000ffffc77224 */ /* 0x000fe400078e00af */
        /* <DEDUP_REMOVED lines=10> */
[----:B------:R-:W-:Y:S02]  /*1c7f0*/  IMAD.MOV.U32 R19, RZ, RZ, R243 ;  /* 0x000000ffff137224 */ /* 0x000fe400078e00f3 */
[----:B------:R-:W4:Y:S01]  /*1c800*/  LDL.LU R243, [R1+0xef0] ;  /* 0x000ef00001f37983 */ /* 0x000f220000300800 */
[C---:B---3--:R-:W-:Y:S06]  /*1c810*/  HMMA.1688.F32.TF32 R228, R224.reuse, R64, R244 ;  /* 0x00000040e0e4723c */ /* 0x048fec00000810f4 */
[C---:B------:R-:W-:Y:S06]  /*1c820*/  HMMA.1688.F32.TF32 R244, R224.reuse, R72, R236 ;  /* 0x00000048e0f4723c */ /* 0x040fec00000810ec */
[----:B------:R-:W-:Y:S01]  /*1c830*/  HMMA.1688.F32.TF32 R236, R224, R48, R44 ;  /* 0x00000030e0ec723c */ /* 0x000fe2000008102c */
[----:B------:R-:W-:Y:S04]  /*1c840*/  LDS R44, [R7+UR7+0x4180] ;  /* 0x00418007072c7984 */ /* 0x000fe80008000800 */
[----:B------:R-:W-:Y:S04]  /*1c850*/  LDS R46, [R7+UR7+0x4980] ;  /* 0x00498007072e7984 */ /* 0x000fe80008000800 */
[----:B------:R-:W-:Y:S04]  /*1c860*/  LDS R45, [R3+UR7+0x4180] ;  /* 0x00418007032d7984 */ /* 0x000fe80008000800 */
[----:B------:R-:W1:Y:S02]  /*1c870*/  LDS R47, [R3+UR7+0x4980] ;  /* 0x00498007032f7984 */ /* 0x000e640008000800 */
[C---:B-1----:R-:W-:Y:S06]  /*1c880*/  HMMA.1688.F32.TF32 R20, R44.reuse, R60, R20 ;  /* 0x0000003c2c14723c */ /* 0x042fec0000081014 */
[----:B------:R-:W-:-:S15]  /*1c890*/  HMMA.1688.F32.TF32 R16, R44, R56, R16 ;  /* 0x000000382c10723c */ /* 0x000fde0000081010 */
[----:B------:R-:W-:-:S02]  /*1c8a0*/  NOP ;  /* 0x0000000000007918 */ /* 0x000fc40000000000 */
[----:B------:R-:W-:Y:S04]  /*1c8b0*/  STL.64 [R1+0x240], R20 ;  /* 0x0002401401007387 */ /* 0x000fe80000100a00 */
[----:B------:R1:W-:Y:S04]  /*1c8c0*/  STL.64 [R1+0x248], R22 ;  /* 0x0002481601007387 */ /* 0x0003e80000100a00 */
[----:B-1----:R-:W3:Y:S04]  /*1c8d0*/  LDL.LU.64 R22, [R1+0xee8] ;  /* 0x000ee80001167983 */ /* 0x002ee80000300a00 */
[----:B------:R-:W3:Y:S04]  /*1c8e0*/  LDL.LU.64 R20, [R1+0xee0] ;  /* 0x000ee00001147983 */ /* 0x000ee80000300a00 */
[----:B------:R-:W-:Y:S04]  /*1c8f0*/  STL.64 [R1+0x230], R16 ;  /* 0x0002301001007387 */ /* 0x000fe80000100a00 */
[----:B------:R1:W-:Y:S04]  /*1c900*/  STL.64 [R1+0x238], R18 ;  /* 0x0002381201007387 */ /* 0x0003e80000100a00 */
[----:B-1----:R-:W3:Y:S04]  /*1c910*/  LDL.LU.64 R18, [R1+0xed8] ;  /* 0x000ed80001127983 */ /* 0x002ee80000300a00 */
[----:B------:R-:W3:Y:S01]  /*1c920*/  LDL.LU.64 R16, [R1+0xed0] ;  /* 0x000ed00001107983 */ /* 0x000ee20000300a00 */
[----:B------:R-:W-:Y:S01]  /*1c930*/  IMAD.MOV.U32 R200, RZ, RZ, R172 ;  /* 0x000000ffffc87224 */ /* 0x000fe200078e00ac */
[----:B------:R-:W-:Y:S01]  /*1c940*/  MOV R201, R173 ;  /* 0x000000ad00c97202 */ /* 0x000fe20000000f00 */
[----:B------:R-:W-:-:S02]  /*1c950*/  IMAD.MOV.U32 R202, RZ, RZ, R174 ;  /* 0x000000ffffca7224 */ /* 0x000fc400078e00ae */
[----:B------:R-:W-:Y:S02]  /*1c960*/  IMAD.MOV.U32 R203, RZ, RZ, R175 ;  /* 0x000000ffffcb7224 */ /* 0x000fe400078e00af */
[C---:B--2---:R-:W-:Y:S06]  /*1c970*/  HMMA.1688.F32.TF32 R172, R224.reuse, R68, R248 ;  /* 0x00000044e0ac723c */ /* 0x044fec00000810f8 */
[C---:B----4-:R-:W-:Y:S06]  /*1c980*/  HMMA.1688.F32.TF32 R248, R224.reuse, R76, R240 ;  /* 0x0000004ce0f8723c */ /* 0x050fec00000810f0 */
[----:B------:R-:W-:Y:S01]  /*1c990*/  HMMA.1688.F32.TF32 R240, R224, R52, R40 ;  /* 0x00000034e0f0723c */ /* 0x000fe20000081028 */
[----:B------:R-:W-:Y:S04]  /*1c9a0*/  LDS R224, [R0+UR7+0x5000] ;  /* 0x0050000700e07984 */ /* 0x000fe80008000800 */
[----:B------:R-:W-:Y:S04]  /*1c9b0*/  LDS R226, [R0+UR7+0x5800] ;  /* 0x0058000700e27984 */ /* 0x000fe80008000800 */
[----:B------:R-:W-:Y:S04]  /*1c9c0*/  LDS R225, [R6+UR7+0x5000] ;  /* 0x0050000706e17984 */ /* 0x000fe80008000800 */
[----:B------:R-:W1:Y:S01]  /*1c9d0*/  LDS R227, [R6+UR7+0x5800] ;  /* 0x0058000706e37984 */ /* 0x000e620008000800 */
        /* <DEDUP_REMOVED lines=9> */
[----:B------:R-:W-:-:S03]  /*1ca70*/  IMAD.MOV.U32 R172, RZ, RZ, R231 ;  /* 0x000000ffffac7224 */ /* 0x000fc600078e00e7 */
[----:B------:R-:W-:Y:S04]  /*1ca80*/  LDS R230, [R7+UR7+0x5800] ;  /* 0x0058000707e67984 */ /* 0x000fe80008000800 */
[----:B------:R-:W-:Y:S04]  /*1ca90*/  LDS R231, [R3+UR7+0x5800] ;  /* 0x0058000703e77984 */ /* 0x000fe80008000800 */
[----:B------:R-:W-:Y:S04]  /*1caa0*/  LDS R40, [R0+UR7+0x5080] ;  /* 0x0050800700287984 */ /* 0x000fe80008000800 */
[----:B------:R-:W-:Y:S04]  /*1cab0*/  LDS R42, [R0+UR7+0x5880] ;  /* 0x00588007002a7984 */ /* 0x000fe80008000800 */
[----:B------:R-:W-:Y:S04]  /*1cac0*/  LDS R41, [R6+UR7+0x5080] ;  /* 0x0050800706297984 */ /* 0x000fe80008000800 */
[----:B------:R-:W2:Y:S01]  /*1cad0*/  LDS R43, [R6+UR7+0x5880] ;  /* 0x00588007062b7984 */ /* 0x000ea20008000800 */
[----:B-1----:R-:W-:Y:S06]  /*1cae0*/  HMMA.1688.F32.TF32 R8, R224, R66, R8 ;  /* 0x00000042e008723c */ /* 0x002fec0000081008 */
[----:B---3--:R-:W-:-:S15]  /*1caf0*/  HMMA.1688.F32.TF32 R16, R44, R68, R16 ;  /* 0x000000442c10723c */ /* 0x008fde0000081010 */
[----:B------:R-:W-:-:S08]  /*1cb00*/  NOP ;  /* 0x0000000000007918 */ /* 0x000fd00000000000 */
[----:B------:R-:W-:Y:S04]  /*1cb10*/  STL.64 [R1+0x220], R16 ;  /* 0x0002201001007387 */ /* 0x000fe80000100a00 */
[----:B------:R1:W-:Y:S02]  /*1cb20*/  STL.64 [R1+0x228], R18 ;  /* 0x0002281201007387 */ /* 0x0003e40000100a00 */
[----:B-1----:R-:W-:Y:S02]  /*1cb30*/  HMMA.1688.F32.TF32 R16, R44, R76, R24 ;  /* 0x0000004c2c10723c */ /* 0x002fe40000081018 */
[----:B------:R-:W-:Y:S04]  /*1cb40*/  LDS R24, [R7+UR7+0x5080] ;  /* 0x0050800707187984 */ /* 0x000fe80008000800 */
[----:B------:R-:W-:-:S15]  /*1cb50*/  LDS R26, [R7+UR7+0x5880] ;  /* 0x00588007071a7984 */ /* 0x000fde0008000800 */
        /* <DEDUP_REMOVED lines=8> */
[----:B------:R-:W-:-:S15]  /*1cbe0*/  HMMA.1688.F32.TF32 R20, R44, R64, R20 ;  /* 0x000000402c14723c */ /* 0x000fde0000081014 */
[----:B------:R-:W-:-:S03]  /*1cbf0*/  NOP ;  /* 0x0000000000007918 */ /* 0x000fc60000000000 */
[----:B------:R-:W-:Y:S01]  /*1cc00*/  IMAD.MOV.U32 R65, RZ, RZ, R16 ;  /* 0x000000ffff417224 */ /* 0x000fe200078e0010 */
[----:B------:R-:W-:Y:S01]  /*1cc10*/  MOV R61, R18 ;  /* 0x00000012003d7202 */ /* 0x000fe20000000f00 */
[----:B------:R-:W-:Y:S02]  /*1cc20*/  IMAD.MOV.U32 R64, RZ, RZ, R17 ;  /* 0x000000ffff407224 */ /* 0x000fe400078e0011 */
[----:B------:R-:W-:Y:S02]  /*1cc30*/  IMAD.MOV.U32 R60, RZ, RZ, R19 ;  /* 0x000000ffff3c7224 */ /* 0x000fe400078e0013 */
[C---:B------:R-:W-:Y:S01]  /*1cc40*/  HMMA.1688.F32.TF32 R16, R44.reuse, R52, R32 ;  /* 0x000000342c10723c */ /* 0x040fe20000081020 */
[----:B------:R-:W-:Y:S04]  /*1cc50*/  STL.64 [R1+0x210], R20 ;  /* 0x0002101401007387 */ /* 0x000fe80000100a00 */
[----:B------:R1:W-:Y:S04]  /*1cc60*/  STL.64 [R1+0x218], R22 ;  /* 0x0002181601007387 */ /* 0x0003e80000100a00 */
[----:B------:R3:W-:Y:S01]  /*1cc70*/  STL [R1+0xe08], R5 ;  /* 0x000e080501007387 */ /* 0x0007e20000100800 */
[----:B-1----:R-:W-:Y:S03]  /*1cc80*/  HMMA.1688.F32.TF32 R20, R44, R48, R216 ;  /* 0x000000302c14723c */ /* 0x002fe600000810d8 */
[----:B------:R-:W-:Y:S04]  /*1cc90*/  LDS R216, [R7+UR7+0x6000] ;  /* 0x0060000707d87984 */ /* 0x000fe80008000800 */
[----:B------:R-:W-:Y:S07]  /*1cca0*/  LDS R218, [R7+UR7+0x6800] ;  /* 0x0068000707da7984 */ /* 0x000fee0008000800 */
[----:B---3--:R-:W-:Y:S01]  /*1ccb0*/  IMAD.MOV.U32 R5, RZ, RZ, R16 ;  /* 0x000000ffff057224 */ /* 0x008fe200078e0010 */
[----:B------:R-:W-:Y:S01]  /*1ccc0*/  MOV R53, R18 ;  /* 0x0000001200357202 */ /* 0x000fe20000000f00 */
[----:B------:R1:W-:Y:S01]  /*1ccd0*/  STL [R1+0x2c4], R17 ;  /* 0x0002c41101007387 */ /* 0x0003e20000100800 */
[----:B------:R-:W-:-:S02]  /*1cce0*/  IMAD.MOV.U32 R52, RZ, RZ, R19 ;  /* 0x000000ffff347224 */ /* 0x000fc400078e0013 */
[----:B-1----:R-:W-:Y:S01]  /*1ccf0*/  HMMA.1688.F32.TF32 R16, R224, R62, R220 ;  /* 0x0000003ee010723c */ /* 0x002fe200000810dc */
[----:B------:R-:W-:-:S05]  /*1cd00*/  LOP3.LUT R219, R0, 0x60, RZ, 0x3c, !PT ;  /* 0x0000006000db7812 */ /* 0x000fca00078e3cff */
[C---:B--2---:R-:W-:Y:S01]  /*1cd10*/  HMMA.1688.F32.TF32 R148, R40.reuse, R50, R148 ;  /* 0x000000322894723c */ /* 0x044fe20000081094 */
[----:B------:R-:W-:Y:S04]  /*1cd20*/  STL.64 [R1+0x1f0], R20 ;  /* 0x0001f01401007387 */ /* 0x000fe80000100a00 */
[----:B------:R1:W-:Y:S04]  /*1cd30*/  STL.64 [R1+0x1f8], R22 ;  /* 0x0001f81601007387 */ /* 0x0003e80000100a00 */
[----:B------:R-:W-:Y:S04]  /*1cd40*/  LDS R25, [R219+UR7+0x5080] ;  /* 0x00508007db197984 */ /* 0x000fe80008000800 */
[----:B------:R-:W2:Y:S01]  /*1cd50*/  LDS R27, [R219+UR7+0x5880] ;  /* 0x00588007db1b7984 */ /* 0x000ea20008000800 */
[----:B------:R-:W-:Y:S01]  /*1cd60*/  IMAD.MOV.U32 R44, RZ, RZ, R175 ;  /* 0x000000ffff2c7224 */ /* 0x000fe200078e00af */
[----:B------:R-:W-:Y:S01]  /*1cd70*/  MOV R45, R174 ;  /* 0x000000ae002d7202 */ /* 0x000fe20000000f00 */
[----:B------:R-:W-:Y:S01]  /*1cd80*/  IMAD.MOV.U32 R46, RZ, RZ, R173 ;  /* 0x000000ffff2e7224 */ /* 0x000fe200078e00ad */
[----:B------:R-:W-:Y:S01]  /*1cd90*/  HMMA.1688.F32.TF32 R144, R40, R54, R144 ;  /* 0x000000362890723c */ /* 0x000fe20000081090 */
[----:B------:R-:W-:Y:S01]  /*1cda0*/  IMAD.MOV.U32 R73, RZ, RZ, R16 ;  /* 0x000000ffff497224 */ /* 0x000fe200078e0010 */
[----:B------:R-:W-:Y:S01]  /*1cdb0*/  MOV R72, R17 ;  /* 0x0000001100487202 */ /* 0x000fe20000000f00 */
[----:B------:R-:W-:Y:S01]  /*1cdc0*/  IMAD.MOV.U32 R69, RZ, RZ, R18 ;  /* 0x000000ffff457224 */ /* 0x000fe200078e0012 */
[----:B------:R-:W-:Y:S01]  /*1cdd0*/  LDS R29, [R219+UR7+0x5100] ;  /* 0x00510007db1d7984 */ /* 0x000fe20008000800 */
[----:B------:R-:W-:-:S02]  /*1cde0*/  IMAD.MOV.U32 R68, RZ, RZ, R19 ;  /* 0x000000ffff447224 */ /* 0x000fc400078e0013 */
[C---:B------:R-:W-:Y:S01]  /*1cdf0*/  HMMA.1688.F32.TF32 R16, R224.reuse, R58, R208 ;  /* 0x0000003ae010723c */ /* 0x040fe200000810d0 */
[----:B------:R-:W-:Y:S01]  /*1ce00*/  IMAD.MOV.U32 R47, RZ, RZ, R172 ;  /* 0x000000ffff2f7224 */ /* 0x000fe200078e00ac */
[----:B------:R-:W-:Y:S04]  /*1ce10*/  LDS R31, [R219+UR7+0x5900] ;  /* 0x00590007db1f7984 */ /* 0x000fe80008000800 */
[C---:B-1----:R-:W-:Y:S01]  /*1ce20*/  HMMA.1688.F32.TF32 R20, R224.reuse, R70, R212 ;  /* 0x00000046e014723c */ /* 0x042fe200000810d4 */
[----:B------:R-:W-:Y:S04]  /*1ce30*/  LDS R217, [R219+UR7+0x6000] ;  /* 0x00600007dbd97984 */ /* 0x000fe80008000800 */
[----:B------:R-:W-:Y:S04]  /*1ce40*/  LDS R220, [R0+UR7+0x6080] ;  /* 0x0060800700dc7984 */ /* 0x000fe80008000800 */
[----:B------:R-:W-:Y:S04]  /*1ce50*/  LDS R222, [R0+UR7+0x6880] ;  /* 0x0068800700de7984 */ /* 0x000fe80008000800 */
[----:B------:R-:W-:Y:S04]  /*1ce60*/  LDS R221, [R6+UR7+0x6080] ;  /* 0x0060800706dd7984 */ /* 0x000fe80008000800 */
[----:B------:R-:W-:Y:S04]  /*1ce70*/  STL.64 [R1+0x1d0], R16 ;  /* 0x0001d01001007387 */ /* 0x000fe80000100a00 */
[----:B------:R1:W-:Y:S04]  /*1ce80*/  STL.64 [R1+0x1d8], R18 ;  /* 0x0001d81201007387 */ /* 0x0003e80000100a00 */
[----:B------:R-:W-:Y:S04]  /*1ce90*/  STL.64 [R1+0x1c0], R20 ;  /* 0x0001c01401007387 */ /* 0x000fe80000100a00 */
[----:B------:R-:W-:Y:S01]  /*1cea0*/  STL.64 [R1+0x1c8], R22 ;  /* 0x0001c81601007387 */ /* 0x000fe20000100a00 */
[C---:B-1----:R-:W-:Y:S03]  /*1ceb0*/  HMMA.1688.F32.TF32 R16, R224.reuse, R78, R12 ;  /* 0x0000004ee010723c */ /* 0x042fe6000008100c */
[----:B------:R-:W-:Y:S04]  /*1cec0*/  STL.64 [R1+0x1b0], R8 ;  /* 0x0001b00801007387 */ /* 0x000fe80000100a00 */
[----:B------:R1:W-:Y:S01]  /*1ced0*/  STL.64 [R1+0x1b8], R10 ;  /* 0x0001b80a01007387 */ /* 0x0003e20000100a00 */
[----:B------:R-:W-:Y:S03]  /*1cee0*/  HMMA.1688.F32.TF32 R12, R224, R74, R36 ;  /* 0x0000004ae00c723c */ /* 0x000fe60000081024 */
[----:B------:R-:W-:Y:S03]  /*1cef0*/  LDS R20, [R0+UR7+0x5100] ;  /* 0x0051000700147984 */ /* 0x000fe60008000800 */
[----:B--2---:R-:W-:Y:S01]  /*1cf00*/  HMMA.1688.F32.TF32 R32, R24, R58, R156 ;  /* 0x0000003a1820723c */ /* 0x004fe2000008109c */
[----:B------:R-:W-:Y:S04]  /*1cf10*/  LDS R22, [R0+UR7+0x5900] ;  /* 0x0059000700167984 */ /* 0x000fe80008000800 */
[----:B------:R-:W-:Y:S01]  /*1cf20*/  LDS R21, [R6+UR7+0x5100] ;  /* 0x0051000706157984 */ /* 0x000fe20008000800 */
[C---:B-1----:R-:W-:Y:S03]  /*1cf30*/  HMMA.1688.F32.TF32 R8, R224.reuse, R54, R80 ;  /* 0x00000036e008723c */ /* 0x042fe60000081050 */
[----:B------:R-:W-:Y:S04]  /*1cf40*/  LDS R23, [R6+UR7+0x5900] ;  /* 0x0059000706177984 */ /* 0x000fe80008000800 */
[----:B------:R-:W-:Y:S04]  /*1cf50*/  STL.64 [R1+0x1a0], R16 ;  /* 0x0001a01001007387 */ /* 0x000fe80000100a00 */
[----:B------:R-:W-:Y:S04]  /*1cf60*/  STL.64 [R1+0x1a8], R18 ;  /* 0x0001a81201007387 */ /* 0x000fe80000100a00 */
[----:B------:R-:W-:Y:S04]  /*1cf70*/  STL.64 [R1+0x190], R12 ;  /* 0x0001900c01007387 */ /* 0x000fe80000100a00 */
[----:B------:R1:W-:Y:S04]  /*1cf80*/  STL.64 [R1+0x198], R14 ;  /* 0x0001980e01007387 */ /* 0x0003e80000100a00 */
[----:B------:R2:W-:Y:S01]  /*1cf90*/  STL.64 [R1+0x188], R10 ;  /* 0x0001880a01007387 */ /* 0x0005e20000100a00 */
[----:B------:R-:W-:Y:S01]  /*1cfa0*/  MOV R76, R8 ;  /* 0x00000008004c7202 */ /* 0x000fe20000000f00 */
[----:B------:R-:W-:Y:S01]  /*1cfb0*/  IMAD.MOV.U32 R77, RZ, RZ, R9 ;  /* 0x000000ffff4d7224 */ /* 0x000fe200078e0009 */
[----:B-1----:R-:W-:Y:S06]  /*1cfc0*/  HMMA.1688.F32.TF32 R12, R224, R50, R84 ;  /* 0x00000032e00c723c */ /* 0x002fec0000081054 */
[C---:B--2---:R-:W-:Y:S06]  /*1cfd0*/  HMMA.1688.F32.TF32 R8, R228.reuse, R62, R88 ;  /* 0x0000003ee408723c */ /* 0x044fec0000081058 */
[C---:B------:R-:W-:Y:S11]  /*1cfe0*/  HMMA.1688.F32.TF32 R16, R228.reuse, R58, R92 ;  /* 0x0000003ae410723c */ /* 0x040ff6000008105c */
[----:B------:R-:W-:Y:S04]  /*1cff0*/  STL.64 [R1+0x170], R12 ;  /* 0x0001700c01007387 */ /* 0x000fe80000100a00 */
[----:B------:R1:W-:Y:S04]  /*1d000*/  STL.64 [R1+0x178], R14 ;  /* 0x0001780e01007387 */ /* 0x0003e80000100a00 */
[----:B------:R-:W-:Y:S04]  /*1d010*/  STL.64 [R1+0x160], R8 ;  /* 0x0001600801007387 */ /* 0x000fe80000100a00 */
[----:B------:R2:W-:Y:S01]  /*1d020*/  STL.64 [R1+0x168], R10 ;  /* 0x0001680a01007387 */ /* 0x0005e20000100a00 */
[C---:B-1----:R-:W-:Y:S06]  /*1d030*/  HMMA.1688.F32.TF32 R12, R228.reuse, R70, R96 ;  /* 0x00000046e40c723c */ /* 0x042fec0000081060 */
[----:B--2---:R-:W-:Y:S01]  /*1d040*/  HMMA.1688.F32.TF32 R8, R228, R66, R100 ;  /* 0x00000042e408723c */ /* 0x004fe20000081064 */
[----:B------:R-:W-:Y:S04]  /*1d050*/  STL.64 [R1+0x150], R16 ;  /* 0x0001501001007387 */ /* 0x000fe80000100a00 */
[----:B------:R1:W-:-:S12]  /*1d060*/  STL.64 [R1+0x158], R18 ;  /* 0x0001581201007387 */ /* 0x0003d80000100a00 */
[----:B------:R-:W-:Y:S01]  /*1d070*/  STL.64 [R1+0x140], R12 ;  /* 0x0001400c01007387 */ /* 0x000fe20000100a00 */
[C---:B-1----:R-:W-:Y:S03]  /*1d080*/  HMMA.1688.F32.TF32 R16, R228.reuse, R78, R104 ;  /* 0x0000004ee410723c */ /* 0x042fe60000081068 */
[----:B------:R1:W-:Y:S04]  /*1d090*/  STL.64 [R1+0x148], R14 ;  /* 0x0001480e01007387 */ /* 0x0003e80000100a00 */
[----:B------:R-:W-:Y:S04]  /*1d0a0*/  STL.64 [R1+0x130], R8 ;  /* 0x0001300801007387 */ /* 0x000fe80000100a00 */
[----:B------:R2:W-:Y:S01]  /*1d0b0*/  STL.64 [R1+0x138], R10 ;  /* 0x0001380a01007387 */ /* 0x0005e20000100a00 */
[C---:B-1----:R-:W-:Y:S06]  /*1d0c0*/  HMMA.1688.F32.TF32 R12, R228.reuse, R74, R108 ;  /* 0x0000004ae40c723c */ /* 0x042fec000008106c */
[C---:B--2---:R-:W-:Y:S05]  /*1d0d0*/  HMMA.1688.F32.TF32 R8, R228.reuse, R54, R112 ;  /* 0x00000036e408723c */ /* 0x044fea0000081070 */
[----:B------:R-:W-:Y:S04]  /*1d0e0*/  STL.64 [R1+0x120], R16 ;  /* 0x0001201001007387 */ /* 0x000fe80000100a00 */
[----:B------:R1:W-:Y:S08]  /*1d0f0*/  STL.64 [R1+0x128], R18 ;  /* 0x0001281201007387 */ /* 0x0003f00000100a00 */
[----:B------:R-:W-:Y:S01]  /*1d100*/  STL.64 [R1+0x110], R12 ;  /* 0x0001100c01007387 */ /* 0x000fe20000100a00 */
[----:B-1----:R-:W-:Y:S03]  /*1d110*/  HMMA.1688.F32.TF32 R16, R228, R50, R116 ;  /* 0x00000032e410723c */ /* 0x002fe60000081074 */
[----:B------:R1:W-:Y:S04]  /*1d120*/  STL.64 [R1+0x118], R14 ;  /* 0x0001180e01007387 */ /* 0x0003e80000100a00 */
[----:B------:R-:W-:Y:S04]  /*1d130*/  STL.64 [R1+0x100], R8 ;  /* 0x0001000801007387 */ /* 0x000fe80000100a00 */
[----:B------:R2:W-:Y:S01]  /*1d140*/  STL.64 [R1+0x108], R10 ;  /* 0x0001080a01007387 */ /* 0x0005e20000100a00 */
[C---:B-1----:R-:W-:Y:S06]  /*1d150*/  HMMA.1688.F32.TF32 R12, R40.reuse, R62, R120 ;  /* 0x0000003e280c723c */ /* 0x042fec0000081078 */
[----:B--2---:R-:W-:Y:S06]  /*1d160*/  HMMA.1688.F32.TF32 R8, R40, R58, R124 ;  /* 0x0000003a2808723c */ /* 0x004fec000008107c */
[----:B------:R-:W-:Y:S01]  /*1d170*/  HMMA.1688.F32.TF32 R36, R24, R62, R152 ;  /* 0x0000003e1824723c */ /* 0x000fe20000081098 */
[----:B------:R-:W-:Y:S04]  /*1d180*/  STL.64 [R1+0xb0], R16 ;  /* 0x0000b01001007387 */ /* 0x000fe80000100a00 */
[----:B------:R-:W-:Y:S06]  /*1d190*/  STL.64 [R1+0xb8], R18 ;  /* 0x0000b81201007387 */ /* 0x000fec0000100a00 */
[----:B------:R-:W-:Y:S04]  /*1d1a0*/  STL.64 [R1+0x40], R12 ;  /* 0x0000400c01007387 */ /* 0x000fe80000100a00 */
[----:B------:R-:W-:Y:S04]  /*1d1b0*/  STL.64 [R1+0x48], R14 ;  /* 0x0000480e01007387 */ /* 0x000fe80000100a00 */
[----:B------:R-:W-:Y:S04]  /*1d1c0*/  STL.64 [R1+0x20], R8 ;  /* 0x0000200801007387 */ /* 0x000fe80000100a00 */
[----:B------:R-:W-:Y:S04]  /*1d1d0*/  STL.64 [R1+0x28], R10 ;  /* 0x0000280a01007387 */ /* 0x000fe80000100a00 */
[----:B------:R-:W-:Y:S04]  /*1d1e0*/  STL [R1+0xdf8], R148 ;  /* 0x000df89401007387 */ /* 0x000fe80000100800 */
[----:B------:R-:W-:Y:S04]  /*1d1f0*/  STL [R1+0xdf4], R149 ;  /* 0x000df49501007387 */ /* 0x000fe80000100800 */
[----:B------:R-:W-:Y:S01]  /*1d200*/  STL [R1+0xdf0], R150 ;  /* 0x000df09601007387 */ /* 0x000fe20000100800 */
[----:B------:R-:W-:-:S03]  /*1d210*/  IMAD.MOV.U32 R49, RZ, RZ, R34 ;  /* 0x000000ffff317224 */ /* 0x000fc600078e0022 */
[----:B------:R-:W-:Y:S01]  /*1d220*/  STL [R1+0xdec], R151 ;  /* 0x000dec9701007387 */ /* 0x000fe20000100800 */
[----:B------:R-:W-:-:S03]  /*1d230*/  MOV R48, R35 ;  /* 0x0000002300307202 */ /* 0x000fc60000000f00 */
[----:B------:R-:W-:Y:S04]  /*1d240*/  STL.64 [R1+0x2b0], R36 ;  /* 0x0002b02401007387 */ /* 0x000fe80000100a00 */
[----:B------:R-:W-:Y:S04]  /*1d250*/  STL.64 [R1+0x2b8], R38 ;  /* 0x0002b82601007387 */ /* 0x000fe80000100a00 */
[----:B------:R1:W-:Y:S01]  /*1d260*/  STL.64 [R1+0x2a0], R32 ;  /* 0x0002a02001007387 */ /* 0x0003e20000100a00 */
[----:B------:R-:W-:Y:S01]  /*1d270*/  MOV R92, R176 ;  /* 0x000000b0005c7202 */ /* 0x000fe20000000f00 */
[----:B------:R-:W-:Y:S01]  /*1d280*/  IMAD.MOV.U32 R93, RZ, RZ, R182 ;  /* 0x000000ffff5d7224 */ /* 0x000fe200078e00b6 */
[----:B------:R-:W-:Y:S01]  /*1d290*/  MOV R95, R180 ;  /* 0x000000b4005f7202 */ /* 0x000fe20000000f00 */
[----:B------:R-:W-:-:S02]  /*1d2a0*/  IMAD.MOV.U32 R94, RZ, RZ, R181 ;  /* 0x000000ffff5e7224 */ /* 0x000fc400078e00b5 */
[----:B------:R-:W-:Y:S01]  /*1d2b0*/  IMAD.MOV.U32 R100, RZ, RZ, R232 ;  /* 0x000000ffff647224 */ /* 0x000fe200078e00e8 */
[----:B------:R-:W-:Y:S01]  /*1d2c0*/  MOV R102, R234 ;  /* 0x000000ea00667202 */ /* 0x000fe20000000f00 */
[----:B------:R-:W-:Y:S02]  /*1d2d0*/  IMAD.MOV.U32 R101, RZ, RZ, R233 ;  /* 0x000000ffff657224 */ /* 0x000fe400078e00e9 */
[----:B------:R-:W-:Y:S01]  /*1d2e0*/  IMAD.MOV.U32 R103, RZ, RZ, R235 ;  /* 0x000000ffff677224 */ /* 0x000fe200078e00eb */
[----:B------:R-:W-:Y:S01]  /*1d2f0*/  MOV R105, R205 ;  /* 0x000000cd00697202 */ /* 0x000fe20000000f00 */
[C---:B-1----:R-:W-:Y:S01]  /*1d300*/  HMMA.1688.F32.TF32 R32, R24.reuse, R70, R160 ;  /* 0x000000461820723c */ /* 0x042fe200000810a0 */
[----:B------:R-:W-:Y:S02]  /*1d310*/  IMAD.MOV.U32 R104, RZ, RZ, R204 ;  /* 0x000000ffff687224 */ /* 0x000fe400078e00cc */
[----:B------:R-:W-:Y:S01]  /*1d320*/  IMAD.MOV.U32 R106, RZ, RZ, R206 ;  /* 0x000000ffff6a7224 */ /* 0x000fe200078e00ce */
[----:B------:R-:W-:Y:S01]  /*1d330*/  MOV R108, R200 ;  /* 0x000000c8006c7202 */ /* 0x000fe20000000f00 */
[----:B------:R-:W-:Y:S01]  /*1d340*/  IMAD.MOV.U32 R107, RZ, RZ, R207 ;  /* 0x000000ffff6b7224 */ /* 0x000fe200078e00cf */
[----:B------:R-:W-:Y:S01]  /*1d350*/  HMMA.1688.F32.TF32 R36, R24, R66, R164 ;  /* 0x000000421824723c */ /* 0x000fe200000810a4 */
[----:B------:R-:W-:Y:S04]  /*1d360*/  STL [R1+0xddc], R49 ;  /* 0x000ddc3101007387 */ /* 0x000fe80000100800 */
[----:B------:R-:W-:Y:S01]  /*1d370*/  STL [R1+0xdd8], R48 ;  /* 0x000dd83001007387 */ /* 0x000fe20000100800 */
[----:B------:R-:W-:Y:S01]  /*1d380*/  IMAD.MOV.U32 R109, RZ, RZ, R201 ;  /* 0x000000ffff6d7224 */ /* 0x000fe200078e00c9 */
        /* <DEDUP_REMOVED lines=9> */
[----:B------:R-:W-:Y:S01]  /*1d420*/  IMAD.MOV.U32 R3, RZ, RZ, R34 ;  /* 0x000000ffff037224 */ /* 0x000fe200078e0022 */
[----:B------:R-:W-:Y:S01]  /*1d430*/  MOV R2, R35 ;  /* 0x0000002300027202 */ /* 0x000fe20000000f00 */
[----:B------:R-:W-:Y:S01]  /*1d440*/  IMAD.MOV.U32 R252, RZ, RZ, R33 ;  /* 0x000000fffffc7224 */ /* 0x000fe200078e0021 */
[----:B------:R1:W-:Y:S04]  /*1d450*/  STL [R1+0x290], R32 ;  /* 0x0002902001007387 */ /* 0x0003e80000100800 */
[----:B------:R-:W-:Y:S04]  /*1d460*/  STL [R1+0xde8], R2 ;  /* 0x000de80201007387 */ /* 0x000fe80000100800 */
[----:B------:R2:W-:Y:S04]  /*1d470*/  STL [R1+0xde4], R3 ;  /* 0x000de40301007387 */ /* 0x0005e80000100800 */
[----:B------:R3:W-:Y:S04]  /*1d480*/  STL [R1+0xde0], R252 ;  /* 0x000de0fc01007387 */ /* 0x0007e80000100800 */
[----:B------:R4:W-:Y:S04]  /*1d490*/  STL.64 [R1+0x280], R36 ;  /* 0x0002802401007387 */ /* 0x0009e80000100a00 */
[----:B------:R4:W-:Y:S04]  /*1d4a0*/  STL.64 [R1+0x288], R38 ;  /* 0x0002882601007387 */ /* 0x0009e80000100a00 */
        /* <DEDUP_REMOVED lines=8> */
[----:B-1----:R-:W-:Y:S03]  /*1d530*/  HMMA.1688.F32.TF32 R32, R24, R78, R168 ;  /* 0x0000004e1820723c */ /* 0x002fe600000810a8 */
[----:B------:R-:W4:Y:S04]  /*1d540*/  LDL.LU R232, [R1+0xea8] ;  /* 0x000ea80001e87983 */ /* 0x000f280000300800 */
[----:B------:R-:W4:Y:S04]  /*1d550*/  LDL.LU R233, [R1+0xea4] ;  /* 0x000ea40001e97983 */ /* 0x000f280000300800 */
[----:B------:R-:W4:Y:S04]  /*1d560*/  LDL.LU R234, [R1+0xea0] ;  /* 0x000ea00001ea7983 */ /* 0x000f280000300800 */
[----:B------:R-:W4:Y:S04]  /*1d570*/  LDL.LU R235, [R1+0xe9c] ;  /* 0x000e9c0001eb7983 */ /* 0x000f280000300800 */
[----:B------:R-:W4:Y:S04]  /*1d580*/  LDL.LU R204, [R1+0xe98] ;  /* 0x000e980001cc7983 */ /* 0x000f280000300800 */
[----:B------:R-:W4:Y:S04]  /*1d590*/  LDL.LU R205, [R1+0xe94] ;  /* 0x000e940001cd7983 */ /* 0x000f280000300800 */
[----:B------:R-:W4:Y:S01]  /*1d5a0*/  LDL.LU R206, [R1+0xe90] ;  /* 0x000e900001ce7983 */ /* 0x000f220000300800 */
[----:B--2---:R-:W-:-:S03]  /*1d5b0*/  IMAD.MOV.U32 R3, RZ, RZ, R32 ;  /* 0x000000ffff037224 */ /* 0x004fc600078e0020 */
[----:B------:R-:W2:Y:S01]  /*1d5c0*/  LDL.LU R207, [R1+0xe8c] ;  /* 0x000e8c0001cf7983 */ /* 0x000ea20000300800 */
[----:B---3--:R-:W-:-:S03]  /*1d5d0*/  IMAD.MOV.U32 R252, RZ, RZ, R33 ;  /* 0x000000fffffc7224 */ /* 0x008fc600078e0021 */
[----:B------:R-:W3:Y:S01]  /*1d5e0*/  LDL.LU R200, [R1+0xe88] ;  /* 0x000e880001c87983 */ /* 0x000ee20000300800 */
[----:B------:R-:W-:-:S03]  /*1d5f0*/  IMAD.MOV.U32 R32, RZ, RZ, R196 ;  /* 0x000000ffff207224 */ /* 0x000fc600078e00c4 */
[----:B------:R-:W3:Y:S01]  /*1d600*/  LDL.LU R201, [R1+0xe84] ;  /* 0x000e840001c97983 */ /* 0x000ee20000300800 */
[----:B------:R-:W-:Y:S01]  /*1d610*/  MOV R49, R34 ;  /* 0x0000002200317202 */ /* 0x000fe20000000f00 */
[----:B------:R-:W-:Y:S02]  /*1d620*/  IMAD.MOV.U32 R33, RZ, RZ, R197 ;  /* 0x000000ffff217224 */ /* 0x000fe400078e00c5 */
[----:B------:R-:W3:Y:S01]  /*1d630*/  LDL.LU R202, [R1+0xe80] ;  /* 0x000e800001ca7983 */ /* 0x000ee20000300800 */
[----:B------:R-:W-:Y:S01]  /*1d640*/  IMAD.MOV.U32 R48, RZ, RZ, R35 ;  /* 0x000000ffff307224 */ /* 0x000fe200078e0023 */
[----:B------:R-:W-:Y:S02]  /*1d650*/  MOV R34, R198 ;  /* 0x000000c600227202 */ /* 0x000fe40000000f00 */
[----:B------:R-:W3:Y:S01]  /*1d660*/  LDL.LU R203, [R1+0xe7c] ;  /* 0x000e7c0001cb7983 */ /* 0x000ee20000300800 */
[----:B------:R-:W-:-:S03]  /*1d670*/  IMAD.MOV.U32 R35, RZ, RZ, R199 ;  /* 0x000000ffff237224 */ /* 0x000fc600078e00c7 */
[----:B------:R-:W2:Y:S04]  /*1d680*/  LDL.LU R196, [R1+0xe78] ;  /* 0x000e780001c47983 */ /* 0x000ea80000300800 */
[----:B------:R-:W2:Y:S04]  /*1d690*/  LDL.LU R197, [R1+0xe74] ;  /* 0x000e740001c57983 */ /* 0x000ea80000300800 */
[----:B------:R-:W2:Y:S04]  /*1d6a0*/  LDL.LU R198, [R1+0xe70] ;  /* 0x000e700001c67983 */ /* 0x000ea80000300800 */
[----:B------:R-:W2:Y:S04]  /*1d6b0*/  LDL.LU R199, [R1+0xe6c] ;  /* 0x000e6c0001c77983 */ /* 0x000ea80000300800 */
[----:B------:R-:W3:Y:S04]  /*1d6c0*/  LDL.LU R192, [R1+0xe68] ;  /* 0x000e680001c07983 */ /* 0x000ee80000300800 */
[----:B------:R-:W3:Y:S01]  /*1d6d0*/  LDL.LU R193, [R1+0xe64] ;  /* 0x000e640001c17983 */ /* 0x000ee20000300800 */
[----:B------:R-:W-:-:S03]  /*1d6e0*/  IMAD.MOV.U32 R86, RZ, RZ, R190 ;  /* 0x000000ffff567224 */ /* 0x000fc600078e00be */
[----:B------:R-:W3:Y:S04]  /*1d6f0*/  LDL.LU R194, [R1+0xe60] ;  /* 0x000e600001c27983 */ /* 0x000ee80000300800 */
[----:B------:R-:W3:Y:S01]  /*1d700*/  LDL.LU R195, [R1+0xe5c] ;  /* 0x000e5c0001c37983 */ /* 0x000ee20000300800 */
[----:B------:R-:W-:-:S03]  /*1d710*/  IMAD.MOV.U32 R96, RZ, RZ, R184 ;  /* 0x000000ffff607224 */ /* 0x000fc600078e00b8 */
[----:B------:R-:W2:Y:S01]  /*1d720*/  LDL.LU R188, [R1+0xe58] ;  /* 0x000e580001bc7983 */ /* 0x000ea20000300800 */
[----:B------:R-:W-:-:S03]  /*1d730*/  IMAD.MOV.U32 R97, RZ, RZ, R185 ;  /* 0x000000ffff617224 */ /* 0x000fc600078e00b9 */
[----:B------:R-:W2:Y:S01]  /*1d740*/  LDL.LU R189, [R1+0xe54] ;  /* 0x000e540001bd7983 */ /* 0x000ea20000300800 */
[----:B------:R-:W-:-:S03]  /*1d750*/  MOV R98, R186 ;  /* 0x000000ba00627202 */ /* 0x000fc60000000f00 */
[----:B------:R-:W2:Y:S01]  /*1d760*/  LDL.LU R190, [R1+0xe50] ;  /* 0x000e500001be7983 */ /* 0x000ea20000300800 */
[----:B------:R-:W-:-:S03]  /*1d770*/  IMAD.MOV.U32 R99, RZ, RZ, R187 ;  /* 0x000000ffff637224 */ /* 0x000fc600078e00bb */
[----:B------:R-:W2:Y:S04]  /*1d780*/  LDL.LU R191, [R1+0xe4c] ;  /* 0x000e4c0001bf7983 */ /* 0x000ea80000300800 */
[----:B------:R-:W3:Y:S04]  /*1d790*/  LDL.LU R184, [R1+0xe48] ;  /* 0x000e480001b87983 */ /* 0x000ee80000300800 */
[----:B------:R-:W3:Y:S04]  /*1d7a0*/  LDL.LU R185, [R1+0xe44] ;  /* 0x000e440001b97983 */ /* 0x000ee80000300800 */
[----:B------:R-:W3:Y:S04]  /*1d7b0*/  LDL.LU R186, [R1+0xe40] ;  /* 0x000e400001ba7983 */ /* 0x000ee80000300800 */
[----:B------:R-:W3:Y:S01]  /*1d7c0*/  LDL.LU R187, [R1+0xe3c] ;  /* 0x000e3c0001bb7983 */ /* 0x000ee20000300800 */
[----:B----4-:R-:W-:Y:S01]  /*1d7d0*/  IMAD.MOV.U32 R36, RZ, RZ, R177 ;  /* 0x000000ffff247224 */ /* 0x010fe200078e00b1 */
[----:B------:R-:W-:Y:S01]  /*1d7e0*/  MOV R38, R179 ;  /* 0x000000b300267202 */ /* 0x000fe20000000f00 */
[----:B------:R-:W-:Y:S01]  /*1d7f0*/  IMAD.MOV.U32 R37, RZ, RZ, R178 ;  /* 0x000000ffff257224 */ /* 0x000fe200078e00b2 */
[C---:B------:R-:W-:Y:S01]  /*1d800*/  HMMA.1688.F32.TF32 R228, R40.reuse, R70, R128 ;  /* 0x0000004628e4723c */ /* 0x040fe20000081080 */
[----:B------:R-:W-:Y:S01]  /*1d810*/  IMAD.MOV.U32 R39, RZ, RZ, R183 ;  /* 0x000000ffff277224 */ /* 0x000fe200078e00b7 */
[----:B------:R-:W-:Y:S04]  /*1d820*/  LDS R16, [R0+UR7+0x5180] ;  /* 0x0051800700107984 */ /* 0x000fe80008000800 */
[----:B------:R-:W-:Y:S01]  /*1d830*/  HMMA.1688.F32.TF32 R224, R40, R66, R132 ;  /* 0x0000004228e0723c */ /* 0x000fe20000081084 */
[----:B------:R-:W-:Y:S04]  /*1d840*/  LDS R18, [R0+UR7+0x5980] ;  /* 0x0059800700127984 */ /* 0x000fe80008000800 */
[----:B------:R-:W-:Y:S04]  /*1d850*/  LDS R17, [R6+UR7+0x5180] ;  /* 0x0051800706117984 */ /* 0x000fe80008000800 */
[----:B------:R-:W1:Y:S01]  /*1d860*/  LDS R19, [R6+UR7+0x5980] ;  /* 0x0059800706137984 */ /* 0x000e620008000800 */
[----:B------:R-:W-:Y:S01]  /*1d870*/  MOV R215, R175 ;  /* 0x000000af00d77202 */ /* 0x000fe20000000f00 */
[----:B------:R-:W-:-:S02]  /*1d880*/  IMAD.MOV.U32 R214, RZ, RZ, R174 ;  /* 0x000000ffffd67224 */ /* 0x000fc400078e00ae */
[----:B------:R-:W-:Y:S02]  /*1d890*/  IMAD.MOV.U32 R213, RZ, RZ, R173 ;  /* 0x000000ffffd57224 */ /* 0x000fe400078e00ad */
[----:B------:R-:W-:Y:S02]  /*1d8a0*/  IMAD.MOV.U32 R211, RZ, RZ, R176 ;  /* 0x000000ffffd37224 */ /* 0x000fe400078e00b0 */
[----:B------:R-:W-:Y:S01]  /*1d8b0*/  IMAD.MOV.U32 R210, RZ, RZ, R182 ;  /* 0x000000ffffd27224 */ /* 0x000fe200078e00b6 */
[----:B------:R-:W-:Y:S01]  /*1d8c0*/  MOV R209, R181 ;  /* 0x000000b500d17202 */ /* 0x000fe20000000f00 */
[----:B------:R-:W-:Y:S02]  /*1d8d0*/  IMAD.MOV.U32 R208, RZ, RZ, R180 ;  /* 0x000000ffffd07224 */ /* 0x000fe400078e00b4 */
[----:B------:R-:W4:Y:S04]  /*1d8e0*/  LDL.LU R180, [R1+0xe38] ;  /* 0x000e380001b47983 */ /* 0x000f280000300800 */
[----:B------:R-:W4:Y:S04]  /*1d8f0*/  LDL.LU R181, [R1+0xe34] ;  /* 0x000e340001b57983 */ /* 0x000f280000300800 */
[----:B------:R-:W4:Y:S04]  /*1d900*/  LDL.LU R182, [R1+0xe30] ;  /* 0x000e300001b67983 */ /* 0x000f280000300800 */
[----:B------:R-:W2:Y:S01]  /*1d910*/  LDL.LU R176, [R1+0xe2c] ;  /* 0x000e2c0001b07983 */ /* 0x000ea20000300800 */
[----:B------:R-:W-:-:S03]  /*1d920*/  MOV R212, R172 ;  /* 0x000000ac00d47202 */ /* 0x000fc60000000f00 */
        /* <DEDUP_REMOVED lines=8> */
[----:B------:R-:W2:Y:S04]  /*1d9b0*/  LDL.LU R177, [R1+0xe18] ;  /* 0x000e180001b17983 */ /* 0x000ea80000300800 */
[----:B------:R-:W2:Y:S04]  /*1d9c0*/  LDL.LU R178, [R1+0xe14] ;  /* 0x000e140001b27983 */ /* 0x000ea80000300800 */
[----:B------:R-:W2:Y:S04]  /*1d9d0*/  LDL.LU R179, [R1+0xe10] ;  /* 0x000e100001b37983 */ /* 0x000ea80000300800 */
[----:B------:R-:W3:Y:S04]  /*1d9e0*/  LDL.LU R183, [R1+0xe0c] ;  /* 0x000e0c0001b77983 */ /* 0x000ee80000300800 */
[----:B------:R3:W-:Y:S04]  /*1d9f0*/  STL [R1+0xe04], R49 ;  /* 0x000e043101007387 */ /* 0x0007e80000100800 */
[----:B------:R3:W-:Y:S04]  /*1da00*/  STL [R1+0xe00], R252 ;  /* 0x000e00fc01007387 */ /* 0x0007e80000100800 */
[----:B------:R3:W-:Y:S04]  /*1da10*/  STL [R1+0xdfc], R3 ;  /* 0x000dfc0301007387 */ /* 0x0007e80000100800 */
[----:B------:R-:W3:Y:S01]  /*1da20*/  LDL.LU R223, [R1+0xbf4] ;  /* 0x000bf40001df7983 */ /* 0x000ee20000300800 */
[C---:B------:R-:W-:Y:S06]  /*1da30*/  HMMA.1688.F32.TF32 R8, R40.reuse, R78, R136 ;  /* 0x0000004e2808723c */ /* 0x040fec0000081088 */
[----:B------:R-:W-:Y:S06]  /*1da40*/  HMMA.1688.F32.TF32 R12, R40, R74, R140 ;  /* 0x0000004a280c723c */ /* 0x000fec000008108c */
[C---:B-1----:R-:W-:Y:S06]  /*1da50*/  HMMA.1688.F32.TF32 R156, R16.reuse, R70, R92 ;  /* 0x00000046109c723c */ /* 0x042fec000008105c */
[C---:B------:R-:W-:Y:S06]  /*1da60*/  HMMA.1688.F32.TF32 R160, R16.reuse, R66, R44 ;  /* 0x0000004210a0723c */ /* 0x040fec000008102c */
[----:B------:R-:W-:Y:S06]  /*1da70*/  HMMA.1688.F32.TF32 R152, R16, R58, R100 ;  /* 0x0000003a1098723c */ /* 0x000fec0000081064 */
[----:B----4-:R-:W-:-:S15]  /*1da80*/  HMMA.1688.F32.TF32 R40, R24, R74, R172 ;  /* 0x0000004a1828723c */ /* 0x010fde00000810ac */
[----:B------:R-:W-:-:S09]  /*1da90*/  NOP ;  /* 0x0000000000007918 */ /* 0x000fd20000000000 */
[----:B------:R-:W-:Y:S01]  /*1daa0*/  IMAD.MOV.U32 R149, RZ, RZ, R40 ;  /* 0x000000ffff957224 */ /* 0x000fe200078e0028 */
[----:B------:R-:W-:Y:S01]  /*1dab0*/  MOV R150, R41 ;  /* 0x0000002900967202 */ /* 0x000fe20000000f00 */
[----:B------:R-:W-:Y:S02]  /*1dac0*/  IMAD.MOV.U32 R151, RZ, RZ, R42 ;  /* 0x000000ffff977224 */ /* 0x000fe400078e002a */
[----:B------:R-:W-:Y:S02]  /*1dad0*/  IMAD.MOV.U32 R2, RZ, RZ, R43 ;  /* 0x000000ffff027224 */ /* 0x000fe400078e002b */
[C---:B--2---:R-:W-:Y:S01]  /*1dae0*/  HMMA.1688.F32.TF32 R40, R24.reuse, R54, R176 ;  /* 0x000000361828723c */ /* 0x044fe200000810b0 */
[----:B---3--:R-:W1:Y:S04]  /*1daf0*/  LDSM.16.M88.4 R92, [R223+UR7+0x10080] ;  /* 0x01008007df5c783b */ /* 0x008e680008000200 */
[----:B------:R-:W2:Y:S04]  /*1db00*/  LDSM.16.M88.4 R44, [R223+UR7+0x11080] ;  /* 0x01108007df2c783b */ /* 0x000ea80008000200 */
[----:B------:R-:W-:Y:S04]  /*1db10*/  LDSM.16.M88.4 R140, [R223+UR7+0x13080] ;  /* 0x01308007df8c783b */ /* 0x000fe80008000200 */
[----:B------:R-:W-:Y:S04]  /*1db20*/  LDSM.16.M88.4 R136, [R223+UR7+0x14080] ;  /* 0x01408007df88783b */ /* 0x000fe80008000200 */
[----:B------:R-:W-:Y:S01]  /*1db30*/  LDSM.16.M88.4 R132, [R223+UR7+0x15080] ;  /* 0x01508007df84783b */ /* 0x000fe20008000200 */
[----:B------:R-:W-:Y:S03]  /*1db40*/  HMMA.1688.F32.TF32 R180, R24, R50, R180 ;  /* 0x0000003218b4723c */ /* 0x000fe600000810b4 */
[----:B------:R-:W-:Y:S03]  /*1db50*/  LDSM.16.M88.4 R128, [R223+UR7+0x16080] ;  /* 0x01608007df80783b */ /* 0x000fe60008000200 */
[----:B------:R-:W-:Y:S01]  /*1db60*/  MOV R49, R40 ;  /* 0x0000002800317202 */ /* 0x000fe20000000f00 */
[----:B------:R-:W-:Y:S01]  /*1db70*/  IMAD.MOV.U32 R252, RZ, RZ, R41 ;  /* 0x000000fffffc7224 */ /* 0x000fe200078e0029 */
[----:B------:R-:W-:Y:S01]  /*1db80*/  MOV R148, R43 ;  /* 0x0000002b00947202 */ /* 0x000fe20000000f00 */
[----:B------:R-:W-:Y:S01]  /*1db90*/  IMAD.MOV.U32 R3, RZ, RZ, R42 ;  /* 0x000000ffff037224 */ /* 0x000fe200078e002a */
[-C--:B------:R-:W-:Y:S01]  /*1dba0*/  HMMA.1688.F32.TF32 R184, R20, R62.reuse, R184 ;  /* 0x0000003e14b8723c */ /* 0x080fe200000810b8 */
[----:B------:R-:W3:Y:S04]  /*1dbb0*/  LDSM.16.M88.4 R40, [R223+UR7+0x12080] ;  /* 0x01208007df28783b */ /* 0x000ee80008000200 */
[----:B------:R-:W4:Y:S01]  /*1dbc0*/  LDSM.16.M88.4 R124, [R223+UR7+0x17080] ;  /* 0x01708007df7c783b */ /* 0x000f220008000200 */
[----:B------:R-:W-:Y:S01]  /*1dbd0*/  HMMA.1688.F32.TF32 R24, R16, R62, R104 ;  /* 0x0000003e1018723c */ /* 0x000fe20000081068 */
[----:B------:R-:W-:Y:S01]  /*1dbe0*/  IMAD.MOV.U32 R115, RZ, RZ, R4 ;  /* 0x000000ffff737224 */ /* 0x000fe200078e0004 */
[----:B------:R-:W-:Y:S01]  /*1dbf0*/  MOV R113, R56 ;  /* 0x0000003800717202 */ /* 0x000fe20000000f00 */
[----:B------:R-:W-:Y:S01]  /*1dc00*/  IMAD.MOV.U32 R112, RZ, RZ, R57 ;  /* 0x000000ffff707224 */ /* 0x000fe200078e0039 */
[----:B------:R-:W-:Y:S04]  /*1dc10*/  LDS R223, [R6+UR7+0x6880] ;  /* 0x0068800706df7984 */ /* 0x000fe80008000800 */
[----:B------:R-:W-:Y:S04]  /*1dc20*/  STL.64 [R1+0xdd0], R182 ;  /* 0x000dd0b601007387 */ /* 0x000fe80000100a00 */
[----:B------:R4:W-:Y:S04]  /*1dc30*/  STL.64 [R1+0xdc8], R180 ;  /* 0x000dc8b401007387 */ /* 0x0009e80000100a00 */
[----:B-1----:R-:W-:Y:S04]  /*1dc40*/  STL [R1+0xd08], R94 ;  /* 0x000d085e01007387 */ /* 0x002fe80000100800 */
[----:B------:R-:W-:Y:S04]  /*1dc50*/  STL [R1+0xd04], R95 ;  /* 0x000d045f01007387 */ /* 0x000fe80000100800 */
[----:B--2---:R-:W-:Y:S04]  /*1dc60*/  STL [R1+0xd10], R46 ;  /* 0x000d102e01007387 */ /* 0x004fe80000100800 */
[----:B------:R-:W-:Y:S04]  /*1dc70*/  STL [R1+0xd0c], R47 ;  /* 0x000d0c2f01007387 */ /* 0x000fe80000100800 */
[----:B---3--:R-:W-:Y:S04]  /*1dc80*/  STL [R1+0xd18], R42 ;  /* 0x000d182a01007387 */ /* 0x008fe80000100800 */
        /* <DEDUP_REMOVED lines=9> */
[----:B----4-:R-:W2:Y:S04]  /*1dd20*/  LDL.LU R180, [R1+0x240] ;  /* 0x0002400001b47983 */ /* 0x010ea80000300800 */
[----:B------:R-:W2:Y:S04]  /*1dd30*/  LDL.LU R181, [R1+0x244] ;  /* 0x0002440001b57983 */ /* 0x000ea80000300800 */
[----:B------:R-:W2:Y:S04]  /*1dd40*/  LDL.LU R182, [R1+0x248] ;  /* 0x0002480001b67983 */ /* 0x000ea80000300800 */
[----:B------:R-:W2:Y:S04]  /*1dd50*/  LDL.LU R183, [R1+0x24c] ;  /* 0x00024c0001b77983 */ /* 0x000ea80000300800 */
[----:B------:R-:W3:Y:S04]  /*1dd60*/  LDL.LU R120, [R1+0x230] ;  /* 0x0002300001787983 */ /* 0x000ee80000300800 */
[----:B------:R-:W3:Y:S04]  /*1dd70*/  LDL.LU R121, [R1+0x234] ;  /* 0x0002340001797983 */ /* 0x000ee80000300800 */
[----:B------:R-:W3:Y:S04]  /*1dd80*/  LDL.LU R122, [R1+0x238] ;  /* 0x00023800017a7983 */ /* 0x000ee80000300800 */
[----:B------:R-:W3:Y:S04]  /*1dd90*/  LDL.LU R123, [R1+0x23c] ;  /* 0x00023c00017b7983 */ /* 0x000ee80000300800 */
[----:B------:R-:W4:Y:S04]  /*1dda0*/  LDL.LU R116, [R1+0x220] ;  /* 0x0002200001747983 */ /* 0x000f280000300800 */
[----:B------:R-:W4:Y:S04]  /*1ddb0*/  LDL.LU R117, [R1+0x224] ;  /* 0x0002240001757983 */ /* 0x000f280000300800 */
[----:B------:R-:W4:Y:S04]  /*1ddc0*/  LDL.LU R118, [R1+0x228] ;  /* 0x0002280001767983 */ /* 0x000f280000300800 */
[----:B------:R-:W4:Y:S01]  /*1ddd0*/  LDL.LU R119, [R1+0x22c] ;  /* 0x00022c0001777983 */ /* 0x000f220000300800 */
[----:B------:R-:W-:-:S03]  /*1dde0*/  IMAD.MOV.U32 R104, RZ, RZ, R5 ;  /* 0x000000ffff687224 */ /* 0x000fc600078e0005 */
[----:B------:R-:W4:Y:S04]  /*1ddf0*/  LDL.LU R100, [R1+0x210] ;  /* 0x0002100001647983 */ /* 0x000f280000300800 */
[----:B------:R-:W4:Y:S04]  /*1de00*/  LDL.LU R101, [R1+0x214] ;  /* 0x0002140001657983 */ /* 0x000f280000300800 */
[----:B------:R-:W4:Y:S04]  /*1de10*/  LDL.LU R102, [R1+0x218] ;  /* 0x0002180001667983 */ /* 0x000f280000300800 */
[----:B------:R-:W4:Y:S04]  /*1de20*/  LDL.LU R103, [R1+0x21c] ;  /* 0x00021c0001677983 */ /* 0x000f280000300800 */
[----:B------:R-:W3:Y:S04]  /*1de30*/  LDL.LU R5, [R1+0xe08] ;  /* 0x000e080001057983 */ /* 0x000ee80000300800 */
[----:B------:R-:W4:Y:S01]  /*1de40*/  LDL.LU R105, [R1+0x2c4] ;  /* 0x0002c40001697983 */ /* 0x000f220000300800 */
[C---:B------:R-:W-:Y:S06]  /*1de50*/  HMMA.1688.F32.TF32 R188, R20.reuse, R58, R188 ;  /* 0x0000003a14bc723c */ /* 0x040fec00000810bc */
        /* <DEDUP_REMOVED lines=10> */
[C---:B------:R-:W-:Y:S06]  /*1df00*/  HMMA.1688.F32.TF32 R164, R16.reuse, R78, R248 ;  /* 0x0000004e10a4723c */ /* 0x040fec00000810f8 */
[C---:B------:R-:W-:Y:S06]  /*1df10*/  HMMA.1688.F32.TF32 R168, R16.reuse, R74, R244 ;  /* 0x0000004a10a8723c */ /* 0x040fec00000810f4 */
[C---:B------:R-:W-:Y:S06]  /*1df20*/  HMMA.1688.F32.TF32 R172, R16.reuse, R54, R240 ;  /* 0x0000003610ac723c */ /* 0x040fec00000810f0 */
[----:B------:R-:W-:Y:S01]  /*1df30*/  HMMA.1688.F32.TF32 R176, R16, R50, R236 ;  /* 0x0000003210b0723c */ /* 0x000fe200000810ec */
[----:B------:R-:W-:Y:S01]  /*1df40*/  IMAD.MOV.U32 R106, RZ, RZ, R53 ;  /* 0x000000ffff6a7224 */ /* 0x000fe200078e0035 */
[----:B------:R-:W-:Y:S01]  /*1df50*/  MOV R107, R52 ;  /* 0x00000034006b7202 */ /* 0x000fe20000000f00 */
[----:B------:R-:W-:Y:S04]  /*1df60*/  STL [R1+0xd40], R126 ;  /* 0x000d407e01007387 */ /* 0x000fe80000100800 */
[----:B------:R-:W-:Y:S01]  /*1df70*/  STL [R1+0xd3c], R127 ;  /* 0x000d3c7f01007387 */ /* 0x000fe20000100800 */
[C---:B------:R-:W-:Y:S03]  /*1df80*/  HMMA.1688.F32.TF32 R212, R28.reuse, R58, R212 ;  /* 0x0000003a1cd4723c */ /* 0x040fe600000810d4 */
[----:B------:R-:W-:Y:S03]  /*1df90*/  LDS R248, [R0+UR7+0x6000] ;  /* 0x0060000700f87984 */ /* 0x000fe60008000800 */
[C---:B------:R-:W-:Y:S01]  /*1dfa0*/  HMMA.1688.F32.TF32 R208, R28.reuse, R62, R208 ;  /* 0x0000003e1cd0723c */ /* 0x040fe200000810d0 */
[----:B------:R-:W-:Y:S04]  /*1dfb0*/  LDS R250, [R0+UR7+0x6800] ;  /* 0x0068000700fa7984 */ /* 0x000fe80008000800 */
[----:B------:R-:W-:Y:S01]  /*1dfc0*/  LDS R249, [R6+UR7+0x6000] ;  /* 0x0060000706f97984 */ /* 0x000fe20008000800 */
[C---:B------:R-:W-:Y:S03]  /*1dfd0*/  HMMA.1688.F32.TF32 R96, R28.reuse, R70, R96 ;  /* 0x000000461c60723c */ /* 0x040fe60000081060 */
[----:B------:R-:W1:Y:S03]  /*1dfe0*/  LDS R251, [R6+UR7+0x6800] ;  /* 0x0068000706fb7984 */ /* 0x000e660008000800 */
[C---:B------:R-:W-:Y:S01]  /*1dff0*/  HMMA.1688.F32.TF32 R84, R28.reuse, R66, R84 ;  /* 0x000000421c54723c */ /* 0x040fe20000081054 */
[----:B------:R-:W1:Y:S05]  /*1e000*/  LDS R219, [R219+UR7+0x6800] ;  /* 0x00680007dbdb7984 */ /* 0x000e6a0008000800 */
[C---:B------:R-:W-:Y:S06]  /*1e010*/  HMMA.1688.F32.TF32 R80, R28.reuse, R78, R80 ;  /* 0x0000004e1c50723c */ /* 0x040fec0000081050 */
[C---:B------:R-:W-:Y:S06]  /*1e020*/  HMMA.1688.F32.TF32 R36, R28.reuse, R74, R36 ;  /* 0x0000004a1c24723c */ /* 0x040fec0000081024 */
[C---:B------:R-:W-:Y:S06]  /*1e030*/  HMMA.1688.F32.TF32 R32, R28.reuse, R54, R32 ;  /* 0x000000361c20723c */ /* 0x040fec0000081020 */
[----:B------:R-:W-:Y:S07]  /*1e040*/  HMMA.1688.F32.TF32 R28, R28, R50, R108 ;  /* 0x000000321c1c723c */ /* 0x000fee000008106c */
[----:B------:R-:W-:Y:S01]  /*1e050*/  MOV R110, R61 ;  /* 0x0000003d006e7202 */ /* 0x000fe20000000f00 */
[----:B------:R-:W-:Y:S01]  /*1e060*/  IMAD.MOV.U32 R111, RZ, RZ, R60 ;  /* 0x000000ffff6f7224 */ /* 0x000fe200078e003c */
[----:B--2---:R-:W-:-:S15]  /*1e070*/  HMMA.1688.F32.TF32 R16, R20, R62, R180 ;  /* 0x0000003e1410723c */ /* 0x004fde00000810b4 */
[----:B------:R-:W-:-:S09]  /*1e080*/  NOP ;  /* 0x0000000000007918 */ /* 0x000fd20000000000 */
[----:B------:R-:W-:Y:S01]  /*1e090*/  MOV R53, R16 ;  /* 0x0000001000357202 */ /* 0x000fe20000000f00 */
[----:B------:R-:W-:Y:S01]  /*1e0a0*/  IMAD.MOV.U32 R52, RZ, RZ, R17 ;  /* 0x000000ffff347224 */ /* 0x000fe200078e0011 */
[----:B------:R-:W-:Y:S01]  /*1e0b0*/  MOV R4, R19 ;  /* 0x0000001300047202 */ /* 0x000fe20000000f00 */
[----:B---3--:R-:W-:Y:S02]  /*1e0c0*/  IMAD.MOV.U32 R114, RZ, RZ, R5 ;  /* 0x000000ffff727224 */ /* 0x008fe400078e0005 */
[----:B------:R-:W-:Y:S02]  /*1e0d0*/  IMAD.MOV.U32 R5, RZ, RZ, R18 ;  /* 0x000000ffff057224 */ /* 0x000fe400078e0012 */
[----:B------:R-:W-:Y:S01]  /*1e0e0*/  HMMA.1688.F32.TF32 R16, R20, R58, R120 ;  /* 0x0000003a1410723c */ /* 0x000fe20000081078 */
[----:B------:R-:W2:Y:S04]  /*1e0f0*/  LDL.LU R120, [R1+0x1f0] ;  /* 0x0001f00001787983 */ /* 0x000ea80000300800 */
[----:B------:R-:W2:Y:S04]  /*1e100*/  LDL.LU R121, [R1+0x1f4] ;  /* 0x0001f40001797983 */ /* 0x000ea80000300800 */
[----:B------:R-:W2:Y:S04]  /*1e110*/  LDL.LU R122, [R1+0x1f8] ;  /* 0x0001f800017a7983 */ /* 0x000ea80000300800 */
[----:B------:R-:W2:Y:S11]  /*1e120*/  LDL.LU R123, [R1+0x1fc] ;  /* 0x0001fc00017b7983 */ /* 0x000eb60000300800 */
[----:B------:R-:W-:Y:S01]  /*1e130*/  IMAD.MOV.U32 R59, RZ, RZ, R16 ;  /* 0x000000ffff3b7224 */ /* 0x000fe200078e0010 */
[----:B------:R-:W-:Y:S01]  /*1e140*/  MOV R57, R18 ;  /* 0x0000001200397202 */ /* 0x000fe20000000f00 */
[----:B------:R-:W-:-:S02]  /*1e150*/  IMAD.MOV.U32 R58, RZ, RZ, R17 ;  /* 0x000000ffff3a7224 */ /* 0x000fc400078e0011 */
[----:B------:R-:W-:Y:S02]  /*1e160*/  IMAD.MOV.U32 R56, RZ, RZ, R19 ;  /* 0x000000ffff387224 */ /* 0x000fe400078e0013 */
[----:B----4-:R-:W-:Y:S01]  /*1e170*/  HMMA.1688.F32.TF32 R16, R20, R70, R116 ;  /* 0x000000461410723c */ /* 0x010fe20000081074 */
[----:B------:R-:W-:Y:S01]  /*1e180*/  IMAD.MOV.U32 R108, RZ, RZ, R65 ;  /* 0x000000ffff6c7224 */ /* 0x000fe200078e0041 */
[----:B------:R-:W1:Y:S01]  /*1e190*/  LDL.LU R116, [R1+0x1d0] ;  /* 0x0001d00001747983 */ /* 0x000e620000300800 */
[----:B------:R-:W-:-:S03]  /*1e1a0*/  IMAD.MOV.U32 R109, RZ, RZ, R64 ;  /* 0x000000ffff6d7224 */ /* 0x000fc600078e0040 */
[----:B------:R-:W1:Y:S04]  /*1e1b0*/  LDL.LU R117, [R1+0x1d4] ;  /* 0x0001d40001757983 */ /* 0x000e680000300800 */
[----:B------:R-:W1:Y:S04]  /*1e1c0*/  LDL.LU R118, [R1+0x1d8] ;  /* 0x0001d80001767983 */ /* 0x000e680000300800 */
[----:B------:R-:W1:Y:S10]  /*1e1d0*/  LDL.LU R119, [R1+0x1dc] ;  /* 0x0001dc0001777983 */ /* 0x000e740000300800 */
[----:B------:R-:W-:Y:S01]  /*1e1e0*/  IMAD.MOV.U32 R63, RZ, RZ, R16 ;  /* 0x000000ffff3f7224 */ /* 0x000fe200078e0010 */
[----:B------:R-:W-:Y:S01]  /*1e1f0*/  MOV R62, R17 ;  /* 0x00000011003e7202 */ /* 0x000fe20000000f00 */
[----:B------:R-:W-:-:S02]  /*1e200*/  IMAD.MOV.U32 R61, RZ, RZ, R18 ;  /* 0x000000ffff3d7224 */ /* 0x000fc400078e0012 */
[----:B------:R-:W-:Y:S02]  /*1e210*/  IMAD.MOV.U32 R60, RZ, RZ, R19 ;  /* 0x000000ffff3c7224 */ /* 0x000fe400078e0013 */
[----:B------:R-:W-:Y:S07]  /*1e220*/  HMMA.1688.F32.TF32 R16, R20, R66, R100 ;  /* 0x000000421410723c */ /* 0x000fee0000081064 */
[----:B------:R-:W-:Y:S02]  /*1e230*/  IMAD.MOV.U32 R100, RZ, RZ, R73 ;  /* 0x000000ffff647224 */ /* 0x000fe400078e0049 */
[----:B------:R-:W-:-:S15]  /*1e240*/  IMAD.MOV.U32 R101, RZ, RZ, R72 ;  /* 0x000000ffff657224 */ /* 0x000fde00078e0048 */
[----:B------:R-:W-:Y:S01]  /*1e250*/  MOV R67, R16 ;  /* 0x0000001000437202 */ /* 0x000fe20000000f00 */
[----:B------:R-:W-:Y:S01]  /*1e260*/  IMAD.MOV.U32 R66, RZ, RZ, R17 ;  /* 0x000000ffff427224 */ /* 0x000fe200078e0011 */
[----:B------:R-:W-:Y:S01]  /*1e270*/  MOV R64, R19 ;  /* 0x0000001300407202 */ /* 0x000fe20000000f00 */
[----:B------:R-:W-:Y:S02]  /*1e280*/  IMAD.MOV.U32 R65, RZ, RZ, R18 ;  /* 0x000000ffff417224 */ /* 0x000fe400078e0012 */
[C---:B------:R-:W-:Y:S01]  /*1e290*/  HMMA.1688.F32.TF32 R16, R20.reuse, R78, R112 ;  /* 0x0000004e1410723c */ /* 0x040fe20000081070 */
[----:B------:R-:W3:Y:S04]  /*1e2a0*/  LDL.LU R112, [R1+0x1c0] ;  /* 0x0001c00001707983 */ /* 0x000ee80000300800 */
[----:B------:R-:W3:Y:S01]  /*1e2b0*/  LDL.LU R113, [R1+0x1c4] ;  /* 0x0001c40001717983 */ /* 0x000ee20000300800 */
[----:B------:R-:W-:Y:S03]  /*1e2c0*/  HMMA.1688.F32.TF32 R72, R20, R74, R108 ;  /* 0x0000004a1448723c */ /* 0x000fe6000008106c */
[----:B------:R-:W3:Y:S04]  /*1e2d0*/  LDL.LU R114, [R1+0x1c8] ;  /* 0x0001c80001727983 */ /* 0x000ee80000300800 */
[----:B------:R-:W3:Y:S04]  /*1e2e0*/  LDL.LU R115, [R1+0x1cc] ;  /* 0x0001cc0001737983 */ /* 0x000ee80000300800 */
[----:B------:R-:W4:Y:S04]  /*1e2f0*/  LDL.LU R108, [R1+0x1b0] ;  /* 0x0001b000016c7983 */ /* 0x000f280000300800 */
[----:B------:R-:W4:Y:S04]  /*1e300*/  LDL.LU R109, [R1+0x1b4] ;  /* 0x0001b400016d7983 */ /* 0x000f280000300800 */
[----:B------:R-:W4:Y:S04]  /*1e310*/  LDL.LU R110, [R1+0x1b8] ;  /* 0x0001b800016e7983 */ /* 0x000f280000300800 */
[----:B------:R-:W4:Y:S01]  /*1e320*/  LDL.LU R111, [R1+0x1bc] ;  /* 0x0001bc00016f7983 */ /* 0x000f220000300800 */
[----:B------:R-:W-:Y:S01]  /*1e330*/  MOV R102, R69 ;  /* 0x0000004500667202 */ /* 0x000fe20000000f00 */
[----:B------:R-:W-:Y:S01]  /*1e340*/  IMAD.MOV.U32 R103, RZ, RZ, R68 ;  /* 0x000000ffff677224 */ /* 0x000fe200078e0044 */
[----:B------:R-:W-:Y:S01]  /*1e350*/  MOV R70, R17 ;  /* 0x0000001100467202 */ /* 0x000fe20000000f00 */
[----:B------:R-:W-:-:S02]  /*1e360*/  IMAD.MOV.U32 R71, RZ, RZ, R16 ;  /* 0x000000ffff477224 */ /* 0x000fc400078e0010 */
[----:B------:R-:W-:Y:S02]  /*1e370*/  IMAD.MOV.U32 R69, RZ, RZ, R18 ;  /* 0x000000ffff457224 */ /* 0x000fe400078e0012 */
[----:B------:R-:W-:Y:S02]  /*1e380*/  IMAD.MOV.U32 R68, RZ, RZ, R19 ;  /* 0x000000ffff447224 */ /* 0x000fe400078e0013 */
[C---:B------:R-:W-:Y:S01]  /*1e390*/  HMMA.1688.F32.TF32 R16, R20.reuse, R54, R104 ;  /* 0x000000361410723c */ /* 0x040fe20000081068 */
[----:B------:R-:W4:Y:S04]  /*1e3a0*/  LDL.LU R104, [R1+0x1a0] ;  /* 0x0001a00001687983 */ /* 0x000f280000300800 */
[----:B------:R-:W4:Y:S04]  /*1e3b0*/  LDL.LU R105, [R1+0x1a4] ;  /* 0x0001a40001697983 */ /* 0x000f280000300800 */
[----:B------:R-:W4:Y:S04]  /*1e3c0*/  LDL.LU R106, [R1+0x1a8] ;  /* 0x0001a800016a7983 */ /* 0x000f280000300800 */
[----:B------:R-:W4:Y:S10]  /*1e3d0*/  LDL.LU R107, [R1+0x1ac] ;  /* 0x0001ac00016b7983 */ /* 0x000f340000300800 */
[----:B------:R-:W-:Y:S04]  /*1e3e0*/  STL [R1+0xd50], R16 ;  /* 0x000d501001007387 */ /* 0x000fe80000100800 */
[----:B------:R-:W-:Y:S04]  /*1e3f0*/  STL [R1+0xd4c], R17 ;  /* 0x000d4c1101007387 */ /* 0x000fe80000100800 */
[----:B------:R-:W-:Y:S04]  /*1e400*/  STL [R1+0xd48], R18 ;  /* 0x000d481201007387 */ /* 0x000fe80000100800 */
[----:B------:R-:W-:Y:S01]  /*1e410*/  STL [R1+0xd44], R19 ;  /* 0x000d441301007387 */ /* 0x000fe20000100800 */
[----:B--2---:R-:W-:Y:S06]  /*1e420*/  HMMA.1688.F32.TF32 R20, R20, R50, R120 ;  /* 0x000000321414723c */ /* 0x004fec0000081078 */
[----:B-1----:R-:W-:-:S15]  /*1e430*/  HMMA.1688.F32.TF32 R116, R248, R44, R116 ;  /* 0x0000002cf874723c */ /* 0x002fde0000081074 */
[----:B------:R-:W-:-:S02]  /*1e440*/  NOP ;  /* 0x0000000000007918 */ /* 0x000fc40000000000 */
[----:B------:R-:W-:Y:S04]  /*1e450*/  STL [R1+0xd60], R20 ;  /* 0x000d601401007387 */ /* 0x000fe80000100800 */
[----:B------:R-:W-:Y:S01]  /*1e460*/  STL [R1+0xd5c], R21 ;  /* 0x000d5c1501007387 */ /* 0x000fe20000100800 */
[C---:B------:R-:W-:Y:S03]  /*1e470*/  HMMA.1688.F32.TF32 R120, R248.reuse, R92, R100 ;  /* 0x0000005cf878723c */ /* 0x040fe60000081064 */
[----:B------:R-:W-:Y:S04]  /*1e480*/  STL [R1+0xd58], R22 ;  /* 0x000d581601007387 */ /* 0x000fe80000100800 */
[----:B------:R-:W-:Y:S04]  /*1e490*/  STL [R1+0xd54], R23 ;  /* 0x000d541701007387 */ /* 0x000fe80000100800 */
[----:B------:R-:W2:Y:S04]  /*1e4a0*/  LDL.LU R100, [R1+0x190] ;  /* 0x0001900001647983 */ /* 0x000ea80000300800 */
[----:B------:R-:W2:Y:S04]  /*1e4b0*/  LDL.LU R101, [R1+0x194] ;  /* 0x0001940001657983 */ /* 0x000ea80000300800 */
[----:B------:R-:W2:Y:S04]  /*1e4c0*/  LDL.LU R102, [R1+0x198] ;  /* 0x0001980001667983 */ /* 0x000ea80000300800 */
[----:B------:R-:W2:Y:S04]  /*1e4d0*/  LDL.LU R103, [R1+0x19c] ;  /* 0x00019c0001677983 */ /* 0x000ea80000300800 */
[----:B------:R-:W-:Y:S04]  /*1e4e0*/  STL [R1+0xd70], R120 ;  /* 0x000d707801007387 */ /* 0x000fe80000100800 */
[----:B------:R-:W-:Y:S04]  /*1e4f0*/  STL [R1+0xd6c], R121 ;  /* 0x000d6c7901007387 */ /* 0x000fe80000100800 */
[----:B------:R-:W-:Y:S01]  /*1e500*/  STL [R1+0xd68], R122 ;  /* 0x000d687a01007387 */ /* 0x000fe20000100800 */
[C---:B---3--:R-:W-:Y:S03]  /*1e510*/  HMMA.1688.F32.TF32 R112, R248.reuse, R40, R112 ;  /* 0x00000028f870723c */ /* 0x048fe60000081070 */
[----:B------:R-:W-:Y:S03]  /*1e520*/  STL [R1+0xd64], R123 ;  /* 0x000d647b01007387 */ /* 0x000fe60000100800 */
[C---:B----4-:R-:W-:Y:S01]  /*1e530*/  HMMA.1688.F32.TF32 R108, R248.reuse, R140, R108 ;  /* 0x0000008cf86c723c */ /* 0x050fe2000008106c */
[----:B------:R-:W-:Y:S04]  /*1e540*/  STL [R1+0xd80], R116 ;  /* 0x000d807401007387 */ /* 0x000fe80000100800 */
[----:B------:R-:W-:Y:S04]  /*1e550*/  STL [R1+0xd7c], R117 ;  /* 0x000d7c7501007387 */ /* 0x000fe80000100800 */
[----:B------:R-:W-:Y:S04]  /*1e560*/  STL [R1+0xd78], R118 ;  /* 0x000d787601007387 */ /* 0x000fe80000100800 */
[----:B------:R-:W-:Y:S01]  /*1e570*/  STL [R1+0xd74], R119 ;  /* 0x000d747701007387 */ /* 0x000fe20000100800 */
[-C--:B------:R-:W-:Y:S03]  /*1e580*/  HMMA.1688.F32.TF32 R104, R248, R136.reuse, R104 ;  /* 0x00000088f868723c */ /* 0x080fe60000081068 */
[----:B------:R-:W-:Y:S04]  /*1e590*/  STL [R1+0xd90], R112 ;  /* 0x000d907001007387 */ /* 0x000fe80000100800 */
[----:B------:R-:W-:Y:S04]  /*1e5a0*/  STL [R1+0xd8c], R113 ;  /* 0x000d8c7101007387 */ /* 0x000fe80000100800 */
[----:B------:R-:W-:Y:S04]  /*1e5b0*/  STL [R1+0xd88], R114 ;  /* 0x000d887201007387 */ /* 0x000fe80000100800 */
[----:B------:R-:W-:Y:S04]  /*1e5c0*/  STL [R1+0xd84], R115 ;  /* 0x000d847301007387 */ /* 0x000fe80000100800 */
[----:B------:R1:W-:Y:S04]  /*1e5d0*/  STL [R1+0xda0], R108 ;  /* 0x000da06c01007387 */ /* 0x0003e80000100800 */
[----:B------:R3:W-:Y:S04]  /*1e5e0*/  STL [R1+0xd9c], R109 ;  /* 0x000d9c6d01007387 */ /* 0x0007e80000100800 */
[----:B------:R4:W-:Y:S04]  /*1e5f0*/  STL [R1+0xd98], R110 ;  /* 0x000d986e01007387 */ /* 0x0009e80000100800 */
[----:B------:R4:W-:Y:S04]  /*1e600*/  STL [R1+0xd94], R111 ;  /* 0x000d946f01007387 */ /* 0x0009e80000100800 */
[----:B------:R-:W2:Y:S04]  /*1e610*/  LDL.LU R78, [R1+0x188] ;  /* 0x00018800014e7983 */ /* 0x000ea80000300800 */
[----:B------:R-:W2:Y:S04]  /*1e620*/  LDL.LU R79, [R1+0x18c] ;  /* 0x00018c00014f7983 */ /* 0x000ea80000300800 */
        /* <DEDUP_REMOVED lines=20> */
[----:B-1----:R-:W2:Y:S04]  /*1e770*/  LDL.LU R108, [R1+0x130] ;  /* 0x00013000016c7983 */ /* 0x002ea80000300800 */
[----:B---3--:R-:W3:Y:S04]  /*1e780*/  LDL.LU R109, [R1+0x134] ;  /* 0x00013400016d7983 */ /* 0x008ee80000300800 */
[----:B----4-:R-:W3:Y:S04]  /*1e790*/  LDL.LU R110, [R1+0x138] ;  /* 0x00013800016e7983 */ /* 0x010ee80000300800 */
[----:B------:R-:W3:Y:S04]  /*1e7a0*/  LDL.LU R111, [R1+0x13c] ;  /* 0x00013c00016f7983 */ /* 0x000ee80000300800 */
[----:B------:R-:W4:Y:S04]  /*1e7b0*/  LDL.LU R112, [R1+0x120] ;  /* 0x0001200001707983 */ /* 0x000f280000300800 */
[----:B------:R-:W4:Y:S04]  /*1e7c0*/  LDL.LU R113, [R1+0x124] ;  /* 0x0001240001717983 */ /* 0x000f280000300800 */
[----:B------:R-:W4:Y:S04]  /*1e7d0*/  LDL.LU R114, [R1+0x128] ;  /* 0x0001280001727983 */ /* 0x000f280000300800 */
[----:B------:R-:W4:Y:S01]  /*1e7e0*/  LDL.LU R115, [R1+0x12c] ;  /* 0x00012c0001737983 */ /* 0x000f220000300800 */
[----:B------:R-:W-:Y:S01]  /*1e7f0*/  HMMA.1688.F32.TF32 R8, R220, R136, R8 ;  /* 0x00000088dc08723c */ /* 0x000fe20000081008 */
[----:B------:R-:W-:-:S02]  /*1e800*/  LOP3.LUT R55, R0, 0x60, RZ, 0x3c, !PT ;  /* 0x0000006000377812 */ /* 0x000fc400078e3cff */
[----:B------:R-:W-:Y:S04]  /*1e810*/  LDS R50, [R7+UR7+0x6880] ;  /* 0x0068800707327984 */ /* 0x000fe80008000800 */
[----:B------:R-:W-:Y:S01]  /*1e820*/  LDS R51, [R55+UR7+0x6880] ;  /* 0x0068800737337984 */ /* 0x000fe20008000800 */
[----:B--2---:R-:W-:-:S15]  /*1e830*/  HMMA.1688.F32.TF32 R100, R248, R132, R100 ;  /* 0x00000084f864723c */ /* 0x004fde0000081064 */
[----:B------:R-:W-:-:S08]  /*1e840*/  NOP ;  /* 0x0000000000007918 */ /* 0x000fd00000000000 */
[----:B------:R-:W-:Y:S04]  /*1e850*/  STL [R1+0xdc0], R100 ;  /* 0x000dc06401007387 */ /* 0x000fe80000100800 */
[----:B------:R-:W-:Y:S04]  /*1e860*/  STL [R1+0xdbc], R101 ;  /* 0x000dbc6501007387 */ /* 0x000fe80000100800 */
[----:B------:R-:W-:Y:S04]  /*1e870*/  STL [R1+0xdb8], R102 ;  /* 0x000db86601007387 */ /* 0x000fe80000100800 */
[----:B------:R3:W-:Y:S04]  /*1e880*/  STL [R1+0xdb4], R103 ;  /* 0x000db46701007387 */ /* 0x0007e80000100800 */
        /* <DEDUP_REMOVED lines=15> */
[----:B------:R-:W2:Y:S01]  /*1e980*/  LDL.LU R119, [R1+0x4c] ;  /* 0x00004c0001777983 */ /* 0x000ea20000300800 */
[C---:B------:R-:W-:Y:S06]  /*1e990*/  HMMA.1688.F32.TF32 R76, R248.reuse, R128, R76 ;  /* 0x00000080f84c723c */ /* 0x040fec000008104c */
[----:B------:R-:W-:Y:S06]  /*1e9a0*/  HMMA.1688.F32.TF32 R248, R248, R124, R236 ;  /* 0x0000007cf8f8723c */ /* 0x000fec00000810ec */
[C---:B------:R-:W-:Y:S01]  /*1e9b0*/  HMMA.1688.F32.TF32 R236, R216.reuse, R40, R180 ;  /* 0x00000028d8ec723c */ /* 0x040fe200000810b4 */
[----:B------:R-:W2:Y:S04]  /*1e9c0*/  LDL.LU R180, [R1+0x20] ;  /* 0x0000200001b47983 */ /* 0x000ea80000300800 */
[----:B------:R-:W2:Y:S04]  /*1e9d0*/  LDL.LU R181, [R1+0x24] ;  /* 0x0000240001b57983 */ /* 0x000ea80000300800 */
[----:B------:R-:W2:Y:S04]  /*1e9e0*/  LDL.LU R182, [R1+0x28] ;  /* 0x0000280001b67983 */ /* 0x000ea80000300800 */
[----:B------:R-:W2:Y:S01]  /*1e9f0*/  LDL.LU R183, [R1+0x2c] ;  /* 0x00002c0001b77983 */ /* 0x000ea20000300800 */
[----:B---3--:R-:W-:-:S15]  /*1ea00*/  HMMA.1688.F32.TF32 R100, R216, R140, R108 ;  /* 0x0000008cd864723c */ /* 0x008fde000008106c */
[----:B------:R-:W-:-:S09]  /*1ea10*/  NOP ;  /* 0x0000000000007918 */ /* 0x000fd20000000000 */
[----:B------:R-:W-:Y:S01]  /*1ea20*/  MOV R126, R100 ;  /* 0x00000064007e7202 */ /* 0x000fe20000000f00 */
        /* <DEDUP_REMOVED lines=9> */
[----:B--2---:R-:W-:-:S15]  /*1eac0*/  HMMA.1688.F32.TF32 R100, R216, R132, R16 ;  /* 0x00000084d864723c */ /* 0x004fde0000081010 */
        /* <DEDUP_REMOVED lines=29> */
[----:B------:R-:W-:Y:S07]  /*1eca0*/  HMMA.1688.F32.TF32 R100, R220, R40, R228 ;  /* 0x00000028dc64723c */ /* 0x000fee00000810e4 */
[----:B------:R-:W-:Y:S01]  /*1ecb0*/  MOV R228, R49 ;  /* 0x0000003100e47202 */ /* 0x000fe20000000f00 */
[----:B------:R-:W-:Y:S01]  /*1ecc0*/  IMAD.MOV.U32 R229, RZ, RZ, R252 ;  /* 0x000000ffffe57224 */ /* 0x000fe200078e00fc */
[----:B------:R-:W2:Y:S01]  /*1ecd0*/  LDL.LU R49, [R1+0xe04] ;  /* 0x000e040001317983 */ /* 0x000ea20000300800 */
[----:B------:R-:W-:Y:S01]  /*1ece0*/  IMAD.MOV.U32 R230, RZ, RZ, R3 ;  /* 0x000000ffffe67224 */ /* 0x000fe200078e0003 */
[----:B------:R-:W-:-:S02]  /*1ecf0*/  MOV R231, R148 ;  /* 0x0000009400e77202 */ /* 0x000fc40000000f00 */
[----:B------:R-:W3:Y:S04]  /*1ed00*/  LDL.LU R252, [R1+0xe00] ;  /* 0x000e000001fc7983 */ /* 0x000ee80000300800 */
[----:B------:R-:W4:Y:S04]  /*1ed10*/  LDL.LU R3, [R1+0xdfc] ;  /* 0x000dfc0001037983 */ /* 0x000f280000300800 */
[----:B------:R-:W2:Y:S03]  /*1ed20*/  LDL.LU R148, [R1+0xdf8] ;  /* 0x000df80001947983 */ /* 0x000ea60000300800 */
[----:B------:R-:W-:Y:S01]  /*1ed30*/  IMAD.MOV.U32 R112, RZ, RZ, R100 ;  /* 0x000000ffff707224 */ /* 0x000fe200078e0064 */
[----:B------:R-:W-:Y:S01]  /*1ed40*/  MOV R114, R102 ;  /* 0x0000006600727202 */ /* 0x000fe20000000f00 */
[----:B------:R-:W-:-:S02]  /*1ed50*/  IMAD.MOV.U32 R113, RZ, RZ, R101 ;  /* 0x000000ffff717224 */ /* 0x000fc400078e0065 */
[----:B------:R-:W-:Y:S02]  /*1ed60*/  IMAD.MOV.U32 R115, RZ, RZ, R103 ;  /* 0x000000ffff737224 */ /* 0x000fe400078e0067 */
[----:B------:R-:W-:Y:S07]  /*1ed70*/  HMMA.1688.F32.TF32 R100, R220, R140, R224 ;  /* 0x0000008cdc64723c */ /* 0x000fee00000810e0 */
[----:B------:R-:W-:Y:S01]  /*1ed80*/  IMAD.MOV.U32 R224, RZ, RZ, R149 ;  /* 0x000000ffffe07224 */ /* 0x000fe200078e0095 */
[----:B------:R-:W-:Y:S01]  /*1ed90*/  MOV R226, R151 ;  /* 0x0000009700e27202 */ /* 0x000fe20000000f00 */
[----:B------:R-:W2:Y:S01]  /*1eda0*/  LDL.LU R149, [R1+0xdf4] ;  /* 0x000df40001957983 */ /* 0x000ea20000300800 */
[----:B------:R-:W-:-:S03]  /*1edb0*/  IMAD.MOV.U32 R225, RZ, RZ, R150 ;  /* 0x000000ffffe17224 */ /* 0x000fc600078e0096 */
[----:B------:R-:W2:Y:S04]  /*1edc0*/  LDL.LU R150, [R1+0xdf0] ;  /* 0x000df00001967983 */ /* 0x000ea80000300800 */
[----:B------:R-:W2:Y:S01]  /*1edd0*/  LDL.LU R151, [R1+0xdec] ;  /* 0x000dec0001977983 */ /* 0x000ea20000300800 */
[----:B------:R-:W-:Y:S01]  /*1ede0*/  MOV R46, R8 ;  /* 0x00000008002e7202 */ /* 0x000fe20000000f00 */
[----:B------:R-:W-:Y:S01]  /*1edf0*/  IMAD.MOV.U32 R47, RZ, RZ, R9 ;  /* 0x000000ffff2f7224 */ /* 0x000fe200078e0009 */
[----:B------:R-:W-:Y:S01]  /*1ee00*/  MOV R95, R11 ;  /* 0x0000000b005f7202 */ /* 0x000fe20000000f00 */
[----:B------:R-:W-:Y:S02]  /*1ee10*/  IMAD.MOV.U32 R94, RZ, RZ, R10 ;  /* 0x000000ffff5e7224 */ /* 0x000fe400078e000a */
[----:B------:R-:W-:Y:S01]  /*1ee20*/  HMMA.1688.F32.TF32 R8, R220, R132, R12 ;  /* 0x00000084dc08723c */ /* 0x000fe2000008100c */
[----:B------:R-:W-:Y:S01]  /*1ee30*/  IMAD.MOV.U32 R227, RZ, RZ, R2 ;  /* 0x000000ffffe37224 */ /* 0x000fe200078e0002 */
[----:B------:R-:W-:Y:S04]  /*1ee40*/  LDS R12, [R0+UR7+0x6100] ;  /* 0x00610007000c7984 */ /* 0x000fe80008000800 */
[----:B------:R-:W3:Y:S01]  /*1ee50*/  LDL.LU R2, [R1+0xde8] ;  /* 0x000de80001027983 */ /* 0x000ee20000300800 */
[C---:B------:R-:W-:Y:S03]  /*1ee60*/  HMMA.1688.F32.TF32 R244, R216.reuse, R92, R244 ;  /* 0x0000005cd8f4723c */ /* 0x040fe600000810f4 */
[----:B------:R-:W3:Y:S03]  /*1ee70*/  LDL.LU R180, [R1+0x2b0] ;  /* 0x0002b00001b47983 */ /* 0x000ee60000300800 */
[----:B------:R-:W-:Y:S01]  /*1ee80*/  HMMA.1688.F32.TF32 R240, R216, R44, R240 ;  /* 0x0000002cd8f0723c */ /* 0x000fe200000810f0 */
[----:B------:R-:W3:Y:S04]  /*1ee90*/  LDL.LU R181, [R1+0x2b4] ;  /* 0x0002b40001b57983 */ /* 0x000ee80000300800 */
[----:B------:R-:W3:Y:S04]  /*1eea0*/  LDL.LU R182, [R1+0x2b8] ;  /* 0x0002b80001b67983 */ /* 0x000ee80000300800 */
[----:B------:R-:W3:Y:S02]  /*1eeb0*/  LDL.LU R183, [R1+0x2bc] ;  /* 0x0002bc0001b77983 */ /* 0x000ee40000300800 */
[----:B------:R-:W-:Y:S01]  /*1eec0*/  IMAD.MOV.U32 R104, RZ, RZ, R8 ;  /* 0x000000ffff687224 */ /* 0x000fe200078e0008 */
[----:B------:R-:W-:Y:S01]  /*1eed0*/  MOV R106, R10 ;  /* 0x0000000a006a7202 */ /* 0x000fe20000000f00 */
[----:B------:R-:W-:Y:S01]  /*1eee0*/  IMAD.MOV.U32 R105, RZ, RZ, R9 ;  /* 0x000000ffff697224 */ /* 0x000fe200078e0009 */
[----:B------:R-:W-:Y:S01]  /*1eef0*/  LDS R14, [R0+UR7+0x6900] ;  /* 0x00690007000e7984 */ /* 0x000fe20008000800 */
[----:B------:R-:W-:-:S02]  /*1ef00*/  IMAD.MOV.U32 R107, RZ, RZ, R11 ;  /* 0x000000ffff6b7224 */ /* 0x000fc400078e000b */
[C---:B------:R-:W-:Y:S01]  /*1ef10*/  HMMA.1688.F32.TF32 R8, R220.reuse, R128, R144 ;  /* 0x00000080dc08723c */ /* 0x040fe20000081090 */
[----:B------:R-:W-:Y:S04]  /*1ef20*/  LDS R13, [R6+UR7+0x6100] ;  /* 0x00610007060d7984 */ /* 0x000fe80008000800 */
[----:B------:R-:W-:Y:S04]  /*1ef30*/  LDS R15, [R6+UR7+0x6900] ;  /* 0x00690007060f7984 */ /* 0x000fe80008000800 */
[----:B------:R-:W-:Y:S04]  /*1ef40*/  LDS R144, [R7+UR7+0x6100] ;  /* 0x0061000707907984 */ /* 0x000fe80008000800 */
[----:B------:R-:W-:Y:S04]  /*1ef50*/  LDS R146, [R7+UR7+0x6900] ;  /* 0x0069000707927984 */ /* 0x000fe80008000800 */
[----:B------:R-:W-:Y:S04]  /*1ef60*/  LDS R145, [R55+UR7+0x6100] ;  /* 0x0061000737917984 */ /* 0x000fe80008000800 */
[----:B------:R-:W-:Y:S01]  /*1ef70*/  LDS R147, [R55+UR7+0x6900] ;  /* 0x0069000737937984 */ /* 0x000fe20008000800 */
[----:B--2---:R-:W-:Y:S03]  /*1ef80*/  HMMA.1688.F32.TF32 R216, R220, R124, R148 ;  /* 0x0000007cdcd8723c */ /* 0x004fe60000081094 */
[----:B------:R-:W2:Y:S04]  /*1ef90*/  LDL.LU R220, [R1+0x280] ;  /* 0x0002800001dc7983 */ /* 0x000ea80000300800 */
[----:B------:R-:W2:Y:S01]  /*1efa0*/  LDL.LU R221, [R1+0x284] ;  /* 0x0002840001dd7983 */ /* 0x000ea20000300800 */
[----:B----4-:R-:W-:-:S03]  /*1efb0*/  IMAD.MOV.U32 R148, RZ, RZ, R3 ;  /* 0x000000ffff947224 */ /* 0x010fc600078e0003 */
[----:B------:R-:W2:Y:S01]  /*1efc0*/  LDL.LU R222, [R1+0x288] ;  /* 0x0002880001de7983 */ /* 0x000ea20000300800 */
[----:B---3--:R-:W-:Y:S01]  /*1efd0*/  MOV R149, R252 ;  /* 0x000000fc00957202 */ /* 0x008fe20000000f00 */
[----:B------:R-:W-:Y:S02]  /*1efe0*/  IMAD.MOV.U32 R150, RZ, RZ, R49 ;  /* 0x000000ffff967224 */ /* 0x000fe400078e0031 */
[----:B------:R-:W2:Y:S01]  /*1eff0*/  LDL.LU R223, [R1+0x28c] ;  /* 0x00028c0001df7983 */ /* 0x000ea20000300800 */
[----:B------:R-:W-:-:S03]  /*1f000*/  IMAD.MOV.U32 R151, RZ, RZ, R48 ;  /* 0x000000ffff977224 */ /* 0x000fc600078e0030 */
[----:B------:R-:W3:Y:S04]  /*1f010*/  LDL.LU R3, [R1+0xde4] ;  /* 0x000de40001037983 */ /* 0x000ee80000300800 */
[----:B------:R-:W4:Y:S04]  /*1f020*/  LDL.LU R252, [R1+0xde0] ;  /* 0x000de00001fc7983 */ /* 0x000f280000300800 */
[----:B------:R-:W2:Y:S04]  /*1f030*/  LDL.LU R49, [R1+0xddc] ;  /* 0x000ddc0001317983 */ /* 0x000ea80000300800 */
[----:B------:R-:W3:Y:S04]  /*1f040*/  LDL.LU R48, [R1+0xdd8] ;  /* 0x000dd80001307983 */ /* 0x000ee80000300800 */
[----:B------:R1:W-:Y:S04]  /*1f050*/  STL [R1+0xcdc], R216 ;  /* 0x000cdcd801007387 */ /* 0x0003e80000100800 */
[----:B------:R1:W-:Y:S04]  /*1f060*/  STL [R1+0xcd8], R217 ;  /* 0x000cd8d901007387 */ /* 0x0003e80000100800 */
[----:B------:R2:W-:Y:S04]  /*1f070*/  STL [R1+0xcd4], R218 ;  /* 0x000cd4da01007387 */ /* 0x0005e80000100800 */
[----:B------:R3:W-:Y:S04]  /*1f080*/  STL [R1+0xcd0], R219 ;  /* 0x000cd0db01007387 */ /* 0x0007e80000100800 */
[----:B-1----:R-:W4:Y:S04]  /*1f090*/  LDL.LU R216, [R1+0x2a0] ;  /* 0x0002a00001d87983 */ /* 0x002f280000300800 */
[----:B------:R-:W4:Y:S01]  /*1f0a0*/  LDL.LU R217, [R1+0x2a4] ;  /* 0x0002a40001d97983 */ /* 0x000f220000300800 */
[----:B--2---:R-:W-:-:S03]  /*1f0b0*/  MOV R218, R49 ;  /* 0x0000003100da7202 */ /* 0x004fc60000000f00 */
[----:B------:R-:W-:Y:S01]  /*1f0c0*/  LDS R49, [R55+UR7+0x6080] ;  /* 0x0060800737317984 */ /* 0x000fe20008000800 */
[----:B---3--:R-:W-:-:S03]  /*1f0d0*/  IMAD.MOV.U32 R219, RZ, RZ, R48 ;  /* 0x000000ffffdb7224 */ /* 0x008fc600078e0030 */
[----:B------:R-:W1:Y:S02]  /*1f0e0*/  LDS R48, [R7+UR7+0x6080] ;  /* 0x0060800707307984 */ /* 0x000e640008000800 */
[C---:B-1----:R-:W-:Y:S06]  /*1f0f0*/  HMMA.1688.F32.TF32 R180, R48.reuse, R92, R180 ;  /* 0x0000005c30b4723c */ /* 0x042fec00000810b4 */
[----:B----4-:R-:W-:-:S15]  /*1f100*/  HMMA.1688.F32.TF32 R216, R48, R44, R216 ;  /* 0x0000002c30d8723c */ /* 0x010fde00000810d8 */
[----:B------:R-:W-:-:S02]  /*1f110*/  NOP ;  /* 0x0000000000007918 */ /* 0x000fc40000000000 */
[----:B------:R-:W-:Y:S04]  /*1f120*/  STL.64 [R1+0x170], R180 ;  /* 0x000170b401007387 */ /* 0x000fe80000100a00 */
[----:B------:R1:W-:Y:S04]  /*1f130*/  STL.64 [R1+0x178], R182 ;  /* 0x000178b601007387 */ /* 0x0003e80000100a00 */
[----:B-1----:R-:W2:Y:S04]  /*1f140*/  LDL.LU.64 R182, [R1+0xdd0] ;  /* 0x000dd00001b67983 */ /* 0x002ea80000300a00 */
[----:B------:R-:W2:Y:S04]  /*1f150*/  LDL.LU.64 R180, [R1+0xdc8] ;  /* 0x000dc80001b47983 */ /* 0x000ea80000300a00 */
[----:B------:R1:W-:Y:S04]  /*1f160*/  STL.64 [R1+0x160], R216 ;  /* 0x000160d801007387 */ /* 0x0003e80000100a00 */
[----:B------:R-:W-:Y:S01]  /*1f170*/  STL [R1+0x168], R218 ;  /* 0x000168da01007387 */ /* 0x000fe20000100800 */
[----:B-1----:R-:W-:-:S05]  /*1f180*/  IMAD.MOV.U32 R216, RZ, RZ, R219 ;  /* 0x000000ffffd87224 */ /* 0x002fca00078e00db */
[----:B------:R1:W-:Y:S04]  /*1f190*/  STL [R1+0xce0], R216 ;  /* 0x000ce0d801007387 */ /* 0x0003e80000100800 */
[----:B-1----:R-:W3:Y:S01]  /*1f1a0*/  LDL.LU R216, [R1+0x290] ;  /* 0x0002900001d87983 */ /* 0x002ee20000300800 */
[----:B------:R-:W-:Y:S01]  /*1f1b0*/  MOV R217, R252 ;  /* 0x000000fc00d97202 */ /* 0x000fe20000000f00 */
[----:B------:R-:W-:Y:S02]  /*1f1c0*/  IMAD.MOV.U32 R218, RZ, RZ, R3 ;  /* 0x000000ffffda7224 */ /* 0x000fe400078e0003 */
[----:B------:R-:W-:Y:S01]  /*1f1d0*/  IMAD.MOV.U32 R219, RZ, RZ, R2 ;  /* 0x000000ffffdb7224 */ /* 0x000fe200078e0002 */
[----:B------:R-:W-:Y:S06]  /*1f1e0*/  HMMA.1688.F32.TF32 R232, R12, R124, R232 ;  /* 0x0000007c0ce8723c */ /* 0x000fec00000810e8 */
[----:B------:R-:W-:Y:S01]  /*1f1f0*/  HMMA.1688.F32.TF32 R208, R144, R92, R208 ;  /* 0x0000005c90d0723c */ /* 0x000fe200000810d0 */
        /* <DEDUP_REMOVED lines=11> */
[----:B------:R-:W-:Y:S01]  /*1f2b0*/  LDS R11, [R6+UR7+0x6980] ;  /* 0x00698007060b7984 */ /* 0x000fe20008000800 */
[----:B---3--:R-:W-:-:S15]  /*1f2c0*/  HMMA.1688.F32.TF32 R216, R48, R40, R216 ;  /* 0x0000002830d8723c */ /* 0x008fde00000810d8 */
[----:B------:R-:W-:-:S08]  /*1f2d0*/  NOP ;  /* 0x0000000000007918 */ /* 0x000fd00000000000 */
[----:B------:R-:W-:Y:S04]  /*1f2e0*/  STL.64 [R1+0x150], R216 ;  /* 0x000150d801007387 */ /* 0x000fe80000100a00 */
[----:B------:R1:W-:Y:S02]  /*1f2f0*/  STL.64 [R1+0x158], R218 ;  /* 0x000158da01007387 */ /* 0x0003e40000100a00 */
[C---:B-1----:R-:W-:Y:S06]  /*1f300*/  HMMA.1688.F32.TF32 R216, R48.reuse, R140, R220 ;  /* 0x0000008c30d8723c */ /* 0x042fec00000810dc */
[C---:B------:R-:W-:Y:S06]  /*1f310*/  HMMA.1688.F32.TF32 R220, R48.reuse, R136, R148 ;  /* 0x0000008830dc723c */ /* 0x040fec0000081094 */
[----:B------:R-:W-:Y:S11]  /*1f320*/  HMMA.1688.F32.TF32 R148, R48, R132, R224 ;  /* 0x000000843094723c */ /* 0x000ff600000810e0 */
[----:B------:R1:W-:Y:S04]  /*1f330*/  STL.64 [R1+0x140], R216 ;  /* 0x000140d801007387 */ /* 0x0003e80000100a00 */
[----:B------:R3:W-:Y:S01]  /*1f340*/  STL [R1+0x148], R218 ;  /* 0x000148da01007387 */ /* 0x0007e20000100800 */
[----:B-1----:R-:W-:-:S08]  /*1f350*/  MOV R216, R219 ;  /* 0x000000db00d87202 */ /* 0x002fd00000000f00 */
[----:B------:R-:W-:Y:S01]  /*1f360*/  IMAD.MOV.U32 R217, RZ, RZ, R148 ;  /* 0x000000ffffd97224 */ /* 0x000fe200078e0094 */
[----:B------:R-:W-:Y:S01]  /*1f370*/  MOV R219, R150 ;  /* 0x0000009600db7202 */ /* 0x000fe20000000f00 */
[----:B------:R-:W-:Y:S01]  /*1f380*/  STL [R1+0xce4], R216 ;  /* 0x000ce4d801007387 */ /* 0x000fe20000100800 */
[----:B---3--:R-:W-:-:S03]  /*1f390*/  IMAD.MOV.U32 R218, RZ, RZ, R149 ;  /* 0x000000ffffda7224 */ /* 0x008fc600078e0095 */
[----:B------:R-:W-:Y:S04]  /*1f3a0*/  STL.64 [R1+0x130], R220 ;  /* 0x000130dc01007387 */ /* 0x000fe80000100a00 */
[----:B------:R-:W-:Y:S04]  /*1f3b0*/  STL.64 [R1+0x138], R222 ;  /* 0x000138de01007387 */ /* 0x000fe80000100a00 */
[----:B------:R1:W-:Y:S02]  /*1f3c0*/  STL [R1+0x12c], R151 ;  /* 0x00012c9701007387 */ /* 0x0003e40000100800 */
[C---:B-1----:R-:W-:Y:S06]  /*1f3d0*/  HMMA.1688.F32.TF32 R148, R48.reuse, R128, R228 ;  /* 0x000000803094723c */ /* 0x042fec00000810e4 */
[----:B--2---:R-:W-:Y:S01]  /*1f3e0*/  HMMA.1688.F32.TF32 R48, R48, R124, R180 ;  /* 0x0000007c3030723c */ /* 0x004fe200000810b4 */
[----:B------:R1:W-:Y:S04]  /*1f3f0*/  STL [R1+0xcf0], R219 ;  /* 0x000cf0db01007387 */ /* 0x0003e80000100800 */
[----:B------:R2:W-:Y:S04]  /*1f400*/  STL [R1+0xcec], R218 ;  /* 0x000cecda01007387 */ /* 0x0005e80000100800 */
[----:B------:R3:W-:Y:S09]  /*1f410*/  STL [R1+0xce8], R217 ;  /* 0x000ce8d901007387 */ /* 0x0007f20000100800 */
[----:B------:R-:W-:Y:S01]  /*1f420*/  IMAD.MOV.U32 R216, RZ, RZ, R151 ;  /* 0x000000ffffd87224 */ /* 0x000fe200078e0097 */
[----:B------:R-:W-:Y:S04]  /*1f430*/  STL.64 [R1+0x110], R148 ;  /* 0x0001109401007387 */ /* 0x000fe80000100a00 */
[----:B------:R4:W-:Y:S01]  /*1f440*/  STL [R1+0x118], R150 ;  /* 0x0001189601007387 */ /* 0x0009e20000100800 */
[----:B-1----:R-:W-:Y:S01]  /*1f450*/  IMAD.MOV.U32 R219, RZ, RZ, R49 ;  /* 0x000000ffffdb7224 */ /* 0x002fe200078e0031 */
[----:B--2---:R-:W-:Y:S01]  /*1f460*/  MOV R218, R50 ;  /* 0x0000003200da7202 */ /* 0x004fe20000000f00 */
[----:B---3--:R-:W-:Y:S01]  /*1f470*/  IMAD.MOV.U32 R217, RZ, RZ, R51 ;  /* 0x000000ffffd97224 */ /* 0x008fe200078e0033 */
[----:B------:R-:W-:Y:S04]  /*1f480*/  STL [R1+0xcf4], R216 ;  /* 0x000cf4d801007387 */ /* 0x000fe80000100800 */
[----:B------:R1:W-:Y:S01]  /*1f490*/  STL [R1+0x100], R48 ;  /* 0x0001003001007387 */ /* 0x0003e20000100800 */
[C---:B----4-:R-:W-:Y:S06]  /*1f4a0*/  HMMA.1688.F32.TF32 R148, R12.reuse, R92, R184 ;  /* 0x0000005c0c94723c */ /* 0x050fec00000810b8 */
[----:B-1----:R-:W-:Y:S01]  /*1f4b0*/  HMMA.1688.F32.TF32 R48, R12, R44, R188 ;  /* 0x0000002c0c30723c */ /* 0x002fe200000810bc */
[----:B------:R-:W-:Y:S04]  /*1f4c0*/  STL [R1+0xd00], R219 ;  /* 0x000d00db01007387 */ /* 0x000fe80000100800 */
[----:B------:R1:W-:Y:S04]  /*1f4d0*/  STL [R1+0xcfc], R218 ;  /* 0x000cfcda01007387 */ /* 0x0003e80000100800 */
[----:B------:R2:W-:Y:S08]  /*1f4e0*/  STL [R1+0xcf8], R217 ;  /* 0x000cf8d901007387 */ /* 0x0005f00000100800 */
[----:B------:R-:W-:Y:S04]  /*1f4f0*/  STL.64 [R1+0xf0], R148 ;  /* 0x0000f09401007387 */ /* 0x000fe80000100a00 */
[----:B------:R-:W-:Y:S04]  /*1f500*/  STL.64 [R1+0xf8], R150 ;  /* 0x0000f89601007387 */ /* 0x000fe80000100a00 */
[----:B------:R3:W-:Y:S01]  /*1f510*/  STL [R1+0xb8], R50 ;  /* 0x0000b83201007387 */ /* 0x0007e20000100800 */
[----:B-1----:R-:W-:Y:S01]  /*1f520*/  IMAD.MOV.U32 R218, RZ, RZ, R48 ;  /* 0x000000ffffda7224 */ /* 0x002fe200078e0030 */
[----:B--2---:R-:W-:Y:S01]  /*1f530*/  MOV R217, R49 ;  /* 0x0000003100d97202 */ /* 0x004fe20000000f00 */
[----:B------:R-:W-:-:S02]  /*1f540*/  IMAD.MOV.U32 R216, RZ, RZ, R51 ;  /* 0x000000ffffd87224 */ /* 0x000fc400078e0033 */
[C---:B---3--:R-:W-:Y:S06]  /*1f550*/  HMMA.1688.F32.TF32 R48, R12.reuse, R40, R192 ;  /* 0x000000280c30723c */ /* 0x048fec00000810c0 */
[----:B------:R-:W-:-:S15]  /*1f560*/  HMMA.1688.F32.TF32 R228, R12, R136, R200 ;  /* 0x000000880ce4723c */ /* 0x000fde00000810c8 */
[----:B------:R-:W-:-:S02]  /*1f570*/  NOP ;  /* 0x0000000000007918 */ /* 0x000fc40000000000 */
[----:B------:R-:W-:Y:S01]  /*1f580*/  STL.64 [R1+0x60], R48 ;  /* 0x0000603001007387 */ /* 0x000fe20000100a00 */
[----:B------:R-:W-:-:S03]  /*1f590*/  IMAD.MOV.U32 R219, RZ, RZ, R51 ;  /* 0x000000ffffdb7224 */ /* 0x000fc600078e0033 */
[----:B------:R1:W-:Y:S02]  /*1f5a0*/  STL [R1+0x68], R50 ;  /* 0x0000683201007387 */ /* 0x0003e40000100800 */
[C---:B-1----:R-:W-:Y:S06]  /*1f5b0*/  HMMA.1688.F32.TF32 R48, R12.reuse, R140, R196 ;  /* 0x0000008c0c30723c */ /* 0x042fec00000810c4 */
[----:B------:R-:W-:Y:S01]  /*1f5c0*/  HMMA.1688.F32.TF32 R224, R12, R132, R204 ;  /* 0x000000840ce0723c */ /* 0x000fe200000810cc */
[----:B------:R-:W-:-:S05]  /*1f5d0*/  LOP3.LUT R199, R0, 0x60, RZ, 0x3c, !PT ;  /* 0x0000006000c77812 */ /* 0x000fca00078e3cff */
[----:B------:R-:W-:Y:S01]  /*1f5e0*/  HMMA.1688.F32.TF32 R220, R12, R128, R88 ;  /* 0x000000800cdc723c */ /* 0x000fe20000081058 */
[----:B------:R-:W-:Y:S04]  /*1f5f0*/  LDS R12, [R7+UR7+0x6180] ;  /* 0x00618007070c7984 */ /* 0x000fe80008000800 */
[----:B------:R-:W-:Y:S04]  /*1f600*/  LDS R14, [R7+UR7+0x6980] ;  /* 0x00698007070e7984 */ /* 0x000fe80008000800 */
[----:B------:R-:W-:Y:S04]  /*1f610*/  LDS R13, [R199+UR7+0x6180] ;  /* 0x00618007c70d7984 */ /* 0x000fe80008000800 */
[----:B------:R-:W1:Y:S01]  /*1f620*/  LDS R15, [R199+UR7+0x6980] ;  /* 0x00698007c70f7984 */ /* 0x000e620008000800 */
[----:B------:R-:W-:Y:S01]  /*1f630*/  MOV R3, R50 ;  /* 0x0000003200037202 */ /* 0x000fe20000000f00 */
[----:B------:R-:W-:-:S02]  /*1f640*/  IMAD.MOV.U32 R2, RZ, RZ, R51 ;  /* 0x000000ffff027224 */ /* 0x000fc400078e0033 */
[----:B------:R2:W-:Y:S01]  /*1f650*/  STL.64 [R1+0x10], R48 ;  /* 0x0000103001007387 */ /* 0x0005e20000100a00 */
[----:B------:R-:W-:Y:S01]  /*1f660*/  MOV R180, R53 ;  /* 0x0000003500b47202 */ /* 0x000fe20000000f00 */
[----:B------:R-:W-:Y:S01]  /*1f670*/  IMAD.MOV.U32 R181, RZ, RZ, R52 ;  /* 0x000000ffffb57224 */ /* 0x000fe200078e0034 */
[----:B------:R-:W-:Y:S01]  /*1f680*/  MOV R185, R58 ;  /* 0x0000003a00b97202 */ /* 0x000fe20000000f00 */
[C---:B------:R-:W-:Y:S01]  /*1f690*/  HMMA.1688.F32.TF32 R52, R144.reuse, R40, R96 ;  /* 0x000000289034723c */ /* 0x040fe20000081060 */
[----:B------:R-:W-:Y:S02]  /*1f6a0*/  IMAD.MOV.U32 R184, RZ, RZ, R59 ;  /* 0x000000ffffb87224 */ /* 0x000fe400078e003b */
[----:B------:R-:W-:Y:S02]  /*1f6b0*/  IMAD.MOV.U32 R186, RZ, RZ, R57 ;  /* 0x000000ffffba7224 */ /* 0x000fe400078e0039 */
[----:B------:R-:W-:Y:S01]  /*1f6c0*/  IMAD.MOV.U32 R187, RZ, RZ, R56 ;  /* 0x000000ffffbb7224 */ /* 0x000fe200078e0038 */
[----:B------:R-:W-:Y:S01]  /*1f6d0*/  MOV R190, R61 ;  /* 0x0000003d00be7202 */ /* 0x000fe20000000f00 */
[----:B------:R-:W-:Y:S01]  /*1f6e0*/  IMAD.MOV.U32 R188, RZ, RZ, R63 ;  /* 0x000000ffffbc7224 */ /* 0x000fe200078e003f */
[----:B--2---:R-:W-:Y:S01]  /*1f6f0*/  HMMA.1688.F32.TF32 R48, R144, R44, R212 ;  /* 0x0000002c9030723c */ /* 0x004fe200000810d4 */
[----:B------:R-:W-:-:S02]  /*1f700*/  IMAD.MOV.U32 R189, RZ, RZ, R62 ;  /* 0x000000ffffbd7224 */ /* 0x000fc400078e003e */
[----:B------:R-:W-:Y:S01]  /*1f710*/  IMAD.MOV.U32 R191, RZ, RZ, R60 ;  /* 0x000000ffffbf7224 */ /* 0x000fe200078e003c */
[----:B------:R-:W-:Y:S01]  /*1f720*/  MOV R192, R67 ;  /* 0x0000004300c07202 */ /* 0x000fe20000000f00 */
[----:B------:R-:W-:Y:S01]  /*1f730*/  IMAD.MOV.U32 R193, RZ, RZ, R66 ;  /* 0x000000ffffc17224 */ /* 0x000fe200078e0042 */
[C---:B------:R-:W-:Y:S01]  /*1f740*/  HMMA.1688.F32.TF32 R56, R144.reuse, R140, R84 ;  /* 0x0000008c9038723c */ /* 0x040fe20000081054 */
[----:B------:R-:W-:Y:S01]  /*1f750*/  IMAD.MOV.U32 R194, RZ, RZ, R65 ;  /* 0x000000ffffc27224 */ /* 0x000fe200078e0041 */
[----:B------:R-:W-:Y:S01]  /*1f760*/  MOV R195, R64 ;  /* 0x0000004000c37202 */ /* 0x000fe20000000f00 */
[----:B------:R-:W-:Y:S01]  /*1f770*/  IMAD.MOV.U32 R200, RZ, RZ, R71 ;  /* 0x000000ffffc87224 */ /* 0x000fe200078e0047 */
[----:B------:R-:W-:Y:S01]  /*1f780*/  MOV R201, R70 ;  /* 0x0000004600c97202 */ /* 0x000fe20000000f00 */
[----:B------:R-:W-:Y:S01]  /*1f790*/  IMAD.MOV.U32 R202, RZ, RZ, R69 ;  /* 0x000000ffffca7224 */ /* 0x000fe200078e0045 */
[C---:B------:R-:W-:Y:S01]  /*1f7a0*/  HMMA.1688.F32.TF32 R60, R144.reuse, R136, R80 ;  /* 0x00000088903c723c */ /* 0x040fe20000081050 */
[----:B------:R-:W-:Y:S01]  /*1f7b0*/  IMAD.MOV.U32 R203, RZ, RZ, R68 ;  /* 0x000000ffffcb7224 */ /* 0x000fe200078e0044 */
[----:B------:R-:W-:Y:S04]  /*1f7c0*/  LDS R88, [R0+UR7+0x7080] ;  /* 0x0070800700587984 */ /* 0x000fe80008000800 */
[C---:B------:R-:W-:Y:S01]  /*1f7d0*/  HMMA.1688.F32.TF32 R64, R144.reuse, R132, R36 ;  /* 0x000000849040723c */ /* 0x040fe20000081024 */
[----:B------:R-:W-:Y:S04]  /*1f7e0*/  STL.64 [R1+0xc20], R230 ;  /* 0x000c20e601007387 */ /* 0x000fe80000100a00 */
[----:B------:R-:W-:Y:S01]  /*1f7f0*/  LDS R90, [R0+UR7+0x7880] ;  /* 0x00788007005a7984 */ /* 0x000fe20008000800 */
[C---:B------:R-:W-:Y:S03]  /*1f800*/  HMMA.1688.F32.TF32 R68, R144.reuse, R128, R32 ;  /* 0x000000809044723c */ /* 0x040fe60000081020 */
[----:B------:R2:W-:Y:S04]  /*1f810*/  STL.64 [R1+0xc18], R228 ;  /* 0x000c18e401007387 */ /* 0x0005e80000100a00 */
[----:B------:R-:W-:Y:S04]  /*1f820*/  STL.64 [R1+0xc30], R226 ;  /* 0x000c30e201007387 */ /* 0x000fe80000100a00 */
[----:B------:R3:W-:Y:S04]  /*1f830*/  STL.64 [R1+0xc28], R224 ;  /* 0x000c28e001007387 */ /* 0x0007e80000100a00 */
[----:B------:R-:W-:Y:S04]  /*1f840*/  STL.64 [R1+0xc40], R222 ;  /* 0x000c40de01007387 */ /* 0x000fe80000100a00 */
[----:B------:R4:W-:Y:S04]  /*1f850*/  STL.64 [R1+0xc38], R220 ;  /* 0x000c38dc01007387 */ /* 0x0009e80000100a00 */
[----:B------:R-:W-:Y:S04]  /*1f860*/  STL.64 [R1+0xc58], R234 ;  /* 0x000c58ea01007387 */ /* 0x000fe80000100a00 */
[----:B------:R4:W-:Y:S04]  /*1f870*/  STL.64 [R1+0xc50], R232 ;  /* 0x000c50e801007387 */ /* 0x0009e80000100a00 */
[----:B------:R-:W-:Y:S04]  /*1f880*/  STL.64 [R1+0xc68], R210 ;  /* 0x000c68d201007387 */ /* 0x000fe80000100a00 */
[----:B------:R-:W-:Y:S04]  /*1f890*/  STL.64 [R1+0xc60], R208 ;  /* 0x000c60d001007387 */ /* 0x000fe80000100a00 */
[----:B------:R-:W-:Y:S04]  /*1f8a0*/  STL.64 [R1+0xc78], R50 ;  /* 0x000c783201007387 */ /* 0x000fe80000100a00 */
[----:B------:R4:W-:Y:S04]  /*1f8b0*/  STL.64 [R1+0xc70], R48 ;  /* 0x000c703001007387 */ /* 0x0009e80000100a00 */
[----:B------:R-:W-:Y:S04]  /*1f8c0*/  STL.64 [R1+0xc88], R54 ;  /* 0x000c883601007387 */ /* 0x000fe80000100a00 */
[----:B------:R4:W-:Y:S04]  /*1f8d0*/  STL.64 [R1+0xc80], R52 ;  /* 0x000c803401007387 */ /* 0x0009e80000100a00 */
[----:B------:R-:W-:Y:S04]  /*1f8e0*/  STL.64 [R1+0xc98], R58 ;  /* 0x000c983a01007387 */ /* 0x000fe80000100a00 */
[----:B------:R4:W-:Y:S01]  /*1f8f0*/  STL.64 [R1+0xc90], R56 ;  /* 0x000c903801007387 */ /* 0x0009e20000100a00 */
[----:B------:R-:W-:Y:S03]  /*1f900*/  HMMA.1688.F32.TF32 R144, R144, R124, R28 ;  /* 0x0000007c9090723c */ /* 0x000fe6000008101c */
[----:B------:R-:W-:Y:S04]  /*1f910*/  STL.64 [R1+0xca8], R62 ;  /* 0x000ca83e01007387 */ /* 0x000fe80000100a00 */
[----:B------:R-:W-:Y:S01]  /*1f920*/  STL.64 [R1+0xca0], R60 ;  /* 0x000ca03c01007387 */ /* 0x000fe20000100a00 */
[----:B-1----:R-:W-:Y:S03]  /*1f930*/  HMMA.1688.F32.TF32 R28, R12, R136, R200 ;  /* 0x000000880c1c723c */ /* 0x002fe600000810c8 */
[----:B------:R-:W-:Y:S04]  /*1f940*/  STL.64 [R1+0xcb8], R66 ;  /* 0x000cb84201007387 */ /* 0x000fe80000100a00 */
[----:B------:R-:W-:Y:S01]  /*1f950*/  STL.64 [R1+0xcb0], R64 ;  /* 0x000cb04001007387 */ /* 0x000fe20000100a00 */
[----:B------:R-:W-:Y:S01]  /*1f960*/  MOV R200, R100 ;  /* 0x0000006400c87202 */ /* 0x000fe20000000f00 */
[----:B------:R-:W-:-:S02]  /*1f970*/  IMAD.MOV.U32 R201, RZ, RZ, R101 ;  /* 0x000000ffffc97224 */ /* 0x000fc400078e0065 */
[----:B------:R-:W-:Y:S01]  /*1f980*/  STL.64 [R1+0xcc8], R70 ;  /* 0x000cc84601007387 */ /* 0x000fe20000100a00 */
[----:B------:R-:W-:-:S03]  /*1f990*/  IMAD.MOV.U32 R202, RZ, RZ, R102 ;  /* 0x000000ffffca7224 */ /* 0x000fc600078e0066 */
[----:B------:R-:W-:Y:S01]  /*1f9a0*/  STL.64 [R1+0xcc0], R68 ;  /* 0x000cc04401007387 */ /* 0x000fe20000100a00 */
[----:B------:R-:W-:-:S03]  /*1f9b0*/  MOV R203, R103 ;  /* 0x0000006700cb7202 */ /* 0x000fc60000000f00 */
[----:B------:R-:W4:Y:S01]  /*1f9c0*/  LDL.LU R100, [R1+0xdc0] ;  /* 0x000dc00001647983 */ /* 0x000f220000300800 */
[----:B--2---:R-:W-:-:S03]  /*1f9d0*/  IMAD.MOV.U32 R228, RZ, RZ, R104 ;  /* 0x000000ffffe47224 */ /* 0x004fc600078e0068 */
[----:B------:R-:W2:Y:S01]  /*1f9e0*/  LDL.LU R101, [R1+0xdbc] ;  /* 0x000dbc0001657983 */ /* 0x000ea20000300800 */
[----:B------:R-:W-:-:S03]  /*1f9f0*/  IMAD.MOV.U32 R229, RZ, RZ, R105 ;  /* 0x000000ffffe57224 */ /* 0x000fc600078e0069 */
[----:B------:R-:W2:Y:S01]  /*1fa00*/  LDL.LU R102, [R1+0xdb8] ;  /* 0x000db80001667983 */ /* 0x000ea20000300800 */
[----:B------:R-:W-:-:S03]  /*1fa10*/  MOV R230, R106 ;  /* 0x0000006a00e67202 */ /* 0x000fc60000000f00 */
[----:B------:R-:W2:Y:S01]  /*1fa20*/  LDL.LU R103, [R1+0xdb4] ;  /* 0x000db40001677983 */ /* 0x000ea20000300800 */
[----:B------:R-:W-:-:S03]  /*1fa30*/  IMAD.MOV.U32 R231, RZ, RZ, R107 ;  /* 0x000000ffffe77224 */ /* 0x000fc600078e006b */
[----:B------:R-:W2:Y:S01]  /*1fa40*/  LDL.LU R104, [R1+0xdb0] ;  /* 0x000db00001687983 */ /* 0x000ea20000300800 */
[----:B---3--:R-:W-:-:S03]  /*1fa50*/  IMAD.MOV.U32 R224, RZ, RZ, R108 ;  /* 0x000000ffffe07224 */ /* 0x008fc600078e006c */
[----:B------:R-:W2:Y:S01]  /*1fa60*/  LDL.LU R105, [R1+0xdac] ;  /* 0x000dac0001697983 */ /* 0x000ea20000300800 */
[----:B------:R-:W-:-:S03]  /*1fa70*/  MOV R225, R109 ;  /* 0x0000006d00e17202 */ /* 0x000fc60000000f00 */
[----:B------:R-:W2:Y:S01]  /*1fa80*/  LDL.LU R106, [R1+0xda8] ;  /* 0x000da800016a7983 */ /* 0x000ea20000300800 */
[----:B------:R-:W-:-:S03]  /*1fa90*/  IMAD.MOV.U32 R226, RZ, RZ, R110 ;  /* 0x000000ffffe27224 */ /* 0x000fc600078e006e */
[----:B------:R-:W2:Y:S01]  /*1faa0*/  LDL.LU R107, [R1+0xda4] ;  /* 0x000da400016b7983 */ /* 0x000ea20000300800 */
[----:B------:R-:W-:-:S03]  /*1fab0*/  IMAD.MOV.U32 R227, RZ, RZ, R111 ;  /* 0x000000ffffe37224 */ /* 0x000fc600078e006f */
[----:B------:R-:W3:Y:S01]  /*1fac0*/  LDL.LU R108, [R1+0xda0] ;  /* 0x000da000016c7983 */ /* 0x000ee20000300800 */
[----:B----4-:R-:W-:-:S03]  /*1fad0*/  MOV R220, R112 ;  /* 0x0000007000dc7202 */ /* 0x010fc60000000f00 */
[----:B------:R-:W3:Y:S01]  /*1fae0*/  LDL.LU R109, [R1+0xd9c] ;  /* 0x000d9c00016d7983 */ /* 0x000ee20000300800 */
[----:B------:R-:W-:-:S03]  /*1faf0*/  IMAD.MOV.U32 R221, RZ, RZ, R113 ;  /* 0x000000ffffdd7224 */ /* 0x000fc600078e0071 */
[----:B------:R-:W3:Y:S01]  /*1fb00*/  LDL.LU R110, [R1+0xd98] ;  /* 0x000d9800016e7983 */ /* 0x000ee20000300800 */
[----:B------:R-:W-:-:S03]  /*1fb10*/  IMAD.MOV.U32 R222, RZ, RZ, R114 ;  /* 0x000000ffffde7224 */ /* 0x000fc600078e0072 */
[----:B------:R-:W3:Y:S01]  /*1fb20*/  LDL.LU R111, [R1+0xd94] ;  /* 0x000d9400016f7983 */ /* 0x000ee20000300800 */
[----:B------:R-:W-:-:S03]  /*1fb30*/  MOV R223, R115 ;  /* 0x0000007300df7202 */ /* 0x000fc60000000f00 */
        /* <DEDUP_REMOVED lines=8> */
[----:B------:R-:W2:Y:S01]  /*1fbc0*/  LDL.LU R116, [R1+0xd80] ;  /* 0x000d800001747983 */ /* 0x000ea20000300800 */
[----:B------:R-:W-:-:S03]  /*1fbd0*/  IMAD.MOV.U32 R212, RZ, RZ, R120 ;  /* 0x000000ffffd47224 */ /* 0x000fc600078e0078 */
[----:B------:R-:W2:Y:S01]  /*1fbe0*/  LDL.LU R117, [R1+0xd7c] ;  /* 0x000d7c0001757983 */ /* 0x000ea20000300800 */
[----:B------:R-:W-:-:S03]  /*1fbf0*/  MOV R213, R121 ;  /* 0x0000007900d57202 */ /* 0x000fc60000000f00 */
[----:B------:R-:W2:Y:S01]  /*1fc00*/  LDL.LU R118, [R1+0xd78] ;  /* 0x000d780001767983 */ /* 0x000ea20000300800 */
[----:B------:R-:W-:-:S03]  /*1fc10*/  IMAD.MOV.U32 R214, RZ, RZ, R122 ;  /* 0x000000ffffd67224 */ /* 0x000fc600078e007a */
[----:B------:R-:W2:Y:S01]  /*1fc20*/  LDL.LU R119, [R1+0xd74] ;  /* 0x000d740001777983 */ /* 0x000ea20000300800 */
[----:B------:R-:W-:-:S03]  /*1fc30*/  IMAD.MOV.U32 R215, RZ, RZ, R123 ;  /* 0x000000ffffd77224 */ /* 0x000fc600078e007b */
[----:B------:R-:W3:Y:S01]  /*1fc40*/  LDL.LU R120, [R1+0xd70] ;  /* 0x000d700001787983 */ /* 0x000ee20000300800 */
[----:B------:R-:W-:-:S03]  /*1fc50*/  MOV R48, R20 ;  /* 0x0000001400307202 */ /* 0x000fc60000000f00 */
        /* <DEDUP_REMOVED lines=30> */
[----:B------:R-:W3:Y:S01]  /*1fe40*/  LDL.LU R134, [R1+0xd30] ;  /* 0x000d300001867983 */ /* 0x000ee20000300800 */
[----:B------:R-:W-:-:S03]  /*1fe50*/  IMAD.MOV.U32 R208, RZ, RZ, R142 ;  /* 0x000000ffffd07224 */ /* 0x000fc600078e008e */
[----:B------:R-:W3:Y:S01]  /*1fe60*/  LDL.LU R135, [R1+0xd2c] ;  /* 0x000d2c0001877983 */ /* 0x000ee20000300800 */
[----:B------:R-:W-:-:S03]  /*1fe70*/  IMAD.MOV.U32 R209, RZ, RZ, R143 ;  /* 0x000000ffffd17224 */ /* 0x000fc600078e008f */
[----:B------:R-:W4:Y:S04]  /*1fe80*/  LDL.LU R138, [R1+0xd28] ;  /* 0x000d2800018a7983 */ /* 0x000f280000300800 */
[----:B------:R-:W4:Y:S04]  /*1fe90*/  LDL.LU R139, [R1+0xd24] ;  /* 0x000d2400018b7983 */ /* 0x000f280000300800 */
[----:B------:R-:W2:Y:S04]  /*1fea0*/  LDL.LU R142, [R1+0xd20] ;  /* 0x000d2000018e7983 */ /* 0x000ea80000300800 */
[----:B------:R-:W2:Y:S04]  /*1feb0*/  LDL.LU R143, [R1+0xd1c] ;  /* 0x000d1c00018f7983 */ /* 0x000ea80000300800 */
[----:B------:R-:W-:Y:S04]  /*1fec0*/  LDS R89, [R6+UR7+0x7080] ;  /* 0x0070800706597984 */ /* 0x000fe80008000800 */
[----:B------:R-:W3:Y:S01]  /*1fed0*/  LDS R91, [R6+UR7+0x7880] ;  /* 0x00788007065b7984 */ /* 0x000ee20008000800 */
[----:B------:R-:W-:Y:S01]  /*1fee0*/  MOV R210, R42 ;  /* 0x0000002a00d27202 */ /* 0x000fe20000000f00 */
[----:B------:R-:W-:-:S02]  /*1fef0*/  IMAD.MOV.U32 R211, RZ, RZ, R43 ;  /* 0x000000ffffd37224 */ /* 0x000fc400078e002b */
[----:B------:R-:W4:Y:S01]  /*1ff00*/  LDL.LU R42, [R1+0xd18] ;  /* 0x000d1800012a7983 */ /* 0x000f220000300800 */
[----:B------:R-:W-:Y:S01]  /*1ff10*/  IMAD.MOV.U32 R204, RZ, RZ, R46 ;  /* 0x000000ffffcc7224 */ /* 0x000fe200078e002e */
[----:B------:R-:W-:Y:S02]  /*1ff20*/  MOV R205, R47 ;  /* 0x0000002f00cd7202 */ /* 0x000fe40000000f00 */
[----:B------:R-:W4:Y:S01]  /*1ff30*/  LDL.LU R43, [R1+0xd14] ;  /* 0x000d1400012b7983 */ /* 0x000f220000300800 */
[----:B------:R-:W-:-:S03]  /*1ff40*/  IMAD.MOV.U32 R206, RZ, RZ, R94 ;  /* 0x000000ffffce7224 */ /* 0x000fc600078e005e */
[----:B------:R-:W4:Y:S01]  /*1ff50*/  LDL.LU R46, [R1+0xd10] ;  /* 0x000d1000012e7983 */ /* 0x000f220000300800 */
[----:B------:R-:W-:Y:S01]  /*1ff60*/  IMAD.MOV.U32 R207, RZ, RZ, R95 ;  /* 0x000000ffffcf7224 */ /* 0x000fe200078e005f */
[----:B------:R-:W-:Y:S02]  /*1ff70*/  MOV R183, R4 ;  /* 0x0000000400b77202 */ /* 0x000fe40000000f00 */
[----:B------:R-:W4:Y:S01]  /*1ff80*/  LDL.LU R47, [R1+0xd0c] ;  /* 0x000d0c00012f7983 */ /* 0x000f220000300800 */
[----:B------:R-:W-:Y:S01]  /*1ff90*/  IMAD.MOV.U32 R182, RZ, RZ, R5 ;  /* 0x000000ffffb67224 */ /* 0x000fe200078e0005 */
[-C--:B------:R-:W-:Y:S02]  /*1ffa0*/  HMMA.1688.F32.TF32 R160, R8, R140.reuse, R160 ;  /* 0x0000008c08a0723c */ /* 0x080fe400000810a0 */
[----:B------:R-:W4:Y:S01]  /*1ffb0*/  LDL.LU R94, [R1+0xd08] ;  /* 0x000d0800015e7983 */ /* 0x000f220000300800 */
[----:B------:R-:W-:Y:S01]  /*1ffc0*/  IMAD.MOV.U32 R252, RZ, RZ, R28 ;  /* 0x000000fffffc7224 */ /* 0x000fe200078e001c */
[----:B------:R-:W-:Y:S01]  /*1ffd0*/  MOV R4, R30 ;  /* 0x0000001e00047202 */ /* 0x000fe20000000f00 */
[----:B------:R-:W-:Y:S01]  /*1ffe0*/  IMAD.MOV.U32 R5, RZ, RZ, R29 ;  /* 0x000000ffff057224 */ /* 0x000fe200078e001d */
[----:B------:R-:W-:Y:S01]  /*1fff0*/  HMMA.1688.F32.TF32 R192, R12, R140, R192 ;  /* 0x0000008c0cc0723c */ /* 0x000fe200000810c0 */
[----:B------:R-:W4:Y:S04]  /*20000*/  LDL.LU R95, [R1+0xd04] ;  /* 0x000d0400015f7983 */ /* 0x000f280000300800 */
[----:B------:R-:W-:Y:S02]  /*20010*/  LDS R197, [R199+UR7+0x7180] ;  /* 0x00718007c7c57984 */ /* 0x000fe40008000800 */
[----:B------:R-:W-:-:S02]  /*20020*/  IMAD.MOV.U32 R141, RZ, RZ, R31 ;  /* 0x000000ffff8d7224 */ /* 0x000fc400078e001f */
[----:B------:R-:W-:Y:S01]  /*20030*/  HMMA.1688.F32.TF32 R28, R12, R132, R72 ;  /* 0x000000840c1c723c */ /* 0x000fe20000081048 */
[----:B------:R-:W-:Y:S04]  /*20040*/  LDS R196, [R7+UR7+0x7180] ;  /* 0x0071800707c47984 */ /* 0x000fe80008000800 */
[----:B------:R-:W-:Y:S01]  /*20050*/  LDS R198, [R7+UR7+0x7980] ;  /* 0x0079800707c67984 */ /* 0x000fe20008000800 */
[----:B---3--:R-:W-:Y:S03]  /*20060*/  HMMA.1688.F32.TF32 R80, R88, R134, R228 ;  /* 0x000000865850723c */ /* 0x008fe600000810e4 */
[----:B------:R-:W3:Y:S04]  /*20070*/  LDL.LU R228, [R1+0x60] ;  /* 0x0000600001e47983 */ /* 0x000ee80000300800 */
[----:B------:R-:W3:Y:S01]  /*20080*/  LDL.LU R229, [R1+0x64] ;  /* 0x0000640001e57983 */ /* 0x000ee20000300800 */
[----:B------:R-:W-:-:S03]  /*20090*/  IMAD.MOV.U32 R231, RZ, RZ, R219 ;  /* 0x000000ffffe77224 */ /* 0x000fc600078e00db */
[----:B------:R-:W3:Y:S04]  /*200a0*/  LDL.LU R230, [R1+0x68] ;  /* 0x0000680001e67983 */ /* 0x000ee80000300800 */
[----:B------:R-:W3:Y:S01]  /*200b0*/  LDL.LU R219, [R1+0xd00] ;  /* 0x000d000001db7983 */ /* 0x000ee20000300800 */
[----:B--2---:R-:W-:Y:S07]  /*200c0*/  HMMA.1688.F32.TF32 R72, R88, R142, R224 ;  /* 0x0000008e5848723c */ /* 0x004fee00000810e0 */
[----:B------:R-:W-:Y:S01]  /*200d0*/  MOV R224, R218 ;  /* 0x000000da00e07202 */ /* 0x000fe20000000f00 */
[----:B------:R-:W-:Y:S01]  /*200e0*/  IMAD.MOV.U32 R225, RZ, RZ, R217 ;  /* 0x000000ffffe17224 */ /* 0x000fe200078e00d9 */
[----:B------:R-:W2:Y:S01]  /*200f0*/  LDL.LU R218, [R1+0xcfc] ;  /* 0x000cfc0001da7983 */ /* 0x000ea20000300800 */
[----:B------:R-:W-:-:S03]  /*20100*/  IMAD.MOV.U32 R227, RZ, RZ, R216 ;  /* 0x000000ffffe37224 */ /* 0x000fc600078e00d8 */
[----:B------:R-:W2:Y:S04]  /*20110*/  LDL.LU R217, [R1+0xcf8] ;  /* 0x000cf80001d97983 */ /* 0x000ea80000300800 */
[----:B------:R-:W2:Y:S04]  /*20120*/  LDL.LU R226, [R1+0xb8] ;  /* 0x0000b80001e27983 */ /* 0x000ea80000300800 */
[----:B------:R-:W2:Y:S01]  /*20130*/  LDL.LU R216, [R1+0xcf4] ;  /* 0x000cf40001d87983 */ /* 0x000ea20000300800 */
[----:B------:R-:W-:Y:S01]  /*20140*/  HMMA.1688.F32.TF32 R164, R8, R136, R164 ;  /* 0x0000008808a4723c */ /* 0x000fe200000810a4 */
[----:B------:R-:W-:-:S05]  /*20150*/  IMAD.MOV.U32 R140, RZ, RZ, R28 ;  /* 0x000000ffff8c7224 */ /* 0x000fca00078e001c */
[----:B----4-:R-:W-:Y:S01]  /*20160*/  HMMA.1688.F32.TF32 R32, R88, R46, R232 ;  /* 0x0000002e5820723c */ /* 0x010fe200000810e8 */
[----:B------:R-:W4:Y:S01]  /*20170*/  LDL.LU R232, [R1+0x100] ;  /* 0x0001000001e87983 */ /* 0x000f220000300800 */
[----:B------:R-:W-:Y:S01]  /*20180*/  MOV R137, R29 ;  /* 0x0000001d00897202 */ /* 0x000fe20000000f00 */
[----:B------:R-:W-:-:S03]  /*20190*/  IMAD.MOV.U32 R136, RZ, RZ, R30 ;  /* 0x000000ffff887224 */ /* 0x000fc600078e001e */
[----:B------:R-:W-:Y:S07]  /*201a0*/  HMMA.1688.F32.TF32 R168, R8, R132, R168 ;  /* 0x0000008408a8723c */ /* 0x000fee00000810a8 */
[----:B------:R-:W-:Y:S02]  /*201b0*/  IMAD.MOV.U32 R133, RZ, RZ, R31 ;  /* 0x000000ffff857224 */ /* 0x000fe400078e001f */
[----:B------:R-:W-:Y:S01]  /*201c0*/  HMMA.1688.F32.TF32 R28, R88, R94, R208 ;  /* 0x0000005e581c723c */ /* 0x000fe200000810d0 */
[----:B---3--:R-:W-:-:S02]  /*201d0*/  MOV R233, R219 ;  /* 0x000000db00e97202 */ /* 0x008fc40000000f00 */
[----:B------:R-:W3:Y:S01]  /*201e0*/  LDL.LU R219, [R1+0xcf0] ;  /* 0x000cf00001db7983 */ /* 0x000ee20000300800 */
[----:B--2---:R-:W-:-:S03]  /*201f0*/  IMAD.MOV.U32 R234, RZ, RZ, R218 ;  /* 0x000000ffffea7224 */ /* 0x004fc600078e00da */
[----:B------:R-:W2:Y:S01]  /*20200*/  LDL.LU R218, [R1+0xcec] ;  /* 0x000cec0001da7983 */ /* 0x000ea20000300800 */
[----:B------:R-:W-:-:S03]  /*20210*/  IMAD.MOV.U32 R235, RZ, RZ, R217 ;  /* 0x000000ffffeb7224 */ /* 0x000fc600078e00d9 */
[----:B------:R-:W4:Y:S04]  /*20220*/  LDL.LU R217, [R1+0xce8] ;  /* 0x000ce80001d97983 */ /* 0x000f280000300800 */
[----:B------:R-:W3:Y:S01]  /*20230*/  LDL.LU R208, [R1+0x110] ;  /* 0x0001100001d07983 */ /* 0x000ee20000300800 */
[----:B------:R-:W-:-:S03]  /*20240*/  MOV R211, R216 ;  /* 0x000000d800d37202 */ /* 0x000fc60000000f00 */
[----:B------:R-:W3:Y:S04]  /*20250*/  LDL.LU R209, [R1+0x114] ;  /* 0x0001140001d17983 */ /* 0x000ee80000300800 */
[----:B------:R-:W3:Y:S04]  /*20260*/  LDL.LU R210, [R1+0x118] ;  /* 0x0001180001d27983 */ /* 0x000ee80000300800 */
[----:B------:R-:W2:Y:S01]  /*20270*/  LDL.LU R216, [R1+0xce4] ;  /* 0x000ce40001d87983 */ /* 0x000ea20000300800 */
[C---:B------:R-:W-:Y:S03]  /*20280*/  HMMA.1688.F32.TF32 R148, R8.reuse, R92, R24 ;  /* 0x0000005c0894723c */ /* 0x040fe60000081018 */
[----:B------:R-:W-:Y:S04]  /*20290*/  LDS R24, [R7+UR7+0x7000] ;  /* 0x0070000707187984 */ /* 0x000fe80008000800 */
[----:B------:R-:W-:Y:S01]  /*202a0*/  LDS R26, [R7+UR7+0x7800] ;  /* 0x00780007071a7984 */ /* 0x000fe20008000800 */
[C---:B------:R-:W-:Y:S03]  /*202b0*/  HMMA.1688.F32.TF32 R152, R8.reuse, R44, R152 ;  /* 0x0000002c0898723c */ /* 0x040fe60000081098 */
[----:B------:R-:W-:Y:S04]  /*202c0*/  LDS R25, [R199+UR7+0x7000] ;  /* 0x00700007c7197984 */ /* 0x000fe80008000800 */
[----:B------:R-:W1:Y:S01]  /*202d0*/  LDS R27, [R199+UR7+0x7800] ;  /* 0x00780007c71b7984 */ /* 0x000e620008000800 */
[C---:B------:R-:W-:Y:S06]  /*202e0*/  HMMA.1688.F32.TF32 R156, R8.reuse, R40, R156 ;  /* 0x00000028089c723c */ /* 0x040fec000008109c */
[C---:B------:R-:W-:Y:S06]  /*202f0*/  HMMA.1688.F32.TF32 R172, R8.reuse, R128, R172 ;  /* 0x0000008008ac723c */ /* 0x040fec00000810ac */
[----:B------:R-:W-:Y:S01]  /*20300*/  HMMA.1688.F32.TF32 R176, R8, R124, R176 ;  /* 0x0000007c08b0723c */ /* 0x000fe200000810b0 */
[----:B------:R-:W-:Y:S04]  /*20310*/  LDS R8, [R0+UR7+0x7000] ;  /* 0x0070000700087984 */ /* 0x000fe80008000800 */
[----:B------:R-:W-:Y:S04]  /*20320*/  LDS R10, [R0+UR7+0x7800] ;  /* 0x00780007000a7984 */ /* 0x000fe80008000800 */
[----:B------:R-:W-:Y:S04]  /*20330*/  LDS R9, [R6+UR7+0x7000] ;  /* 0x0070000706097984 */ /* 0x000fe80008000800 */
[----:B------:R-:W1:Y:S01]  /*20340*/  LDS R11, [R6+UR7+0x7800] ;  /* 0x00780007060b7984 */ /* 0x000e620008000800 */
[C---:B------:R-:W-:Y:S06]  /*20350*/  HMMA.1688.F32.TF32 R16, R12.reuse, R128, R16 ;  /* 0x000000800c10723c */ /* 0x040fec0000081010 */
[----:B------:R-:W-:-:S15]  /*20360*/  HMMA.1688.F32.TF32 R184, R12, R44, R184 ;  /* 0x0000002c0cb8723c */ /* 0x000fde00000810b8 */
[----:B------:R-:W-:-:S03]  /*20370*/  NOP ;  /* 0x0000000000007918 */ /* 0x000fc60000000000 */
[----:B------:R-:W-:Y:S01]  /*20380*/  MOV R132, R16 ;  /* 0x0000001000847202 */ /* 0x000fe20000000f00 */
[----:B------:R-:W-:Y:S01]  /*20390*/  IMAD.MOV.U32 R129, RZ, RZ, R17 ;  /* 0x000000ffff817224 */ /* 0x000fe200078e0011 */
[----:B------:R-:W-:Y:S01]  /*203a0*/  MOV R45, R19 ;  /* 0x00000013002d7202 */ /* 0x000fe20000000f00 */
[----:B------:R-:W-:Y:S02]  /*203b0*/  IMAD.MOV.U32 R128, RZ, RZ, R18 ;  /* 0x000000ffff807224 */ /* 0x000fe400078e0012 */
[----:B-1----:R-:W-:Y:S01]  /*203c0*/  HMMA.1688.F32.TF32 R16, R24, R134, R52 ;  /* 0x000000861810723c */ /* 0x002fe20000081034 */
[----:B------:R-:W3:Y:S04]  /*203d0*/  LDL.LU R52, [R1+0x130] ;  /* 0x0001300001347983 */ /* 0x000ee80000300800 */
[----:B------:R-:W3:Y:S04]  /*203e0*/  LDL.LU R53, [R1+0x134] ;  /* 0x0001340001357983 */ /* 0x000ee80000300800 */
[----:B------:R-:W3:Y:S01]  /*203f0*/  LDL.LU R54, [R1+0x138] ;  /* 0x0001380001367983 */ /* 0x000ee20000300800 */
[C---:B------:R-:W-:Y:S03]  /*20400*/  HMMA.1688.F32.TF32 R120, R8.reuse, R94, R120 ;  /* 0x0000005e0878723c */ /* 0x040fe60000081078 */
[----:B------:R-:W3:Y:S03]  /*20410*/  LDL.LU R55, [R1+0x13c] ;  /* 0x00013c0001377983 */ /* 0x000ee60000300800 */
[C---:B------:R-:W-:Y:S06]  /*20420*/  HMMA.1688.F32.TF32 R116, R8.reuse, R46, R116 ;  /* 0x0000002e0874723c */ /* 0x040fec0000081074 */
[C---:B------:R-:W-:Y:S06]  /*20430*/  HMMA.1688.F32.TF32 R112, R8.reuse, R42, R112 ;  /* 0x0000002a0870723c */ /* 0x040fec0000081070 */
[C---:B------:R-:W-:Y:S06]  /*20440*/  HMMA.1688.F32.TF32 R108, R8.reuse, R142, R108 ;  /* 0x0000008e086c723c */ /* 0x040fec000008106c */
[C---:B------:R-:W-:Y:S06]  /*20450*/  HMMA.1688.F32.TF32 R104, R8.reuse, R138, R104 ;  /* 0x0000008a0868723c */ /* 0x040fec0000081068 */
[C---:B------:R-:W-:Y:S06]  /*20460*/  HMMA.1688.F32.TF32 R100, R8.reuse, R134, R100 ;  /* 0x000000860864723c */ /* 0x040fec0000081064 */
[C---:B------:R-:W-:Y:S06]  /*20470*/  HMMA.1688.F32.TF32 R96, R8.reuse, R130, R76 ;  /* 0x000000820860723c */ /* 0x040fec000008104c */
[----:B------:R-:W-:Y:S06]  /*20480*/  HMMA.1688.F32.TF32 R248, R8, R126, R248 ;  /* 0x0000007e08f8723c */ /* 0x000fec00000810f8 */
[----:B------:R-:W-:Y:S01]  /*20490*/  HMMA.1688.F32.TF32 R8, R24, R142, R56 ;  /* 0x0000008e1808723c */ /* 0x000fe20000081038 */
[----:B------:R-:W3:Y:S04]  /*204a0*/  LDL.LU R56, [R1+0x140] ;  /* 0x0001400001387983 */ /* 0x000ee80000300800 */
[----:B------:R-:W3:Y:S04]  /*204b0*/  LDL.LU R57, [R1+0x144] ;  /* 0x0001440001397983 */ /* 0x000ee80000300800 */
[----:B------:R-:W3:Y:S01]  /*204c0*/  LDL.LU R58, [R1+0x148] ;  /* 0x00014800013a7983 */ /* 0x000ee20000300800 */
[----:B--2---:R-:W-:-:S03]  /*204d0*/  IMAD.MOV.U32 R59, RZ, RZ, R216 ;  /* 0x000000ffff3b7224 */ /* 0x004fc600078e00d8 */
        /* <DEDUP_REMOVED lines=13> */
[C---:B------:R-:W-:Y:S06]  /*205b0*/  HMMA.1688.F32.TF32 R188, R12.reuse, R40, R188 ;  /* 0x000000280cbc723c */ /* 0x040fec00000810bc */
[----:B------:R-:W-:Y:S06]  /*205c0*/  HMMA.1688.F32.TF32 R12, R12, R124, R20 ;  /* 0x0000007c0c0c723c */ /* 0x000fec0000081014 */
[----:B------:R-:W-:Y:S07]  /*205d0*/  HMMA.1688.F32.TF32 R20, R24, R130, R48 ;  /* 0x000000821814723c */ /* 0x000fee0000081030 */
[----:B----4-:R-:W-:Y:S01]  /*205e0*/  MOV R48, R217 ;  /* 0x000000d900307202 */ /* 0x010fe20000000f00 */
[----:B------:R-:W-:-:S02]  /*205f0*/  IMAD.MOV.U32 R49, RZ, RZ, R218 ;  /* 0x000000ffff317224 */ /* 0x000fc400078e00da */
[----:B---3--:R-:W-:Y:S01]  /*20600*/  IMAD.MOV.U32 R50, RZ, RZ, R219 ;  /* 0x000000ffff327224 */ /* 0x008fe200078e00db */
[----:B------:R-:W-:Y:S01]  /*20610*/  HMMA.1688.F32.TF32 R36, R88, R42, R220 ;  /* 0x0000002a5824723c */ /* 0x000fe200000810dc */
[----:B--2---:R-:W-:Y:S02]  /*20620*/  IMAD.MOV.U32 R67, RZ, RZ, R216 ;  /* 0x000000ffff437224 */ /* 0x004fe400078e00d8 */
[----:B------:R-:W2:Y:S04]  /*20630*/  LDL.LU R216, [R1+0xcdc] ;  /* 0x000cdc0001d87983 */ /* 0x000ea80000300800 */
[----:B------:R-:W2:Y:S04]  /*20640*/  LDL.LU R217, [R1+0xcd8] ;  /* 0x000cd80001d97983 */ /* 0x000ea80000300800 */
[----:B------:R-:W2:Y:S04]  /*20650*/  LDL.LU R218, [R1+0xcd4] ;  /* 0x000cd40001da7983 */ /* 0x000ea80000300800 */
[----:B------:R-:W2:Y:S04]  /*20660*/  LDL.LU R219, [R1+0xcd0] ;  /* 0x000cd00001db7983 */ /* 0x000ea80000300800 */
[----:B------:R-:W3:Y:S04]  /*20670*/  LDL.LU R51, [R1+0x12c] ;  /* 0x00012c0001337983 */ /* 0x000ee80000300800 */
[----:B------:R-:W4:Y:S04]  /*20680*/  LDL.LU R220, [R1+0xf0] ;  /* 0x0000f00001dc7983 */ /* 0x000f280000300800 */
[----:B------:R-:W4:Y:S04]  /*20690*/  LDL.LU R221, [R1+0xf4] ;  /* 0x0000f40001dd7983 */ /* 0x000f280000300800 */
[----:B------:R-:W4:Y:S04]  /*206a0*/  LDL.LU R222, [R1+0xf8] ;  /* 0x0000f80001de7983 */ /* 0x000f280000300800 */
[----:B------:R-:W4:Y:S01]  /*206b0*/  LDL.LU R223, [R1+0xfc] ;  /* 0x0000fc0001df7983 */ /* 0x000f220000300800 */
[----:B------:R-:W-:Y:S01]  /*206c0*/  IMAD.MOV.U32 R125, RZ, RZ, R12 ;  /* 0x000000ffff7d7224 */ /* 0x000fe200078e000c */
[----:B------:R-:W-:Y:S01]  /*206d0*/  MOV R93, R14 ;  /* 0x0000000e005d7202 */ /* 0x000fe20000000f00 */
[----:B------:R-:W-:-:S02]  /*206e0*/  IMAD.MOV.U32 R124, RZ, RZ, R13 ;  /* 0x000000ffff7c7224 */ /* 0x000fc400078e000d */
[----:B------:R-:W-:Y:S02]  /*206f0*/  IMAD.MOV.U32 R92, RZ, RZ, R15 ;  /* 0x000000ffff5c7224 */ /* 0x000fe400078e000f */
[----:B------:R-:W-:Y:S06]  /*20700*/  HMMA.1688.F32.TF32 R12, R24, R138, R84 ;  /* 0x0000008a180c723c */ /* 0x000fec0000081054 */
[C---:B------:R-:W-:Y:S01]  /*20710*/  HMMA.1688.F32.TF32 R84, R88.reuse, R130, R200 ;  /* 0x000000825854723c */ /* 0x040fe200000810c8 */
[----:B------:R-:W-:Y:S04]  /*20720*/  LDS R200, [R7+UR7+0x7080] ;  /* 0x0070800707c87984 */ /* 0x000fe80008000800 */
[----:B------:R-:W-:Y:S04]  /*20730*/  LDS R202, [R7+UR7+0x7880] ;  /* 0x0078800707ca7984 */ /* 0x000fe80008000800 */
[----:B------:R-:W-:Y:S04]  /*20740*/  LDS R201, [R199+UR7+0x7080] ;  /* 0x00708007c7c97984 */ /* 0x000fe80008000800 */
[----:B------:R-:W1:Y:S01]  /*20750*/  LDS R203, [R199+UR7+0x7880] ;  /* 0x00788007c7cb7984 */ /* 0x000e620008000800 */
[----:B------:R-:W-:Y:S03]  /*20760*/  HMMA.1688.F32.TF32 R76, R88, R138, R204 ;  /* 0x0000008a584c723c */ /* 0x000fe600000810cc */
[----:B------:R-:W-:Y:S04]  /*20770*/  LDS R204, [R0+UR7+0x7100] ;  /* 0x0071000700cc7984 */ /* 0x000fe80008000800 */
[----:B------:R-:W-:Y:S04]  /*20780*/  LDS R206, [R0+UR7+0x7900] ;  /* 0x0079000700ce7984 */ /* 0x000fe80008000800 */
[----:B------:R-:W-:Y:S04]  /*20790*/  LDS R205, [R6+UR7+0x7100] ;  /* 0x0071000706cd7984 */ /* 0x000fe80008000800 */
[----:B------:R-:W1:Y:S02]  /*207a0*/  LDS R207, [R6+UR7+0x7900] ;  /* 0x0079000706cf7984 */ /* 0x000e640008000800 */
[C---:B-1----:R-:W-:Y:S06]  /*207b0*/  HMMA.1688.F32.TF32 R68, R200.reuse, R94, R68 ;  /* 0x0000005ec844723c */ /* 0x042fec0000081044 */
[C---:B------:R-:W-:Y:S06]  /*207c0*/  HMMA.1688.F32.TF32 R64, R200.reuse, R46, R64 ;  /* 0x0000002ec840723c */ /* 0x040fec0000081040 */
[C---:B------:R-:W-:Y:S06]  /*207d0*/  HMMA.1688.F32.TF32 R60, R200.reuse, R42, R60 ;  /* 0x0000002ac83c723c */ /* 0x040fec000008103c */
[C---:B------:R-:W-:Y:S06]  /*207e0*/  HMMA.1688.F32.TF32 R56, R200.reuse, R142, R56 ;  /* 0x0000008ec838723c */ /* 0x040fec0000081038 */
[C---:B------:R-:W-:Y:S01]  /*207f0*/  HMMA.1688.F32.TF32 R52, R200.reuse, R138, R52 ;  /* 0x0000008ac834723c */ /* 0x040fe20000081034 */
[----:B------:R-:W-:Y:S04]  /*20800*/  STL.64 [R1+0x280], R68 ;  /* 0x0002804401007387 */ /* 0x000fe80000100a00 */
[----:B------:R1:W-:Y:S01]  /*20810*/  STL.64 [R1+0x288], R70 ;  /* 0x0002884601007387 */ /* 0x0003e20000100a00 */
[----:B------:R-:W-:Y:S03]  /*20820*/  HMMA.1688.F32.TF32 R208, R200, R130, R208 ;  /* 0x00000082c8d0723c */ /* 0x000fe600000810d0 */
[----:B-1----:R-:W2:Y:S04]  /*20830*/  LDL.LU.64 R70, [R1+0xcc8] ;  /* 0x000cc80001467983 */ /* 0x002ea80000300a00 */
[----:B------:R-:W2:Y:S04]  /*20840*/  LDL.LU.64 R68, [R1+0xcc0] ;  /* 0x000cc00001447983 */ /* 0x000ea80000300a00 */
[----:B------:R-:W-:Y:S04]  /*20850*/  STL.64 [R1+0x270], R64 ;  /* 0x0002704001007387 */ /* 0x000fe80000100a00 */
[----:B------:R1:W-:Y:S04]  /*20860*/  STL.64 [R1+0x278], R66 ;  /* 0x0002784201007387 */ /* 0x0003e80000100a00 */
[----:B-1----:R-:W2:Y:S04]  /*20870*/  LDL.LU.64 R66, [R1+0xcb8] ;  /* 0x000cb80001427983 */ /* 0x002ea80000300a00 */
[----:B------:R-:W2:Y:S04]  /*20880*/  LDL.LU.64 R64, [R1+0xcb0] ;  /* 0x000cb00001407983 */ /* 0x000ea80000300a00 */
[----:B------:R-:W-:Y:S04]  /*20890*/  STL.64 [R1+0x260], R60 ;  /* 0x0002603c01007387 */ /* 0x000fe80000100a00 */
[----:B------:R1:W-:Y:S04]  /*208a0*/  STL.64 [R1+0x268], R62 ;  /* 0x0002683e01007387 */ /* 0x0003e80000100a00 */
[----:B-1----:R-:W2:Y:S04]  /*208b0*/  LDL.LU.64 R62, [R1+0xca8] ;  /* 0x000ca800013e7983 */ /* 0x002ea80000300a00 */
[----:B------:R-:W2:Y:S04]  /*208c0*/  LDL.LU.64 R60, [R1+0xca0] ;  /* 0x000ca000013c7983 */ /* 0x000ea80000300a00 */
[----:B------:R-:W-:Y:S04]  /*208d0*/  STL.64 [R1+0x250], R56 ;  /* 0x0002503801007387 */ /* 0x000fe80000100a00 */
[----:B------:R1:W-:Y:S01]  /*208e0*/  STL.64 [R1+0x258], R58 ;  /* 0x0002583a01007387 */ /* 0x0003e20000100a00 */
[C---:B------:R-:W-:Y:S03]  /*208f0*/  HMMA.1688.F32.TF32 R224, R204.reuse, R46, R224 ;  /* 0x0000002ecce0723c */ /* 0x040fe600000810e0 */
[----:B-1----:R-:W2:Y:S04]  /*20900*/  LDL.LU.64 R58, [R1+0xc98] ;  /* 0x000c9800013a7983 */ /* 0x002ea80000300a00 */
[----:B------:R-:W2:Y:S04]  /*20910*/  LDL.LU.64 R56, [R1+0xc90] ;  /* 0x000c900001387983 */ /* 0x000ea80000300a00 */
[----:B------:R-:W-:Y:S04]  /*20920*/  STL.64 [R1+0x240], R52 ;  /* 0x0002403401007387 */ /* 0x000fe80000100a00 */
[----:B------:R1:W-:Y:S01]  /*20930*/  STL.64 [R1+0x248], R54 ;  /* 0x0002483601007387 */ /* 0x0003e20000100a00 */
[----:B------:R-:W-:Y:S03]  /*20940*/  HMMA.1688.F32.TF32 R228, R204, R42, R228 ;  /* 0x0000002acce4723c */ /* 0x000fe600000810e4 */
[----:B-1----:R-:W2:Y:S04]  /*20950*/  LDL.LU.64 R54, [R1+0xc88] ;  /* 0x000c880001367983 */ /* 0x002ea80000300a00 */
[----:B------:R-:W2:Y:S01]  /*20960*/  LDL.LU.64 R52, [R1+0xc80] ;  /* 0x000c800001347983 */ /* 0x000ea20000300a00 */
[C---:B---3--:R-:W-:Y:S06]  /*20970*/  HMMA.1688.F32.TF32 R48, R200.reuse, R134, R48 ;  /* 0x00000086c830723c */ /* 0x048fec0000081030 */
[----:B------:R-:W-:Y:S06]  /*20980*/  HMMA.1688.F32.TF32 R200, R200, R126, R232 ;  /* 0x0000007ec8c8723c */ /* 0x000fec00000810e8 */
[----:B----4-:R-:W-:Y:S11]  /*20990*/  HMMA.1688.F32.TF32 R220, R204, R94, R220 ;  /* 0x0000005eccdc723c */ /* 0x010ff600000810dc */
[----:B------:R-:W-:Y:S04]  /*209a0*/  STL.64 [R1+0x230], R48 ;  /* 0x0002303001007387 */ /* 0x000fe80000100a00 */
[----:B------:R1:W-:Y:S04]  /*209b0*/  STL.64 [R1+0x238], R50 ;  /* 0x0002383201007387 */ /* 0x0003e80000100a00 */
[----:B-1----:R-:W3:Y:S04]  /*209c0*/  LDL.LU.64 R50, [R1+0xc78] ;  /* 0x000c780001327983 */ /* 0x002ee80000300a00 */
[----:B------:R-:W3:Y:S04]  /*209d0*/  LDL.LU.64 R48, [R1+0xc70] ;  /* 0x000c700001307983 */ /* 0x000ee80000300a00 */
[----:B------:R-:W-:Y:S04]  /*209e0*/  STL.64 [R1+0x220], R208 ;  /* 0x000220d001007387 */ /* 0x000fe80000100a00 */
[----:B------:R1:W-:Y:S04]  /*209f0*/  STL.64 [R1+0x228], R210 ;  /* 0x000228d201007387 */ /* 0x0003e80000100a00 */
[----:B-1----:R-:W4:Y:S04]  /*20a00*/  LDL.LU.64 R210, [R1+0xc68] ;  /* 0x000c680001d27983 */ /* 0x002f280000300a00 */
[----:B------:R-:W4:Y:S04]  /*20a10*/  LDL.LU.64 R208, [R1+0xc60] ;  /* 0x000c600001d07983 */ /* 0x000f280000300a00 */
[----:B------:R-:W3:Y:S04]  /*20a20*/  LDL.LU.64 R234, [R1+0xc58] ;  /* 0x000c580001ea7983 */ /* 0x000ee80000300a00 */
[----:B------:R-:W3:Y:S04]  /*20a30*/  LDL.LU.64 R232, [R1+0xc50] ;  /* 0x000c500001e87983 */ /* 0x000ee80000300a00 */
[----:B------:R1:W-:Y:S04]  /*20a40*/  STL.64 [R1+0x1d0], R200 ;  /* 0x0001d0c801007387 */ /* 0x0003e80000100a00 */
[----:B------:R1:W-:Y:S04]  /*20a50*/  STL.64 [R1+0x1d8], R202 ;  /* 0x0001d8ca01007387 */ /* 0x0003e80000100a00 */
[----:B-1----:R-:W4:Y:S04]  /*20a60*/  LDL.LU R200, [R1+0x10] ;  /* 0x0000100001c87983 */ /* 0x002f280000300800 */
[----:B------:R-:W4:Y:S01]  /*20a70*/  LDL.LU R201, [R1+0x14] ;  /* 0x0000140001c97983 */ /* 0x000f220000300800 */
[----:B------:R-:W-:Y:S01]  /*20a80*/  MOV R202, R3 ;  /* 0x0000000300ca7202 */ /* 0x000fe20000000f00 */
[----:B------:R-:W-:-:S02]  /*20a90*/  IMAD.MOV.U32 R203, RZ, RZ, R2 ;  /* 0x000000ffffcb7224 */ /* 0x000fc400078e0002 */
[----:B------:R-:W3:Y:S04]  /*20aa0*/  LDL.LU R3, [R1+0xc4c] ;  /* 0x000c4c0001037983 */ /* 0x000ee80000300800 */
[----:B------:R-:W3:Y:S04]  /*20ab0*/  LDL.LU R2, [R1+0xc48] ;  /* 0x000c480001027983 */ /* 0x000ee80000300800 */
        /* <DEDUP_REMOVED lines=12> */
[C---:B------:R-:W-:Y:S06]  /*20b80*/  HMMA.1688.F32.TF32 R244, R24.reuse, R94, R244 ;  /* 0x0000005e18f4723c */ /* 0x040fec00000810f4 */
[C---:B------:R-:W-:Y:S06]  /*20b90*/  HMMA.1688.F32.TF32 R240, R24.reuse, R46, R240 ;  /* 0x0000002e18f0723c */ /* 0x040fec00000810f0 */
[C---:B------:R-:W-:Y:S06]  /*20ba0*/  HMMA.1688.F32.TF32 R236, R24.reuse, R42, R236 ;  /* 0x0000002a18ec723c */ /* 0x040fec00000810ec */
[----:B------:R-:W-:Y:S01]  /*20bb0*/  HMMA.1688.F32.TF32 R24, R24, R126, R212 ;  /* 0x0000007e1818723c */ /* 0x000fe200000810d4 */
[----:B------:R-:W-:Y:S04]  /*20bc0*/  LDS R212, [R7+UR7+0x7100] ;  /* 0x0071000707d47984 */ /* 0x000fe80008000800 */
[----:B------:R-:W-:Y:S04]  /*20bd0*/  LDS R214, [R7+UR7+0x7900] ;  /* 0x0079000707d67984 */ /* 0x000fe80008000800 */
[----:B------:R-:W-:Y:S04]  /*20be0*/  LDS R213, [R199+UR7+0x7100] ;  /* 0x00710007c7d57984 */ /* 0x000fe80008000800 */
[----:B------:R-:W2:Y:S04]  /*20bf0*/  LDS R215, [R199+UR7+0x7900] ;  /* 0x00790007c7d77984 */ /* 0x000ea80008000800 */
[----:B------:R-:W1:Y:S01]  /*20c00*/  LDS R199, [R199+UR7+0x7980] ;  /* 0x00798007c7c77984 */ /* 0x000e620008000800 */
[C---:B--2---:R-:W-:Y:S06]  /*20c10*/  HMMA.1688.F32.TF32 R52, R212.reuse, R42, R52 ;  /* 0x0000002ad434723c */ /* 0x044fec0000081034 */
[----:B------:R-:W-:Y:S06]  /*20c20*/  HMMA.1688.F32.TF32 R56, R212, R142, R56 ;  /* 0x0000008ed438723c */ /* 0x000fec0000081038 */
[----:B------:R-:W-:Y:S01]  /*20c30*/  HMMA.1688.F32.TF32 R88, R88, R126, R216 ;  /* 0x0000007e5858723c */ /* 0x000fe200000810d8 */
[----:B------:R-:W-:Y:S04]  /*20c40*/  LDS R217, [R6+UR7+0x7180] ;  /* 0x0071800706d97984 */ /* 0x000fe80008000800 */
[----:B------:R2:W-:Y:S04]  /*20c50*/  LDS R219, [R6+UR7+0x7980] ;  /* 0x0079800706db7984 */ /* 0x0005e80008000800 */
[----:B------:R-:W-:Y:S04]  /*20c60*/  LDS R216, [R0+UR7+0x7180] ;  /* 0x0071800700d87984 */ /* 0x000fe80008000800 */
[----:B------:R-:W1:Y:S01]  /*20c70*/  LDS R218, [R0+UR7+0x7980] ;  /* 0x0079800700da7984 */ /* 0x000e620008000800 */
[----:B--2---:R-:W2:Y:S01]  /*20c80*/  LDC R6, c[0x0][0x230] ;  /* 0x00008c00ff067b82 */ /* 0x004ea20000000800 */
[----:B----4-:R-:W-:-:S15]  /*20c90*/  HMMA.1688.F32.TF32 R200, R204, R142, R200 ;  /* 0x0000008eccc8723c */ /* 0x010fde00000810c8 */
[----:B------:R-:W-:-:S08]  /*20ca0*/  NOP ;  /* 0x0000000000007918 */ /* 0x000fd00000000000 */
[----:B------:R-:W-:Y:S04]  /*20cb0*/  STL.64 [R1+0x190], R200 ;  /* 0x000190c801007387 */ /* 0x000fe80000100a00 */
[----:B------:R3:W-:Y:S02]  /*20cc0*/  STL.64 [R1+0x198], R202 ;  /* 0x000198ca01007387 */ /* 0x0007e40000100a00 */
[C---:B---3--:R-:W-:Y:S06]  /*20cd0*/  HMMA.1688.F32.TF32 R200, R204.reuse, R130, R220 ;  /* 0x00000082ccc8723c */ /* 0x048fec00000810dc */
[C---:B------:R-:W-:Y:S06]  /*20ce0*/  HMMA.1688.F32.TF32 R224, R204.reuse, R134, R224 ;  /* 0x00000086cce0723c */ /* 0x040fec00000810e0 */
[C---:B------:R-:W-:Y:S06]  /*20cf0*/  HMMA.1688.F32.TF32 R228, R204.reuse, R138, R228 ;  /* 0x0000008acce4723c */ /* 0x040fec00000810e4 */
[----:B------:R-:W-:Y:S06]  /*20d00*/  HMMA.1688.F32.TF32 R220, R204, R126, R232 ;  /* 0x0000007eccdc723c */ /* 0x000fec00000810e8 */
[C---:B------:R-:W-:Y:S11]  /*20d10*/  HMMA.1688.F32.TF32 R204, R212.reuse, R94, R208 ;  /* 0x0000005ed4cc723c */ /* 0x040ff600000810d0 */
[----:B------:R-:W-:Y:S04]  /*20d20*/  STL.64 [R1+0x180], R228 ;  /* 0x000180e401007387 */ /* 0x000fe80000100a00 */
[----:B------:R-:W-:Y:S04]  /*20d30*/  STL.64 [R1+0x188], R230 ;  /* 0x000188e601007387 */ /* 0x000fe80000100a00 */
[----:B------:R-:W-:Y:S04]  /*20d40*/  STL.64 [R1+0x170], R224 ;  /* 0x000170e001007387 */ /* 0x000fe80000100a00 */
[----:B------:R-:W-:Y:S04]  /*20d50*/  STL.64 [R1+0x178], R226 ;  /* 0x000178e201007387 */ /* 0x000fe80000100a00 */
[----:B------:R-:W-:Y:S04]  /*20d60*/  STL.64 [R1+0x160], R200 ;  /* 0x000160c801007387 */ /* 0x000fe80000100a00 */
[----:B------:R3:W-:Y:S02]  /*20d70*/  STL.64 [R1+0x168], R202 ;  /* 0x000168ca01007387 */ /* 0x0007e40000100a00 */
[C---:B---3--:R-:W-:Y:S02]  /*20d80*/  HMMA.1688.F32.TF32 R200, R212.reuse, R46, R48 ;  /* 0x0000002ed4c8723c */ /* 0x048fe40000081030 */
[----:B------:R-:W-:Y:S04]  /*20d90*/  STL.64 [R1+0x140], R220 ;  /* 0x000140dc01007387 */ /* 0x000fe80000100a00 */
[----:B------:R-:W-:Y:S04]  /*20da0*/  STL.64 [R1+0x148], R222 ;  /* 0x000148de01007387 */ /* 0x000fe80000100a00 */
[----:B------:R-:W-:Y:S04]  /*20db0*/  STL.64 [R1+0x130], R204 ;  /* 0x000130cc01007387 */ /* 0x000fe80000100a00 */
[----:B------:R-:W-:Y:S04]  /*20dc0*/  STL.64 [R1+0x138], R206 ;  /* 0x000138ce01007387 */ /* 0x000fe80000100a00 */
[----:B------:R-:W3:Y:S05]  /*20dd0*/  LDL.LU R48, [R1+0x3ec] ;  /* 0x0003ec0001307983 */ /* 0x000eea0000300800 */
[----:B------:R-:W-:Y:S04]  /*20de0*/  STL.64 [R1+0x120], R200 ;  /* 0x000120c801007387 */ /* 0x000fe80000100a00 */
[----:B------:R-:W-:Y:S04]  /*20df0*/  STL.64 [R1+0x128], R202 ;  /* 0x000128ca01007387 */ /* 0x000fe80000100a00 */
[----:B------:R-:W-:Y:S04]  /*20e00*/  STL.64 [R1+0x110], R52 ;  /* 0x0001103401007387 */ /* 0x000fe80000100a00 */
[----:B------:R4:W-:Y:S04]  /*20e10*/  STL.64 [R1+0x118], R54 ;  /* 0x0001183601007387 */ /* 0x0009e80000100a00 */
[----:B------:R-:W3:Y:S01]  /*20e20*/  LDL R49, [R1+0xbf8] ;  /* 0x000bf80001317983 */ /* 0x000ee20000100800 */
[C---:B----4-:R-:W-:Y:S03]  /*20e30*/  HMMA.1688.F32.TF32 R52, R212.reuse, R138, R60 ;  /* 0x0000008ad434723c */ /* 0x050fe6000008103c */
[----:B------:R-:W-:Y:S03]  /*20e40*/  STL.64 [R1+0x100], R56 ;  /* 0x0001003801007387 */ /* 0x000fe60000100a00 */
[C---:B------:R-:W-:Y:S01]  /*20e50*/  HMMA.1688.F32.TF32 R60, R212.reuse, R134, R64 ;  /* 0x00000086d43c723c */ /* 0x040fe20000081040 */
[----:B------:R4:W-:Y:S05]  /*20e60*/  STL.64 [R1+0x108], R58 ;  /* 0x0001083a01007387 */ /* 0x0009ea0000100a00 */
[C---:B----4-:R-:W-:Y:S11]  /*20e70*/  HMMA.1688.F32.TF32 R56, R212.reuse, R130, R68 ;  /* 0x00000082d438723c */ /* 0x050ff60000081044 */
[----:B------:R-:W-:Y:S04]  /*20e80*/  STL.64 [R1+0xf0], R52 ;  /* 0x0000f03401007387 */ /* 0x000fe80000100a00 */
[----:B------:R4:W-:Y:S02]  /*20e90*/  STL.64 [R1+0xf8], R54 ;  /* 0x0000f83601007387 */ /* 0x0009e40000100a00 */
[----:B----4-:R-:W-:Y:S02]  /*20ea0*/  HMMA.1688.F32.TF32 R52, R212, R126, R144 ;  /* 0x0000007ed434723c */ /* 0x010fe40000081090 */
[----:B------:R-:W-:Y:S04]  /*20eb0*/  STL.64 [R1+0xe0], R60 ;  /* 0x0000e03c01007387 */ /* 0x000fe80000100a00 */
[----:B------:R-:W-:Y:S04]  /*20ec0*/  STL.64 [R1+0xe8], R62 ;  /* 0x0000e83e01007387 */ /* 0x000fe80000100a00 */
[----:B------:R-:W4:Y:S04]  /*20ed0*/  LDL.LU R40, [R1+0xbc0] ;  /* 0x000bc00001287983 */ /* 0x000f280000300800 */
[----:B------:R-:W-:Y:S04]  /*20ee0*/  STL.64 [R1+0xd0], R56 ;  /* 0x0000d03801007387 */ /* 0x000fe80000100a00 */
[----:B------:R1:W-:Y:S04]  /*20ef0*/  STL.64 [R1+0xd8], R58 ;  /* 0x0000d83a01007387 */ /* 0x0003e80000100a00 */
[----:B------:R-:W4:Y:S04]  /*20f00*/  LDL.LU R7, [R1+0xbc4] ;  /* 0x000bc40001077983 */ /* 0x000f280000300800 */
[----:B------:R-:W-:Y:S01]  /*20f10*/  STL.64 [R1+0xc0], R52 ;  /* 0x0000c03401007387 */ /* 0x000fe20000100a00 */
[C---:B-1----:R-:W-:Y:S03]  /*20f20*/  HMMA.1688.F32.TF32 R56, R196.reuse, R94, R180 ;  /* 0x0000005ec438723c */ /* 0x042fe600000810b4 */
[----:B------:R1:W-:Y:S03]  /*20f30*/  STL.64 [R1+0xc8], R54 ;  /* 0x0000c83601007387 */ /* 0x0003e60000100a00 */
[----:B-1----:R-:W-:-:S15]  /*20f40*/  HMMA.1688.F32.TF32 R52, R196, R46, R184 ;  /* 0x0000002ec434723c */ /* 0x002fde00000810b8 */
[----:B------:R-:W-:-:S02]  /*20f50*/  NOP ;  /* 0x0000000000007918 */ /* 0x000fc40000000000 */
[----:B------:R-:W-:Y:S04]  /*20f60*/  STL.64 [R1+0x150], R56 ;  /* 0x0001503801007387 */ /* 0x000fe80000100a00 */
[----:B------:R1:W-:Y:S01]  /*20f70*/  STL.64 [R1+0x158], R58 ;  /* 0x0001583a01007387 */ /* 0x0003e20000100a00 */
[----:B------:R-:W-:Y:S03]  /*20f80*/  HMMA.1688.F32.TF32 R228, R216, R46, R152 ;  /* 0x0000002ed8e4723c */ /* 0x000fe60000081098 */
[----:B-1----:R-:W4:Y:S04]  /*20f90*/  LDL.LU R58, [R1+0xbc8] ;  /* 0x000bc800013a7983 */ /* 0x002f280000300800 */
[----:B------:R-:W-:Y:S04]  /*20fa0*/  STL.64 [R1+0xb0], R52 ;  /* 0x0000b03401007387 */ /* 0x000fe80000100a00 */
[----:B------:R1:W-:Y:S04]  /*20fb0*/  STL.64 [R1+0xb8], R54 ;  /* 0x0000b83601007387 */ /* 0x0003e80000100a00 */
[----:B-1----:R-:W4:Y:S04]  /*20fc0*/  LDL.LU R55, [R1+0xbcc] ;  /* 0x000bcc0001377983 */ /* 0x002f280000300800 */
[----:B------:R-:W4:Y:S04]  /*20fd0*/  LDL.LU R50, [R1+0x3f8] ;  /* 0x0003f80001327983 */ /* 0x000f280000300800 */
[----:B------:R-:W4:Y:S01]  /*20fe0*/  LDL.LU R47, [R1+0x3fc] ;  /* 0x0003fc00012f7983 */ /* 0x000f220000300800 */
[-C--:B------:R-:W-:Y:S01]  /*20ff0*/  HMMA.1688.F32.TF32 R60, R196, R42.reuse, R188 ;  /* 0x0000002ac43c723c */ /* 0x080fe200000810bc */
[----:B------:R-:W1:Y:S01]  /*21000*/  S2R R41, SR_TID.X ;  /* 0x0000000000297919 */ /* 0x000e620000002100 */
[----:B--2---:R-:W-:Y:S01]  /*21010*/  VIADD R6, R6, 0xffffff80 ;  /* 0xffffff8006067836 */ /* 0x004fe20000000000 */
[----:B------:R-:W-:Y:S01]  /*21020*/  UIADD3 UR5, UR5, 0x1, URZ ;  /* 0x0000000105057890 */ /* 0x000fe2000fffe03f */
[----:B------:R-:W2:Y:S04]  /*21030*/  LDL.LU R56, [R1+0x400] ;  /* 0x0004000001387983 */ /* 0x000ea80000300800 */
[----:B------:R-:W2:Y:S01]  /*21040*/  LDL.LU R54, [R1+0x404] ;  /* 0x0004040001367983 */ /* 0x000ea20000300800 */
[----:B------:R-:W-:Y:S01]  /*21050*/  UISETP.GT.AND UP0, UPT, UR5, 0x1, UPT ;  /* 0x000000010500788c */ /* 0x000fe2000bf04270 */
[----:B------:R-:W-:Y:S03]  /*21060*/  HMMA.1688.F32.TF32 R224, R216, R42, R156 ;  /* 0x0000002ad8e0723c */ /* 0x000fe6000008109c */
[----:B------:R-:W-:-:S10]  /*21070*/  USEL UR5, UR5, URZ, !UP0 ;  /* 0x0000003f05057287 */ /* 0x000fd4000c000000 */
[----:B------:R-:W-:Y:S04]  /*21080*/  STL.64 [R1+0xa0], R60 ;  /* 0x0000a03c01007387 */ /* 0x000fe80000100a00 */
[----:B------:R-:W-:Y:S01]  /*21090*/  STL.64 [R1+0xa8], R62 ;  /* 0x0000a83e01007387 */ /* 0x000fe20000100a00 */
[----:B------:R-:W-:Y:S01]  /*210a0*/  ULEA UR7, UR5, UR4, 0xf ;  /* 0x0000000405077291 */ /* 0x000fe2000f8e783f */
[----:B-1----:R-:W-:-:S05]  /*210b0*/  LOP3.LUT R41, R41, 0x3f, RZ, 0xc0, !PT ;  /* 0x0000003f29297812 */ /* 0x002fca00078ec0ff */
[----:B------:R-:W-:Y:S02]  /*210c0*/  IMAD.SHL.U32 R57, R41, 0x4, RZ ;  /* 0x0000000429397824 */ /* 0x000fe400078e00ff */
[----:B---3--:R-:W-:-:S05]  /*210d0*/  IMAD R44, R48, -0x40, R6 ;  /* 0xffffffc0302c7824 */ /* 0x008fca00078e0206 */
[----:B------:R-:W-:Y:S02]  /*210e0*/  ISETP.GT.AND P0, PT, R44, RZ, PT ;  /* 0x000000ff2c00720c */ /* 0x000fe40003f04270 */
[----:B------:R-:W-:-:S04]  /*210f0*/  IADD3 R6, R49, -0x2, RZ ;  /* 0xfffffffe31067810 */ /* 0x000fc80007ffe0ff */
[----:B------:R-:W-:Y:S02]  /*21100*/  ISETP.GE.AND P5, PT, R48, R6, PT ;  /* 0x000000063000720c */ /* 0x000fe40003fa6270 */
[----:B------:R-:W-:-:S04]  /*21110*/  SEL R6, RZ, 0x4, !P0 ;  /* 0x00000004ff067807 */ /* 0x000fc80004000000 */
[----:B------:R-:W-:-:S04]  /*21120*/  SEL R6, R6, RZ, !P5 ;  /* 0x000000ff06067207 */ /* 0x000fc80006800000 */
[----:B------:R-:W-:Y:S02]  /*21130*/  ISETP.NE.U32.AND P1, PT, R6, RZ, PT ;  /* 0x000000ff0600720c */ /* 0x000fe40003f25070 */
[----:B------:R-:W-:Y:S02]  /*21140*/  IADD3 R6, R57, UR7, RZ ;  /* 0x0000000739067c10 */ /* 0x000fe4000fffe0ff */
[----:B----4-:R-:W-:-:S05]  /*21150*/  IADD3 R7, P0, R7, R3, RZ ;  /* 0x0000000307077210 */ /* 0x010fca0007f1e0ff */
[----:B------:R-:W-:Y:S01]  /*21160*/  STL [R1+0xbc4], R7 ;  /* 0x000bc40701007387 */ /* 0x000fe20000100800 */
[----:B------:R-:W-:-:S03]  /*21170*/  IMAD.X R40, R40, 0x1, R2, P0 ;  /* 0x0000000128287824 */ /* 0x000fc600000e0602 */
[----:B------:R-:W3:Y:S04]  /*21180*/  LDL.LU R53, [R1+0x438] ;  /* 0x0004380001357983 */ /* 0x000ee80000300800 */
[----:B------:R-:W4:Y:S04]  /*21190*/  LDL.LU R46, [R1+0x43c] ;  /* 0x00043c00012e7983 */ /* 0x000f280000300800 */
[----:B------:R1:W-:Y:S04]  /*211a0*/  STL [R1+0xbc0], R40 ;  /* 0x000bc02801007387 */ /* 0x0003e80000100800 */
[----:B------:R-:W3:Y:S04]  /*211b0*/  LDL.LU R51, [R1+0x440] ;  /* 0x0004400001337983 */ /* 0x000ee80000300800 */
[----:B------:R-:W3:Y:S01]  /*211c0*/  LDL.LU R43, [R1+0x444] ;  /* 0x00044400012b7983 */ /* 0x000ee20000300800 */
[----:B------:R-:W-:-:S02]  /*211d0*/  IMAD.MOV.U32 R41, RZ, RZ, R40 ;  /* 0x000000ffff297224 */ /* 0x000fc400078e0028 */
[----:B-1----:R-:W-:Y:S01]  /*211e0*/  IMAD.MOV.U32 R40, RZ, RZ, R7 ;  /* 0x000000ffff287224 */ /* 0x002fe200078e0007 */
[----:B------:R-:W-:Y:S06]  /*211f0*/  BAR.SYNC.DEFER_BLOCKING 0x0 ;  /* 0x0000000000007b1d */ /* 0x000fec0000010000 */
[----:B------:R-:W3:Y:S04]  /*21200*/  LDL.LU R52, [R1+0x47c] ;  /* 0x00047c0001347983 */ /* 0x000ee80000300800 */
[----:B------:R-:W-:Y:S01]  /*21210*/  @!PT LDS RZ, [RZ] ;  /* 0x00000000fffff984 */ /* 0x000fe20000000800 */
[----:B------:R-:W-:Y:S01]  /*21220*/  @!PT LDS RZ, [RZ] ;  /* 0x00000000fffff984 */ /* 0x000fe20000000800 */
[----:B------:R-:W-:Y:S01]  /*21230*/  @!PT LDS RZ, [RZ] ;  /* 0x00000000fffff984 */ /* 0x000fe20000000800 */
[----:B------:R1:W-:Y:S01]  /*21240*/  LDGSTS.E [R6], desc[UR8][R40.64], P1 ;  /* 0x0000000028067fae */ /* 0x0003e20008921848 */
[----:B------:R-:W-:-:S04]  /*21250*/  IADD3 R55, P2, R55, R3, RZ ;  /* 0x0000000337377210 */ /* 0x000fc80007f5e0ff */
[-C--:B------:R-:W-:Y:S02]  /*21260*/  IADD3.X R58, R58, R2.reuse, RZ, P2, !PT ;  /* 0x000000023a3a7210 */ /* 0x080fe400017fe4ff */
[----:B------:R-:W-:Y:S01]  /*21270*/  IADD3 R47, P2, R47, R3, RZ ;  /* 0x000000032f2f7210 */ /* 0x000fe20007f5e0ff */
[----:B-1----:R-:W-:Y:S02]  /*21280*/  IMAD.MOV.U32 R40, RZ, RZ, R55 ;  /* 0x000000ffff287224 */ /* 0x002fe400078e0037 */
[----:B------:R-:W-:Y:S01]  /*21290*/  IMAD.MOV.U32 R41, RZ, RZ, R58 ;  /* 0x000000ffff297224 */ /* 0x000fe200078e003a */
[----:B------:R-:W-:Y:S01]  /*212a0*/  IADD3.X R50, R50, R2, RZ, P2, !PT ;  /* 0x0000000232327210 */ /* 0x000fe200017fe4ff */
[----:B------:R1:W-:Y:S04]  /*212b0*/  STL [R1+0xbcc], R55 ;  /* 0x000bcc3701007387 */ /* 0x0003e80000100800 */
[----:B------:R-:W-:Y:S04]  /*212c0*/  STL [R1+0xbc8], R58 ;  /* 0x000bc83a01007387 */ /* 0x000fe80000100800 */
[----:B------:R-:W-:Y:S04]  /*212d0*/  STL [R1+0x3fc], R47 ;  /* 0x0003fc2f01007387 */ /* 0x000fe80000100800 */
[----:B------:R2:W-:Y:S04]  /*212e0*/  LDGSTS.E [R6+0x100], desc[UR8][R40.64], P1 ;  /* 0x0010000028067fae */ /* 0x0005e80008921848 */
[----:B------:R2:W-:Y:S04]  /*212f0*/  STL [R1+0x3f8], R50 ;  /* 0x0003f83201007387 */ /* 0x0005e80000100800 */
[----:B-1----:R-:W3:Y:S01]  /*21300*/  LDL.LU R55, [R1+0x478] ;  /* 0x0004780001377983 */ /* 0x002ee20000300800 */
[----:B--2---:R-:W-:-:S02]  /*21310*/  IMAD.MOV.U32 R41, RZ, RZ, R50 ;  /* 0x000000ffff297224 */ /* 0x004fc400078e0032 */
[----:B------:R-:W-:Y:S01]  /*21320*/  IMAD.MOV.U32 R40, RZ, RZ, R47 ;  /* 0x000000ffff287224 */ /* 0x000fe200078e002f */
[----:B------:R-:W2:Y:S04]  /*21330*/  LDL.LU R50, [R1+0x480] ;  /* 0x0004800001327983 */ /* 0x000ea80000300800 */
[----:B------:R-:W2:Y:S04]  /*21340*/  LDL.LU R47, [R1+0x484] ;  /* 0x00048400012f7983 */ /* 0x000ea80000300800 */
[----:B------:R-:W2:Y:S01]  /*21350*/  LDL.LU R42, [R1+0x4bc] ;  /* 0x0004bc00012a7983 */ /* 0x000ea20000300800 */
[----:B------:R-:W-:-:S04]  /*21360*/  ISETP.GT.AND P0, PT, R44, 0x4, PT ;  /* 0x000000042c00780c */ /* 0x000fc80003f04270 */
[----:B------:R-:W-:-:S04]  /*21370*/  SEL R7, RZ, 0x4, !P0 ;  /* 0x00000004ff077807 */ /* 0x000fc80004000000 */
[----:B------:R-:W-:Y:S02]  /*21380*/  SEL R7, R7, RZ, !P5 ;  /* 0x000000ff07077207 */ /* 0x000fe40006800000 */
[----:B------:R-:W-:Y:S02]  /*21390*/  ISETP.GT.AND P1, PT, R44, 0x8, PT ;  /* 0x000000082c00780c */ /* 0x000fe40003f24270 */
[----:B------:R-:W-:Y:S02]  /*213a0*/  ISETP.NE.U32.AND P0, PT, R7, RZ, PT ;  /* 0x000000ff0700720c */ /* 0x000fe40003f05070 */
[----:B------:R-:W-:Y:S02]  /*213b0*/  SEL R7, RZ, 0x4, !P1 ;  /* 0x00000004ff077807 */ /* 0x000fe40004800000 */
[----:B------:R-:W-:Y:S02]  /*213c0*/  IADD3 R54, P2, R54, R3, RZ ;  /* 0x0000000336367210 */ /* 0x000fe40007f5e0ff */
[----:B------:R-:W-:-:S02]  /*213d0*/  SEL R7, R7, RZ, !P5 ;  /* 0x000000ff07077207 */ /* 0x000fc40006800000 */
[----:B------:R-:W-:Y:S02]  /*213e0*/  IADD3.X R56, R56, R2, RZ, P2, !PT ;  /* 0x0000000238387210 */ /* 0x000fe400017fe4ff */
[----:B------:R-:W-:-:S03]  /*213f0*/  ISETP.NE.U32.AND P1, PT, R7, RZ, PT ;  /* 0x000000ff0700720c */ /* 0x000fc60003f25070 */
[----:B------:R1:W-:Y:S04]  /*21400*/  LDGSTS.E [R6+0x800], desc[UR8][R40.64], P0 ;  /* 0x0080000028067fae */ /* 0x0003e80008121848 */
[----:B------:R-:W-:Y:S01]  /*21410*/  STL [R1+0x404], R54 ;  /* 0x0004043601007387 */ /* 0x000fe20000100800 */
[----:B-1----:R-:W-:Y:S02]  /*21420*/  IMAD.MOV.U32 R40, RZ, RZ, R54 ;  /* 0x000000ffff287224 */ /* 0x002fe400078e0036 */
[----:B------:R-:W-:Y:S01]  /*21430*/  IMAD.MOV.U32 R41, RZ, RZ, R56 ;  /* 0x000000ffff297224 */ /* 0x000fe200078e0038 */
[----:B------:R-:W-:Y:S04]  /*21440*/  STL [R1+0x400], R56 ;  /* 0x0004003801007387 */ /* 0x000fe80000100800 */
[----:B------:R1:W-:Y:S01]  /*21450*/  LDGSTS.E [R6+0x900], desc[UR8][R40.64], P0 ;  /* 0x0090000028067fae */ /* 0x0003e20008121848 */
[----:B------:R-:W-:-:S04]  /*21460*/  ISETP.GT.AND P0, PT, R44, 0xc, PT ;  /* 0x0000000c2c00780c */ /* 0x000fc80003f04270 */
[----:B------:R-:W-:-:S04]  /*21470*/  SEL R7, RZ, 0x4, !P0 ;  /* 0x00000004ff077807 */ /* 0x000fc80004000000 */
[----:B------:R-:W-:-:S04]  /*21480*/  SEL R7, R7, RZ, !P5 ;  /* 0x000000ff07077207 */ /* 0x000fc80006800000 */
[----:B------:R-:W-:Y:S02]  /*21490*/  ISETP.NE.U32.AND P0, PT, R7, RZ, PT ;  /* 0x000000ff0700720c */ /* 0x000fe40003f05070 */
[----:B----4-:R-:W-:-:S04]  /*214a0*/  IADD3 R46, P2, R46, R3, RZ ;  /* 0x000000032e2e7210 */ /* 0x010fc80007f5e0ff */
[-C--:B---3--:R-:W-:Y:S01]  /*214b0*/  IADD3.X R53, R53, R2.reuse, RZ, P2, !PT ;  /* 0x0000000235357210 */ /* 0x088fe200017fe4ff */
[----:B------:R3:W-:Y:S01]  /*214c0*/  STL [R1+0x43c], R46 ;  /* 0x00043c2e01007387 */ /* 0x0007e20000100800 */
[----:B-1----:R-:W-:Y:S01]  /*214d0*/  IMAD.MOV.U32 R40, RZ, RZ, R46 ;  /* 0x000000ffff287224 */ /* 0x002fe200078e002e */
[----:B------:R-:W-:Y:S02]  /*214e0*/  IADD3 R43, P2, R43, R3, RZ ;  /* 0x000000032b2b7210 */ /* 0x000fe40007f5e0ff */
[----:B------:R-:W-:Y:S01]  /*214f0*/  IMAD.MOV.U32 R41, RZ, RZ, R53 ;  /* 0x000000ffff297224 */ /* 0x000fe200078e0035 */
[----:B------:R1:W-:Y:S01]  /*21500*/  STL [R1+0x438], R53 ;  /* 0x0004383501007387 */ /* 0x0003e20000100800 */
[----:B------:R-:W-:-:S03]  /*21510*/  IADD3.X R51, R51, R2, RZ, P2, !PT ;  /* 0x0000000233337210 */ /* 0x000fc600017fe4ff */
[----:B---3--:R-:W3:Y:S04]  /*21520*/  LDL.LU R46, [R1+0x4b8] ;  /* 0x0004b800012e7983 */ /* 0x008ee80000300800 */
[----:B------:R4:W-:Y:S01]  /*21530*/  LDGSTS.E [R6+0x1000], desc[UR8][R40.64], P1 ;  /* 0x0100000028067fae */ /* 0x0009e20008921848 */
[----:B------:R-:W-:-:S03]  /*21540*/  IADD3 R52, P2, R52, R3, RZ ;  /* 0x0000000334347210 */ /* 0x000fc60007f5e0ff */
[----:B-1----:R-:W3:Y:S04]  /*21550*/  LDL.LU R53, [R1+0x4c4] ;  /* 0x0004c40001357983 */ /* 0x002ee80000300800 */
[----:B------:R-:W-:Y:S04]  /*21560*/  STL [R1+0x444], R43 ;  /* 0x0004442b01007387 */ /* 0x000fe80000100800 */
[----:B------:R1:W-:Y:S01]  /*21570*/  STL [R1+0x440], R51 ;  /* 0x0004403301007387 */ /* 0x0003e20000100800 */
[----:B----4-:R-:W-:-:S03]  /*21580*/  IMAD.MOV.U32 R41, RZ, RZ, R51 ;  /* 0x000000ffff297224 */ /* 0x010fc600078e0033 */
[----:B------:R-:W4:Y:S01]  /*21590*/  LDL.LU R54, [R1+0x4c0] ;  /* 0x0004c00001367983 */ /* 0x000f220000300800 */
[----:B------:R-:W-:-:S03]  /*215a0*/  IMAD.MOV.U32 R40, RZ, RZ, R43 ;  /* 0x000000ffff287224 */ /* 0x000fc600078e002b */
[----:B-1----:R-:W4:Y:S04]  /*215b0*/  LDL.LU R51, [R1+0x4f8] ;  /* 0x0004f80001337983 */ /* 0x002f280000300800 */
[----:B------:R-:W-:Y:S04]  /*215c0*/  STL [R1+0x47c], R52 ;  /* 0x00047c3401007387 */ /* 0x000fe80000100800 */
[----:B------:R-:W4:Y:S04]  /*215d0*/  LDL.LU R43, [R1+0x4fc] ;  /* 0x0004fc00012b7983 */ /* 0x000f280000300800 */
[----:B------:R1:W-:Y:S02]  /*215e0*/  LDGSTS.E [R6+0x1100], desc[UR8][R40.64], P1 ;  /* 0x0110000028067fae */ /* 0x0003e40008921848 */
[----:B-1----:R-:W-:Y:S01]  /*215f0*/  IMAD.MOV.U32 R40, RZ, RZ, R52 ;  /* 0x000000ffff287224 */ /* 0x002fe200078e0034 */
[----:B------:R-:W-:-:S05]  /*21600*/  IADD3.X R55, R55, R2, RZ, P2, !PT ;  /* 0x0000000237377210 */ /* 0x000fca00017fe4ff */
[----:B------:R1:W-:Y:S01]  /*21610*/  STL [R1+0x478], R55 ;  /* 0x0004783701007387 */ /* 0x0003e20000100800 */
[----:B--2---:R-:W-:Y:S01]  /*21620*/  IADD3 R47, P2, R47, R3, RZ ;  /* 0x000000032f2f7210 */ /* 0x004fe20007f5e0ff */
[----:B------:R-:W-:-:S03]  /*21630*/  IMAD.MOV.U32 R41, RZ, RZ, R55 ;  /* 0x000000ffff297224 */ /* 0x000fc600078e0037 */
[----:B------:R-:W-:Y:S01]  /*21640*/  IADD3.X R50, R50, R2, RZ, P2, !PT ;  /* 0x0000000232327210 */ /* 0x000fe200017fe4ff */
[----:B-1----:R-:W2:Y:S01]  /*21650*/  LDL.LU R55, [R1+0x504] ;  /* 0x0005040001377983 */ /* 0x002ea20000300800 */
[----:B------:R-:W-:-:S03]  /*21660*/  IADD3 R42, P2, R42, R3, RZ ;  /* 0x000000032a2a7210 */ /* 0x000fc60007f5e0ff */
[----:B------:R1:W-:Y:S04]  /*21670*/  STL [R1+0x484], R47 ;  /* 0x0004842f01007387 */ /* 0x0003e80000100800 */
[----:B------:R3:W-:Y:S04]  /*21680*/  STL [R1+0x480], R50 ;  /* 0x0004803201007387 */ /* 0x0007e80000100800 */
[----:B------:R-:W2:Y:S04]  /*21690*/  LDL.LU R56, [R1+0x500] ;  /* 0x0005000001387983 */ /* 0x000ea80000300800 */
[----:B------:R1:W-:Y:S04]  /*216a0*/  LDGSTS.E [R6+0x1800], desc[UR8][R40.64], P0 ;  /* 0x0180000028067fae */ /* 0x0003e80008121848 */
[----:B------:R-:W2:Y:S04]  /*216b0*/  LDL.LU R52, [R1+0x538] ;  /* 0x0005380001347983 */ /* 0x000ea80000300800 */
[----:B------:R3:W-:Y:S01]  /*216c0*/  STL [R1+0x4bc], R42 ;  /* 0x0004bc2a01007387 */ /* 0x0007e20000100800 */
[----:B-1----:R-:W-:-:S03]  /*216d0*/  IMAD.MOV.U32 R40, RZ, RZ, R47 ;  /* 0x000000ffff287224 */ /* 0x002fc600078e002f */
[----:B------:R-:W2:Y:S01]  /*216e0*/  LDL.LU R47, [R1+0x53c] ;  /* 0x00053c00012f7983 */ /* 0x000ea20000300800 */
[----:B------:R-:W-:-:S04]  /*216f0*/  ISETP.GT.AND P1, PT, R44, 0x10, PT ;  /* 0x000000102c00780c */ /* 0x000fc80003f24270 */
[----:B------:R-:W-:Y:S01]  /*21700*/  SEL R7, RZ, 0x4, !P1 ;  /* 0x00000004ff077807 */ /* 0x000fe20004800000 */
[----:B------:R-:W-:-:S03]  /*21710*/  IMAD.MOV.U32 R41, RZ, RZ, R50 ;  /* 0x000000ffff297224 */ /* 0x000fc600078e0032 */
[----:B------:R-:W-:Y:S02]  /*21720*/  SEL R7, R7, RZ, !P5 ;  /* 0x000000ff07077207 */ /* 0x000fe40006800000 */
[----:B------:R1:W-:Y:S02]  /*21730*/  LDGSTS.E [R6+0x1900], desc[UR8][R40.64], P0 ;  /* 0x0190000028067fae */ /* 0x0003e40008121848 */
[----:B------:R-:W-:Y:S02]  /*21740*/  ISETP.NE.U32.AND P1, PT, R7, RZ, PT ;  /* 0x000000ff0700720c */ /* 0x000fe40003f25070 */
[----:B------:R-:W-:-:S04]  /*21750*/  ISETP.GT.AND P0, PT, R44, 0x14, PT ;  /* 0x000000142c00780c */ /* 0x000fc80003f04270 */
[----:B------:R-:W-:Y:S01]  /*21760*/  SEL R7, RZ, 0x4, !P0 ;  /* 0x00000004ff077807 */ /* 0x000fe20004000000 */
[----:B-1----:R-:W-:-:S03]  /*21770*/  IMAD.MOV.U32 R40, RZ, RZ, R42 ;  /* 0x000000ffff287224 */ /* 0x002fc600078e002a */
[----:B------:R-:W-:-:S04]  /*21780*/  SEL R7, R7, RZ, !P5 ;  /* 0x000000ff07077207 */ /* 0x000fc80006800000 */
[----:B------:R-:W-:Y:S02]  /*21790*/  ISETP.NE.U32.AND P0, PT, R7, RZ, PT ;  /* 0x000000ff0700720c */ /* 0x000fe40003f05070 */
[----:B---3--:R-:W-:-:S05]  /*217a0*/  IADD3.X R46, R46, R2, RZ, P2, !PT ;  /* 0x000000022e2e7210 */ /* 0x008fca00017fe4ff */
[----:B------:R1:W-:Y:S01]  /*217b0*/  STL [R1+0x4b8], R46 ;  /* 0x0004b82e01007387 */ /* 0x0003e20000100800 */
[----:B------:R-:W-:-:S03]  /*217c0*/  IADD3 R53, P2, R53, R3, RZ ;  /* 0x0000000335357210 */ /* 0x000fc60007f5e0ff */
[----:B------:R-:W3:Y:S01]  /*217d0*/  LDL.LU R50, [R1+0x540] ;  /* 0x0005400001327983 */ /* 0x000ee20000300800 */
[----:B------:R-:W-:-:S03]  /*217e0*/  IMAD.MOV.U32 R41, RZ, RZ, R46 ;  /* 0x000000ffff297224 */ /* 0x000fc600078e002e */
[----:B------:R-:W3:Y:S04]  /*217f0*/  LDL.LU R42, [R1+0x544] ;  /* 0x00054400012a7983 */ /* 0x000ee80000300800 */
[----:B-1----:R-:W3:Y:S01]  /*21800*/  LDL.LU R46, [R1+0x57c] ;  /* 0x00057c00012e7983 */ /* 0x002ee20000300800 */
[----:B----4-:R-:W-:-:S03]  /*21810*/  IADD3.X R54, R54, R2, RZ, P2, !PT ;  /* 0x0000000236367210 */ /* 0x010fc600017fe4ff */
[----:B------:R-:W-:Y:S04]  /*21820*/  STL [R1+0x4c4], R53 ;  /* 0x0004c43501007387 */ /* 0x000fe80000100800 */
[----:B------:R1:W-:Y:S04]  /*21830*/  STL [R1+0x4c0], R54 ;  /* 0x0004c03601007387 */ /* 0x0003e80000100800 */
[----:B------:R4:W-:Y:S01]  /*21840*/  LDGSTS.E [R6+0x2000], desc[UR8][R40.64], P1 ;  /* 0x0200000028067fae */ /* 0x0009e20008921848 */
[----:B------:R-:W-:-:S04]  /*21850*/  IADD3 R43, P2, R43, R3, RZ ;  /* 0x000000032b2b7210 */ /* 0x000fc80007f5e0ff */
[----:B------:R-:W-:Y:S01]  /*21860*/  IADD3.X R51, R51, R2, RZ, P2, !PT ;  /* 0x0000000233337210 */ /* 0x000fe200017fe4ff */
[----:B------:R1:W-:Y:S01]  /*21870*/  STL [R1+0x4fc], R43 ;  /* 0x0004fc2b01007387 */ /* 0x0003e20000100800 */
[----:B----4-:R-:W-:Y:S02]  /*21880*/  IMAD.MOV.U32 R40, RZ, RZ, R53 ;  /* 0x000000ffff287224 */ /* 0x010fe400078e0035 */
[----:B------:R-:W-:Y:S01]  /*21890*/  IMAD.MOV.U32 R41, RZ, RZ, R54 ;  /* 0x000000ffff297224 */ /* 0x000fe200078e0036 */
[----:B------:R4:W-:Y:S04]  /*218a0*/  STL [R1+0x4f8], R51 ;  /* 0x0004f83301007387 */ /* 0x0009e80000100800 */
[----:B-1----:R-:W3:Y:S04]  /*218b0*/  LDL.LU R54, [R1+0x578] ;  /* 0x0005780001367983 */ /* 0x002ee80000300800 */
[----:B------:R1:W-:Y:S04]  /*218c0*/  LDGSTS.E [R6+0x2100], desc[UR8][R40.64], P1 ;  /* 0x0210000028067fae */ /* 0x0003e80008921848 */
[----:B------:R-:W3:Y:S01]  /*218d0*/  LDL.LU R53, [R1+0x580] ;  /* 0x0005800001357983 */ /* 0x000ee20000300800 */
[----:B-1----:R-:W-:-:S03]  /*218e0*/  IMAD.MOV.U32 R40, RZ, RZ, R43 ;  /* 0x000000ffff287224 */ /* 0x002fc600078e002b */
[----:B------:R-:W3:Y:S01]  /*218f0*/  LDL.LU R43, [R1+0x584] ;  /* 0x00058400012b7983 */ /* 0x000ee20000300800 */
[----:B------:R-:W-:-:S03]  /*21900*/  IMAD.MOV.U32 R41, RZ, RZ, R51 ;  /* 0x000000ffff297224 */ /* 0x000fc600078e0033 */
[----:B----4-:R-:W4:Y:S04]  /*21910*/  LDL.LU R51, [R1+0x5bc] ;  /* 0x0005bc0001337983 */ /* 0x010f280000300800 */
[----:B------:R1:W-:Y:S01]  /*21920*/  LDGSTS.E [R6+0x2800], desc[UR8][R40.64], P0 ;  /* 0x0280000028067fae */ /* 0x0003e20008121848 */
[----:B--2---:R-:W-:-:S05]  /*21930*/  IADD3 R55, P2, R55, R3, RZ ;  /* 0x0000000337377210 */ /* 0x004fca0007f5e0ff */
[----:B-1----:R-:W-:Y:S01]  /*21940*/  IMAD.MOV.U32 R40, RZ, RZ, R55 ;  /* 0x000000ffff287224 */ /* 0x002fe200078e0037 */
[----:B------:R-:W-:Y:S01]  /*21950*/  IADD3.X R56, R56, R2, RZ, P2, !PT ;  /* 0x0000000238387210 */ /* 0x000fe200017fe4ff */
[----:B------:R-:W-:Y:S04]  /*21960*/  STL [R1+0x504], R55 ;  /* 0x0005043701007387 */ /* 0x000fe80000100800 */
[----:B------:R-:W-:Y:S01]  /*21970*/  IMAD.MOV.U32 R41, RZ, RZ, R56 ;  /* 0x000000ffff297224 */ /* 0x000fe200078e0038 */
[----:B------:R-:W-:Y:S04]  /*21980*/  STL [R1+0x500], R56 ;  /* 0x0005003801007387 */ /* 0x000fe80000100800 */
[----:B------:R1:W-:Y:S01]  /*21990*/  LDGSTS.E [R6+0x2900], desc[UR8][R40.64], P0 ;  /* 0x0290000028067fae */ /* 0x0003e20008121848 */
[----:B------:R-:W-:-:S04]  /*219a0*/  IADD3 R47, P2, R47, R3, RZ ;  /* 0x000000032f2f7210 */ /* 0x000fc80007f5e0ff */
[----:B------:R-:W-:Y:S01]  /*219b0*/  IADD3.X R52, R52, R2, RZ, P2, !PT ;  /* 0x0000000234347210 */ /* 0x000fe200017fe4ff */
[----:B------:R-:W-:Y:S04]  /*219c0*/  STL [R1+0x53c], R47 ;  /* 0x00053c2f01007387 */ /* 0x000fe80000100800 */
[----:B------:R2:W-:Y:S01]  /*219d0*/  STL [R1+0x538], R52 ;  /* 0x0005383401007387 */ /* 0x0005e20000100800 */
[----:B-1----:R-:W-:-:S03]  /*219e0*/  IMAD.MOV.U32 R41, RZ, RZ, R52 ;  /* 0x000000ffff297224 */ /* 0x002fc600078e0034 */
[----:B--2---:R-:W2:Y:S01]  /*219f0*/  LDL.LU R52, [R1+0x5b8] ;  /* 0x0005b80001347983 */ /* 0x004ea20000300800 */
[----:B------:R-:W-:-:S04]  /*21a00*/  ISETP.GT.AND P1, PT, R44, 0x18, PT ;  /* 0x000000182c00780c */ /* 0x000fc80003f24270 */
[----:B------:R-:W-:-:S04]  /*21a10*/  SEL R7, RZ, 0x4, !P1 ;  /* 0x00000004ff077807 */ /* 0x000fc80004800000 */
[----:B------:R-:W-:-:S04]  /*21a20*/  SEL R7, R7, RZ, !P5 ;  /* 0x000000ff07077207 */ /* 0x000fc80006800000 */
[----:B------:R-:W-:Y:S01]  /*21a30*/  ISETP.NE.U32.AND P1, PT, R7, RZ, PT ;  /* 0x000000ff0700720c */ /* 0x000fe20003f25070 */
[----:B------:R-:W-:Y:S01]  /*21a40*/  IMAD.MOV.U32 R40, RZ, RZ, R47 ;  /* 0x000000ffff287224 */ /* 0x000fe200078e002f */
[----:B------:R-:W-:Y:S01]  /*21a50*/  ISETP.GT.AND P0, PT, R44, 0x1c, PT ;  /* 0x0000001c2c00780c */ /* 0x000fe20003f04270 */
[----:B------:R-:W2:Y:S03]  /*21a60*/  LDL.LU R47, [R1+0x5c4] ;  /* 0x0005c400012f7983 */ /* 0x000ea60000300800 */
[----:B------:R-:W-:-:S07]  /*21a70*/  SEL R7, RZ, 0x4, !P0 ;  /* 0x00000004ff077807 */ /* 0x000fce0004000000 */
[----:B------:R1:W-:Y:S01]  /*21a80*/  LDGSTS.E [R6+0x3000], desc[UR8][R40.64], P1 ;  /* 0x0300000028067fae */ /* 0x0003e20008921848 */
[----:B------:R-:W-:-:S04]  /*21a90*/  SEL R7, R7, RZ, !P5 ;  /* 0x000000ff07077207 */ /* 0x000fc80006800000 */
[----:B------:R-:W-:Y:S02]  /*21aa0*/  ISETP.NE.U32.AND P0, PT, R7, RZ, PT ;  /* 0x000000ff0700720c */ /* 0x000fe40003f05070 */
[----:B---3--:R-:W-:-:S04]  /*21ab0*/  IADD3 R42, P2, R42, R3, RZ ;  /* 0x000000032a2a7210 */ /* 0x008fc80007f5e0ff */
[----:B------:R-:W-:Y:S02]  /*21ac0*/  IADD3.X R50, R50, R2, RZ, P2, !PT ;  /* 0x0000000232327210 */ /* 0x000fe400017fe4ff */
[----:B------:R-:W-:Y:S01]  /*21ad0*/  IADD3 R46, P2, R46, R3, RZ ;  /* 0x000000032e2e7210 */ /* 0x000fe20007f5e0ff */
[----:B------:R-:W-:Y:S01]  /*21ae0*/  STL [R1+0x544], R42 ;  /* 0x0005442a01007387 */ /* 0x000fe20000100800 */
[----:B-1----:R-:W-:Y:S02]  /*21af0*/  IMAD.MOV.U32 R40, RZ, RZ, R42 ;  /* 0x000000ffff287224 */ /* 0x002fe400078e002a */
[----:B------:R-:W-:Y:S01]  /*21b00*/  IMAD.MOV.U32 R41, RZ, RZ, R50 ;  /* 0x000000ffff297224 */ /* 0x000fe200078e0032 */
[----:B------:R1:W-:Y:S04]  /*21b10*/  STL [R1+0x540], R50 ;  /* 0x0005403201007387 */ /* 0x0003e80000100800 */
[----:B------:R3:W-:Y:S04]  /*21b20*/  LDGSTS.E [R6+0x3100], desc[UR8][R40.64], P1 ;  /* 0x0310000028067fae */ /* 0x0007e80008921848 */
[----:B-1----:R-:W2:Y:S04]  /*21b30*/  LDL.LU R50, [R1+0x5c0] ;  /* 0x0005c00001327983 */ /* 0x002ea80000300800 */
[----:B------:R-:W2:Y:S01]  /*21b40*/  LDL.LU R42, [R1+0x5fc] ;  /* 0x0005fc00012a7983 */ /* 0x000ea20000300800 */
[----:B---3--:R-:W-:-:S03]  /*21b50*/  IMAD.MOV.U32 R40, RZ, RZ, R46 ;  /* 0x000000ffff287224 */ /* 0x008fc600078e002e */
[----:B------:R1:W-:Y:S01]  /*21b60*/  STL [R1+0x57c], R46 ;  /* 0x00057c2e01007387 */ /* 0x0003e20000100800 */
[----:B------:R-:W-:-:S05]  /*21b70*/  IADD3.X R54, R54, R2, RZ, P2, !PT ;  /* 0x0000000236367210 */ /* 0x000fca00017fe4ff */
[----:B------:R-:W-:Y:S04]  /*21b80*/  STL [R1+0x578], R54 ;  /* 0x0005783601007387 */ /* 0x000fe80000100800 */
[----:B-1----:R-:W3:Y:S01]  /*21b90*/  LDL.LU R46, [R1+0x5f8] ;  /* 0x0005f800012e7983 */ /* 0x002ee20000300800 */
[----:B------:R-:W-:-:S04]  /*21ba0*/  IADD3 R43, P2, R43, R3, RZ ;  /* 0x000000032b2b7210 */ /* 0x000fc80007f5e0ff */
[----:B------:R-:W-:Y:S01]  /*21bb0*/  IADD3.X R53, R53, R2, RZ, P2, !PT ;  /* 0x0000000235357210 */ /* 0x000fe200017fe4ff */
[----:B------:R1:W-:Y:S01]  /*21bc0*/  STL [R1+0x584], R43 ;  /* 0x0005842b01007387 */ /* 0x0003e20000100800 */
[----:B------:R-:W-:Y:S01]  /*21bd0*/  IMAD.MOV.U32 R41, RZ, RZ, R54 ;  /* 0x000000ffff297224 */ /* 0x000fe200078e0036 */
[----:B----4-:R-:W-:Y:S02]  /*21be0*/  IADD3 R51, P2, R51, R3, RZ ;  /* 0x0000000333337210 */ /* 0x010fe40007f5e0ff */
[----:B------:R-:W-:Y:S04]  /*21bf0*/  STL [R1+0x580], R53 ;  /* 0x0005803501007387 */ /* 0x000fe80000100800 */
[----:B------:R-:W4:Y:S04]  /*21c00*/  LDL.LU R59, [R1+0x600] ;  /* 0x00060000013b7983 */ /* 0x000f280000300800 */
[----:B------:R-:W4:Y:S04]  /*21c10*/  LDL.LU R58, [R1+0x604] ;  /* 0x00060400013a7983 */ /* 0x000f280000300800 */
[----:B------:R1:W-:Y:S04]  /*21c20*/  LDGSTS.E [R6+0x3800], desc[UR8][R40.64], P0 ;  /* 0x0380000028067fae */ /* 0x0003e80008121848 */
[----:B------:R-:W-:Y:S01]  /*21c30*/  STL [R1+0x5bc], R51 ;  /* 0x0005bc3301007387 */ /* 0x000fe20000100800 */
[----:B-1----:R-:W-:-:S03]  /*21c40*/  IMAD.MOV.U32 R40, RZ, RZ, R43 ;  /* 0x000000ffff287224 */ /* 0x002fc600078e002b */
[----:B------:R-:W4:Y:S01]  /*21c50*/  LDL.LU R43, [R1+0x63c] ;  /* 0x00063c00012b7983 */ /* 0x000f220000300800 */
[----:B--2---:R-:W-:-:S05]  /*21c60*/  IADD3.X R52, R52, R2, RZ, P2, !PT ;  /* 0x0000000234347210 */ /* 0x004fca00017fe4ff */
[----:B------:R1:W-:Y:S04]  /*21c70*/  STL [R1+0x5b8], R52 ;  /* 0x0005b83401007387 */ /* 0x0003e80000100800 */
[----:B------:R-:W2:Y:S01]  /*21c80*/  LDL.LU R56, [R1+0x638] ;  /* 0x0006380001387983 */ /* 0x000ea20000300800 */
[----:B------:R-:W-:Y:S01]  /*21c90*/  ISETP.GT.AND P1, PT, R44, 0x20, PT ;  /* 0x000000202c00780c */ /* 0x000fe20003f24270 */
[----:B------:R-:W-:Y:S02]  /*21ca0*/  IMAD.MOV.U32 R41, RZ, RZ, R53 ;  /* 0x000000ffff297224 */ /* 0x000fe400078e0035 */
[----:B------:R-:W2:Y:S01]  /*21cb0*/  LDL.LU R55, [R1+0x640] ;  /* 0x0006400001377983 */ /* 0x000ea20000300800 */
[----:B------:R-:W-:Y:S02]  /*21cc0*/  SEL R7, RZ, 0x4, !P1 ;  /* 0x00000004ff077807 */ /* 0x000fe40004800000 */
[----:B------:R-:W-:Y:S01]  /*21cd0*/  IADD3 R47, P2, R47, R3, RZ ;  /* 0x000000032f2f7210 */ /* 0x000fe20007f5e0ff */
[----:B------:R1:W-:Y:S01]  /*21ce0*/  LDGSTS.E [R6+0x3900], desc[UR8][R40.64], P0 ;  /* 0x0390000028067fae */ /* 0x0003e20008121848 */
[----:B------:R-:W-:-:S02]  /*21cf0*/  SEL R7, R7, RZ, !P5 ;  /* 0x000000ff07077207 */ /* 0x000fc40006800000 */
[----:B------:R-:W-:Y:S01]  /*21d00*/  ISETP.GT.AND P0, PT, R44, 0x24, PT ;  /* 0x000000242c00780c */ /* 0x000fe20003f04270 */
[----:B------:R-:W2:Y:S01]  /*21d10*/  LDL.LU R54, [R1+0x644] ;  /* 0x0006440001367983 */ /* 0x000ea20000300800 */
[----:B------:R-:W-:Y:S02]  /*21d20*/  ISETP.NE.U32.AND P1, PT, R7, RZ, PT ;  /* 0x000000ff0700720c */ /* 0x000fe40003f25070 */
[----:B------:R-:W-:Y:S01]  /*21d30*/  SEL R7, RZ, 0x4, !P0 ;  /* 0x00000004ff077807 */ /* 0x000fe20004000000 */
[----:B-1----:R-:W-:Y:S02]  /*21d40*/  IMAD.MOV.U32 R41, RZ, RZ, R52 ;  /* 0x000000ffff297224 */ /* 0x002fe400078e0034 */
[----:B------:R-:W-:Y:S01]  /*21d50*/  IMAD.MOV.U32 R40, RZ, RZ, R51 ;  /* 0x000000ffff287224 */ /* 0x000fe200078e0033 */
[----:B------:R-:W2:Y:S01]  /*21d60*/  LDL.LU R52, [R1+0x67c] ;  /* 0x00067c0001347983 */ /* 0x000ea20000300800 */
[----:B------:R-:W-:-:S03]  /*21d70*/  SEL R7, R7, RZ, !P5 ;  /* 0x000000ff07077207 */ /* 0x000fc60006800000 */
[----:B------:R-:W-:Y:S01]  /*21d80*/  STL [R1+0x5c4], R47 ;  /* 0x0005c42f01007387 */ /* 0x000fe20000100800 */
[----:B------:R-:W-:-:S03]  /*21d90*/  ISETP.NE.U32.AND P0, PT, R7, RZ, PT ;  /* 0x000000ff0700720c */ /* 0x000fc60003f05070 */
[----:B------:R1:W-:Y:S02]  /*21da0*/  LDGSTS.E [R6+0x4000], desc[UR8][R40.64], P1 ;  /* 0x0400000028067fae */ /* 0x0003e40008921848 */
[----:B-1----:R-:W-:Y:S01]  /*21db0*/  IMAD.MOV.U32 R40, RZ, RZ, R47 ;  /* 0x000000ffff287224 */ /* 0x002fe200078e002f */
[----:B------:R-:W-:Y:S02]  /*21dc0*/  IADD3.X R50, R50, R2, RZ, P2, !PT ;  /* 0x0000000232327210 */ /* 0x000fe400017fe4ff */
[----:B------:R-:W-:-:S03]  /*21dd0*/  IADD3 R42, P2, R42, R3, RZ ;  /* 0x000000032a2a7210 */ /* 0x000fc60007f5e0ff */
[----:B------:R1:W-:Y:S01]  /*21de0*/  STL [R1+0x5c0], R50 ;  /* 0x0005c03201007387 */ /* 0x0003e20000100800 */
[----:B------:R-:W-:-:S03]  /*21df0*/  IMAD.MOV.U32 R41, RZ, RZ, R50 ;  /* 0x000000ffff297224 */ /* 0x000fc600078e0032 */
[----:B------:R-:W2:Y:S04]  /*21e00*/  LDL.LU R53, [R1+0x678] ;  /* 0x0006780001357983 */ /* 0x000ea80000300800 */
[----:B------:R-:W-:Y:S04]  /*21e10*/  STL [R1+0x5fc], R42 ;  /* 0x0005fc2a01007387 */ /* 0x000fe80000100800 */
[----:B------:R1:W-:Y:S01]  /*21e20*/  LDGSTS.E [R6+0x4100], desc[UR8][R40.64], P1 ;  /* 0x0410000028067fae */ /* 0x0003e20008921848 */
[----:B---3--:R-:W-:-:S05]  /*21e30*/  IADD3.X R46, R46, R2, RZ, P2, !PT ;  /* 0x000000022e2e7210 */ /* 0x008fca00017fe4ff */
[----:B------:R3:W-:Y:S04]  /*21e40*/  STL [R1+0x5f8], R46 ;  /* 0x0005f82e01007387 */ /* 0x0007e80000100800 */
[----:B------:R-:W2:Y:S04]  /*21e50*/  LDL.LU R51, [R1+0x680] ;  /* 0x0006800001337983 */ /* 0x000ea80000300800 */
[----:B-1----:R-:W2:Y:S01]  /*21e60*/  LDL.LU R50, [R1+0x684] ;  /* 0x0006840001327983 */ /* 0x002ea20000300800 */
[----:B------:R-:W-:-:S03]  /*21e70*/  IMAD.MOV.U32 R41, RZ, RZ, R46 ;  /* 0x000000ffff297224 */ /* 0x000fc600078e002e */
[----:B------:R-:W2:Y:S01]  /*21e80*/  LDL.LU R47, [R1+0x6b8] ;  /* 0x0006b800012f7983 */ /* 0x000ea20000300800 */
[----:B------:R-:W-:-:S03]  /*21e90*/  IMAD.MOV.U32 R40, RZ, RZ, R42 ;  /* 0x000000ffff287224 */ /* 0x000fc600078e002a */
[----:B---3--:R-:W3:Y:S04]  /*21ea0*/  LDL.LU R46, [R1+0x6bc] ;  /* 0x0006bc00012e7983 */ /* 0x008ee80000300800 */
[----:B------:R1:W-:Y:S01]  /*21eb0*/  LDGSTS.E [R6+0x4800], desc[UR8][R40.64], P0 ;  /* 0x0480000028067fae */ /* 0x0003e20008121848 */
[----:B----4-:R-:W-:-:S03]  /*21ec0*/  IADD3 R58, P2, R58, R3, RZ ;  /* 0x000000033a3a7210 */ /* 0x010fc60007f5e0ff */
[----:B------:R-:W4:Y:S01]  /*21ed0*/  LDL.LU R42, [R1+0x6c4] ;  /* 0x0006c400012a7983 */ /* 0x000f220000300800 */
[----:B------:R-:W-:-:S03]  /*21ee0*/  IADD3.X R59, R59, R2, RZ, P2, !PT ;  /* 0x000000023b3b7210 */ /* 0x000fc600017fe4ff */
[----:B------:R-:W-:Y:S01]  /*21ef0*/  STL [R1+0x604], R58 ;  /* 0x0006043a01007387 */ /* 0x000fe20000100800 */
[----:B-1----:R-:W-:Y:S02]  /*21f00*/  IMAD.MOV.U32 R40, RZ, RZ, R58 ;  /* 0x000000ffff287224 */ /* 0x002fe400078e003a */
[----:B------:R-:W-:Y:S01]  /*21f10*/  IMAD.MOV.U32 R41, RZ, RZ, R59 ;  /* 0x000000ffff297224 */ /* 0x000fe200078e003b */
[----:B------:R-:W-:Y:S01]  /*21f20*/  IADD3 R43, P2, R43, R3, RZ ;  /* 0x000000032b2b7210 */ /* 0x000fe20007f5e0ff */
[----:B------:R-:W-:Y:S04]  /*21f30*/  STL [R1+0x600], R59 ;  /* 0x0006003b01007387 */ /* 0x000fe80000100800 */
[----:B------:R1:W-:Y:S04]  /*21f40*/  LDGSTS.E [R6+0x4900], desc[UR8][R40.64], P0 ;  /* 0x0490000028067fae */ /* 0x0003e80008121848 */
[----:B------:R2:W-:Y:S01]  /*21f50*/  STL [R1+0x63c], R43 ;  /* 0x00063c2b01007387 */ /* 0x0005e20000100800 */
[----:B-1----:R-:W-:Y:S01]  /*21f60*/  IMAD.MOV.U32 R40, RZ, RZ, R43 ;  /* 0x000000ffff287224 */ /* 0x002fe200078e002b */
[----:B--2---:R-:W-:-:S05]  /*21f70*/  IADD3.X R56, R56, R2, RZ, P2, !PT ;  /* 0x0000000238387210 */ /* 0x004fca00017fe4ff */
[----:B------:R-:W-:Y:S04]  /*21f80*/  STL [R1+0x638], R56 ;  /* 0x0006383801007387 */ /* 0x000fe80000100800 */
[----:B------:R-:W2:Y:S01]  /*21f90*/  LDL.LU R43, [R1+0x6c0] ;  /* 0x0006c000012b7983 */ /* 0x000ea20000300800 */
[----:B------:R-:W-:-:S04]  /*21fa0*/  ISETP.GT.AND P1, PT, R44, 0x28, PT ;  /* 0x000000282c00780c */ /* 0x000fc80003f24270 */
[----:B------:R-:W-:-:S04]  /*21fb0*/  SEL R7, RZ, 0x4, !P1 ;  /* 0x00000004ff077807 */ /* 0x000fc80004800000 */
[----:B------:R-:W-:Y:S02]  /*21fc0*/  SEL R7, R7, RZ, !P5 ;  /* 0x000000ff07077207 */ /* 0x000fe40006800000 */
[----:B------:R-:W-:Y:S02]  /*21fd0*/  ISETP.GT.AND P0, PT, R44, 0x2c, PT ;  /* 0x0000002c2c00780c */ /* 0x000fe40003f04270 */
[----:B------:R-:W-:Y:S02]  /*21fe0*/  ISETP.NE.U32.AND P1, PT, R7, RZ, PT ;  /* 0x000000ff0700720c */ /* 0x000fe40003f25070 */
[----:B------:R-:W-:Y:S02]  /*21ff0*/  SEL R7, RZ, 0x4, !P0 ;  /* 0x00000004ff077807 */ /* 0x000fe40004000000 */
[----:B------:R-:W-:Y:S01]  /*22000*/  IADD3 R54, P2, R54, R3, RZ ;  /* 0x0000000336367210 */ /* 0x000fe20007f5e0ff */
[----:B------:R-:W-:Y:S01]  /*22010*/  IMAD.MOV.U32 R41, RZ, RZ, R56 ;  /* 0x000000ffff297224 */ /* 0x000fe200078e0038 */
[----:B------:R-:W-:-:S02]  /*22020*/  SEL R7, R7, RZ, !P5 ;  /* 0x000000ff07077207 */ /* 0x000fc40006800000 */
[----:B------:R-:W-:Y:S02]  /*22030*/  IADD3.X R55, R55, R2, RZ, P2, !PT ;  /* 0x0000000237377210 */ /* 0x000fe400017fe4ff */
[----:B------:R-:W-:Y:S02]  /*22040*/  IADD3 R52, P2, R52, R3, RZ ;  /* 0x0000000334347210 */ /* 0x000fe40007f5e0ff */
[----:B------:R-:W-:Y:S01]  /*22050*/  ISETP.NE.U32.AND P0, PT, R7, RZ, PT ;  /* 0x000000ff0700720c */ /* 0x000fe20003f05070 */
[----:B------:R1:W-:Y:S02]  /*22060*/  LDGSTS.E [R6+0x5000], desc[UR8][R40.64], P1 ;  /* 0x0500000028067fae */ /* 0x0003e40008921848 */
[----:B-1----:R-:W-:Y:S02]  /*22070*/  IMAD.MOV.U32 R40, RZ, RZ, R54 ;  /* 0x000000ffff287224 */ /* 0x002fe400078e0036 */
[----:B------:R-:W-:-:S05]  /*22080*/  IMAD.MOV.U32 R41, RZ, RZ, R55 ;  /* 0x000000ffff297224 */ /* 0x000fca00078e0037 */
[----:B------:R1:W-:Y:S01]  /*22090*/  LDGSTS.E [R6+0x5100], desc[UR8][R40.64], P1 ;  /* 0x0510000028067fae */ /* 0x0003e20008921848 */
[----:B------:R-:W-:-:S03]  /*220a0*/  ISETP.GT.AND P1, PT, R44, 0x30, PT ;  /* 0x000000302c00780c */ /* 0x000fc60003f24270 */
[----:B------:R-:W-:Y:S01]  /*220b0*/  STL [R1+0x644], R54 ;  /* 0x0006443601007387 */ /* 0x000fe20000100800 */
[----:B-1----:R-:W-:-:S03]  /*220c0*/  IMAD.MOV.U32 R40, RZ, RZ, R52 ;  /* 0x000000ffff287224 */ /* 0x002fc600078e0034 */
[----:B------:R1:W-:Y:S01]  /*220d0*/  STL [R1+0x640], R55 ;  /* 0x0006403701007387 */ /* 0x0003e20000100800 */
[----:B------:R-:W-:-:S03]  /*220e0*/  SEL R7, RZ, 0x4, !P1 ;  /* 0x00000004ff077807 */ /* 0x000fc60004800000 */
[----:B------:R1:W-:Y:S01]  /*220f0*/  STL [R1+0x67c], R52 ;  /* 0x00067c3401007387 */ /* 0x0003e20000100800 */
[----:B------:R-:W-:-:S04]  /*22100*/  SEL R7, R7, RZ, !P5 ;  /* 0x000000ff07077207 */ /* 0x000fc80006800000 */
[----:B------:R-:W-:Y:S02]  /*22110*/  ISETP.NE.U32.AND P1, PT, R7, RZ, PT ;  /* 0x000000ff0700720c */ /* 0x000fe40003f25070 */
[----:B------:R-:W-:-:S05]  /*22120*/  IADD3.X R53, R53, R2, RZ, P2, !PT ;  /* 0x0000000235357210 */ /* 0x000fca00017fe4ff */
[----:B------:R-:W-:Y:S01]  /*22130*/  IMAD.MOV.U32 R41, RZ, RZ, R53 ;  /* 0x000000ffff297224 */ /* 0x000fe200078e0035 */
[----:B------:R2:W-:Y:S04]  /*22140*/  STL [R1+0x678], R53 ;  /* 0x0006783501007387 */ /* 0x0005e80000100800 */
[----:B------:R1:W-:Y:S01]  /*22150*/  LDGSTS.E [R6+0x5800], desc[UR8][R40.64], P0 ;  /* 0x0580000028067fae */ /* 0x0003e20008121848 */
[----:B------:R-:W-:-:S04]  /*22160*/  IADD3 R50, P2, R50, R3, RZ ;  /* 0x0000000332327210 */ /* 0x000fc80007f5e0ff */
[----:B------:R-:W-:Y:S01]  /*22170*/  IADD3.X R51, R51, R2, RZ, P2, !PT ;  /* 0x0000000233337210 */ /* 0x000fe200017fe4ff */
[----:B-1----:R-:W-:Y:S01]  /*22180*/  IMAD.MOV.U32 R40, RZ, RZ, R50 ;  /* 0x000000ffff287224 */ /* 0x002fe200078e0032 */
[----:B---3--:R-:W-:-:S03]  /*22190*/  IADD3 R46, P2, R46, R3, RZ ;  /* 0x000000032e2e7210 */ /* 0x008fc60007f5e0ff */
[----:B------:R-:W-:Y:S01]  /*221a0*/  IMAD.MOV.U32 R41, RZ, RZ, R51 ;  /* 0x000000ffff297224 */ /* 0x000fe200078e0033 */
[----:B------:R-:W-:Y:S01]  /*221b0*/  STL [R1+0x684], R50 ;  /* 0x0006843201007387 */ /* 0x000fe20000100800 */
[----:B------:R-:W-:-:S03]  /*221c0*/  IADD3.X R47, R47, R2, RZ, P2, !PT ;  /* 0x000000022f2f7210 */ /* 0x000fc600017fe4ff */
[----:B------:R-:W-:Y:S04]  /*221d0*/  STL [R1+0x680], R51 ;  /* 0x0006803301007387 */ /* 0x000fe80000100800 */
[----:B------:R1:W-:Y:S01]  /*221e0*/  LDGSTS.E [R6+0x5900], desc[UR8][R40.64], P0 ;  /* 0x0590000028067fae */ /* 0x0003e20008121848 */
[----:B----4-:R-:W-:-:S03]  /*221f0*/  IADD3 R42, P0, R42, R3, RZ ;  /* 0x000000032a2a7210 */ /* 0x010fc60007f1e0ff */
[----:B------:R3:W-:Y:S04]  /*22200*/  STL [R1+0x6bc], R46 ;  /* 0x0006bc2e01007387 */ /* 0x0007e80000100800 */
[----:B------:R-:W-:Y:S04]  /*22210*/  STL [R1+0x6b8], R47 ;  /* 0x0006b82f01007387 */ /* 0x000fe80000100800 */
[----:B------:R-:W4:Y:S04]  /*22220*/  LDL.LU R60, [R1+0x6f8] ;  /* 0x0006f800013c7983 */ /* 0x000f280000300800 */
[----:B------:R-:W4:Y:S04]  /*22230*/  LDL.LU R59, [R1+0x6fc] ;  /* 0x0006fc00013b7983 */ /* 0x000f280000300800 */
[----:B------:R-:W-:Y:S04]  /*22240*/  STL [R1+0x6c4], R42 ;  /* 0x0006c42a01007387 */ /* 0x000fe80000100800 */
[----:B------:R-:W4:Y:S01]  /*22250*/  LDL.LU R55, [R1+0x704] ;  /* 0x0007040001377983 */ /* 0x000f220000300800 */
[----:B-1----:R-:W-:-:S03]  /*22260*/  IMAD.MOV.U32 R40, RZ, RZ, R46 ;  /* 0x000000ffff287224 */ /* 0x002fc600078e002e */
[----:B------:R-:W4:Y:S01]  /*22270*/  LDL.LU R52, [R1+0x73c] ;  /* 0x00073c0001347983 */ /* 0x000f220000300800 */
[----:B------:R-:W-:-:S05]  /*22280*/  IMAD.MOV.U32 R41, RZ, RZ, R47 ;  /* 0x000000ffff297224 */ /* 0x000fca00078e002f */
[----:B------:R1:W-:Y:S01]  /*22290*/  LDGSTS.E [R6+0x6000], desc[UR8][R40.64], P1 ;  /* 0x0600000028067fae */ /* 0x0003e20008921848 */
[----:B--2---:R-:W-:-:S05]  /*222a0*/  IADD3.X R43, R43, R2, RZ, P0, !PT ;  /* 0x000000022b2b7210 */ /* 0x004fca00007fe4ff */
[----:B------:R2:W-:Y:S04]  /*222b0*/  STL [R1+0x6c0], R43 ;  /* 0x0006c02b01007387 */ /* 0x0005e80000100800 */
[----:B------:R-:W4:Y:S01]  /*222c0*/  LDL.LU R58, [R1+0x700] ;  /* 0x00070000013a7983 */ /* 0x000f220000300800 */
[----:B-1----:R-:W-:-:S03]  /*222d0*/  IMAD.MOV.U32 R41, RZ, RZ, R43 ;  /* 0x000000ffff297224 */ /* 0x002fc600078e002b */
[----:B------:R-:W4:Y:S04]  /*222e0*/  LDL.LU R53, [R1+0x738] ;  /* 0x0007380001357983 */ /* 0x000f280000300800 */
[----:B---3--:R-:W3:Y:S04]  /*222f0*/  LDL.LU R46, [R1+0x740] ;  /* 0x00074000012e7983 */ /* 0x008ee80000300800 */
[----:B--2---:R-:W2:Y:S04]  /*22300*/  LDL.LU R43, [R1+0x744] ;  /* 0x00074400012b7983 */ /* 0x004ea80000300800 */
[----:B------:R-:W3:Y:S04]  /*22310*/  LDL.LU R56, [R1+0x778] ;  /* 0x0007780001387983 */ /* 0x000ee80000300800 */
[----:B------:R-:W3:Y:S04]  /*22320*/  LDL.LU R50, [R1+0x77c] ;  /* 0x00077c0001327983 */ /* 0x000ee80000300800 */
[----:B------:R-:W3:Y:S04]  /*22330*/  LDL.LU R54, [R1+0x780] ;  /* 0x0007800001367983 */ /* 0x000ee80000300800 */
[----:B------:R-:W3:Y:S01]  /*22340*/  LDL.LU R51, [R1+0x784] ;  /* 0x0007840001337983 */ /* 0x000ee20000300800 */
[----:B------:R-:W-:-:S03]  /*22350*/  IMAD.MOV.U32 R40, RZ, RZ, R42 ;  /* 0x000000ffff287224 */ /* 0x000fc600078e002a */
[----:B------:R-:W3:Y:S01]  /*22360*/  LDL.LU R42, [R1+0xbd4] ;  /* 0x000bd400012a7983 */ /* 0x000ee20000300800 */
[----:B------:R-:W-:Y:S01]  /*22370*/  ISETP.GT.AND P0, PT, R44, 0x34, PT ;  /* 0x000000342c00780c */ /* 0x000fe20003f04270 */
[----:B------:R-:W-:Y:S02]  /*22380*/  HMMA.1688.F32.TF32 R64, R196, R142, R192 ;  /* 0x0000008ec440723c */ /* 0x000fe400000810c0 */
[----:B------:R1:W-:Y:S01]  /*22390*/  LDGSTS.E [R6+0x6100], desc[UR8][R40.64], P1 ;  /* 0x0610000028067fae */ /* 0x0003e20008921848 */
[----:B------:R-:W-:-:S04]  /*223a0*/  SEL R7, RZ, 0x4, !P0 ;  /* 0x00000004ff077807 */ /* 0x000fc80004000000 */
[----:B------:R-:W-:-:S04]  /*223b0*/  SEL R7, R7, RZ, !P5 ;  /* 0x000000ff07077207 */ /* 0x000fc80006800000 */
[----:B------:R-:W-:Y:S02]  /*223c0*/  ISETP.NE.U32.AND P3, PT, R7, RZ, PT ;  /* 0x000000ff0700720c */ /* 0x000fe40003f65070 */
[----:B------:R-:W-:-:S04]  /*223d0*/  ISETP.GT.AND P0, PT, R44, 0x38, PT ;  /* 0x000000382c00780c */ /* 0x000fc80003f04270 */
[----:B------:R-:W-:-:S04]  /*223e0*/  SEL R7, RZ, 0x4, !P0 ;  /* 0x00000004ff077807 */ /* 0x000fc80004000000 */
[----:B------:R-:W-:-:S04]  /*223f0*/  SEL R7, R7, RZ, !P5 ;  /* 0x000000ff07077207 */ /* 0x000fc80006800000 */
[----:B------:R-:W-:Y:S02]  /*22400*/  ISETP.NE.U32.AND P2, PT, R7, RZ, PT ;  /* 0x000000ff0700720c */ /* 0x000fe40003f45070 */
[----:B----4-:R-:W-:-:S04]  /*22410*/  IADD3 R59, P4, R59, R3, RZ ;  /* 0x000000033b3b7210 */ /* 0x010fc80007f9e0ff */
[----:B------:R-:W-:Y:S02]  /*22420*/  IADD3.X R60, R60, R2, RZ, P4, !PT ;  /* 0x000000023c3c7210 */ /* 0x000fe400027fe4ff */
[-C--:B------:R-:W-:Y:S01]  /*22430*/  IADD3 R55, P6, R55, R3.reuse, RZ ;  /* 0x0000000337377210 */ /* 0x080fe20007fde0ff */
[----:B-1----:R-:W-:Y:S01]  /*22440*/  IMAD.MOV.U32 R40, RZ, RZ, R59 ;  /* 0x000000ffff287224 */ /* 0x002fe200078e003b */
[----:B------:R-:W-:Y:S01]  /*22450*/  MOV R41, R60 ;  /* 0x0000003c00297202 */ /* 0x000fe20000000f00 */
[----:B------:R1:W-:Y:S01]  /*22460*/  STL [R1+0x6fc], R59 ;  /* 0x0006fc3b01007387 */ /* 0x0003e20000100800 */
[----:B------:R-:W-:-:S03]  /*22470*/  IADD3 R52, P4, R52, R3, RZ ;  /* 0x0000000334347210 */ /* 0x000fc60007f9e0ff */
[----:B------:R4:W-:Y:S04]  /*22480*/  LDGSTS.E [R6+0x6800], desc[UR8][R40.64], P3 ;  /* 0x0680000028067fae */ /* 0x0009e80009921848 */
[----:B------:R-:W3:Y:S04]  /*22490*/  LDL.LU R47, [R1+0xbd0] ;  /* 0x000bd000012f7983 */ /* 0x000ee80000300800 */
[----:B------:R-:W-:Y:S01]  /*224a0*/  STL [R1+0x6f8], R60 ;  /* 0x0006f83c01007387 */ /* 0x000fe20000100800 */
[----:B----4-:R-:W-:-:S03]  /*224b0*/  IMAD.MOV.U32 R40, RZ, RZ, R55 ;  /* 0x000000ffff287224 */ /* 0x010fc600078e0037 */
[----:B------:R-:W-:Y:S04]  /*224c0*/  STL.64 [R1+0x70], R64 ;  /* 0x0000704001007387 */ /* 0x000fe80000100a00 */
[----:B------:R-:W-:Y:S04]  /*224d0*/  STL.64 [R1+0x78], R66 ;  /* 0x0000784201007387 */ /* 0x000fe80000100a00 */
[----:B------:R4:W-:Y:S04]  /*224e0*/  STL [R1+0x704], R55 ;  /* 0x0007043701007387 */ /* 0x0009e80000100800 */
[----:B------:R-:W-:Y:S01]  /*224f0*/  STL [R1+0x73c], R52 ;  /* 0x00073c3401007387 */ /* 0x000fe20000100800 */
[----:B------:R-:W-:-:S05]  /*22500*/  IMAD.X R58, R58, 0x1, R2, P6 ;  /* 0x000000013a3a7824 */ /* 0x000fca00030e0602 */
[----:B------:R-:W-:Y:S01]  /*22510*/  MOV R41, R58 ;  /* 0x0000003a00297202 */ /* 0x000fe20000000f00 */
[----:B------:R-:W-:-:S04]  /*22520*/  IMAD.X R53, R53, 0x1, R2, P4 ;  /* 0x0000000135357824 */ /* 0x000fc800020e0602 */
[----:B------:R1:W-:Y:S01]  /*22530*/  LDGSTS.E [R6+0x6900], desc[UR8][R40.64], P3 ;  /* 0x0690000028067fae */ /* 0x0003e20009921848 */
[----:B--2---:R-:W-:-:S03]  /*22540*/  IADD3 R43, P6, R43, R3, RZ ;  /* 0x000000032b2b7210 */ /* 0x004fc60007fde0ff */
[----:B------:R-:W-:Y:S02]  /*22550*/  STL [R1+0x700], R58 ;  /* 0x0007003a01007387 */ /* 0x000fe40000100800 */
[--C-:B---3--:R-:W-:Y:S01]  /*22560*/  IMAD.X R46, R46, 0x1, R2.reuse, P6 ;  /* 0x000000012e2e7824 */ /* 0x108fe200030e0602 */
[-C--:B------:R-:W-:Y:S01]  /*22570*/  IADD3 R50, P3, R50, R3.reuse, RZ ;  /* 0x0000000332327210 */ /* 0x080fe20007f7e0ff */
[----:B------:R-:W-:Y:S04]  /*22580*/  STL [R1+0x744], R43 ;  /* 0x0007442b01007387 */ /* 0x000fe80000100800 */
[----:B------:R2:W-:Y:S01]  /*22590*/  STL [R1+0x738], R53 ;  /* 0x0007383501007387 */ /* 0x0005e20000100800 */
[----:B------:R-:W-:Y:S01]  /*225a0*/  IMAD.X R56, R56, 0x1, R2, P3 ;  /* 0x0000000138387824 */ /* 0x000fe200018e0602 */
[----:B------:R-:W-:-:S02]  /*225b0*/  IADD3 R51, P4, R51, R3, RZ ;  /* 0x0000000333337210 */ /* 0x000fc40007f9e0ff */
[----:B------:R-:W-:Y:S01]  /*225c0*/  STL [R1+0x77c], R50 ;  /* 0x00077c3201007387 */ /* 0x000fe20000100800 */
[----:B-1----:R-:W-:-:S03]  /*225d0*/  IMAD.MOV.U32 R40, RZ, RZ, R52 ;  /* 0x000000ffff287224 */ /* 0x002fc600078e0034 */
[----:B------:R1:W-:Y:S01]  /*225e0*/  STL [R1+0x740], R46 ;  /* 0x0007402e01007387 */ /* 0x0003e20000100800 */
[----:B------:R-:W-:-:S03]  /*225f0*/  MOV R41, R53 ;  /* 0x0000003500297202 */ /* 0x000fc60000000f00 */
[----:B------:R-:W3:Y:S04]  /*22600*/  LDL.LU R59, [R1+0xbd8] ;  /* 0x000bd800013b7983 */ /* 0x000ee80000300800 */
[----:B------:R-:W-:Y:S04]  /*22610*/  STL [R1+0x784], R51 ;  /* 0x0007843301007387 */ /* 0x000fe80000100800 */
[----:B------:R1:W-:Y:S04]  /*22620*/  STL [R1+0x778], R56 ;  /* 0x0007783801007387 */ /* 0x0003e80000100800 */
[----:B----4-:R-:W4:Y:S04]  /*22630*/  LDL.LU R55, [R1+0xbdc] ;  /* 0x000bdc0001377983 */ /* 0x010f280000300800 */
[----:B------:R1:W-:Y:S04]  /*22640*/  LDGSTS.E [R6+0x7000], desc[UR8][R40.64], P2 ;  /* 0x0700000028067fae */ /* 0x0003e80009121848 */
[----:B--2---:R-:W2:Y:S01]  /*22650*/  LDL.LU R53, [R1+0x408] ;  /* 0x0004080001357983 */ /* 0x004ea20000300800 */
[----:B-1----:R-:W-:-:S03]  /*22660*/  MOV R41, R46 ;  /* 0x0000002e00297202 */ /* 0x002fc60000000f00 */
[----:B------:R-:W2:Y:S04]  /*22670*/  LDL.LU R46, [R1+0x40c] ;  /* 0x00040c00012e7983 */ /* 0x000ea80000300800 */
[----:B------:R-:W2:Y:S01]  /*22680*/  LDL.LU R52, [R1+0x414] ;  /* 0x0004140001347983 */ /* 0x000ea20000300800 */
[----:B------:R-:W-:-:S03]  /*22690*/  IMAD.MOV.U32 R40, RZ, RZ, R43 ;  /* 0x000000ffff287224 */ /* 0x000fc600078e002b */
[----:B------:R-:W2:Y:S04]  /*226a0*/  LDL.LU R43, [R1+0x44c] ;  /* 0x00044c00012b7983 */ /* 0x000ea80000300800 */
[----:B------:R1:W-:Y:S01]  /*226b0*/  LDGSTS.E [R6+0x7100], desc[UR8][R40.64], P2 ;  /* 0x0710000028067fae */ /* 0x0003e20009121848 */
[----:B------:R-:W-:-:S05]  /*226c0*/  IADD3 R42, P2, R42, R3, RZ ;  /* 0x000000032a2a7210 */ /* 0x000fca0007f5e0ff */
[----:B------:R-:W-:Y:S01]  /*226d0*/  STL [R1+0xbd4], R42 ;  /* 0x000bd42a01007387 */ /* 0x000fe20000100800 */
[----:B-1----:R-:W-:-:S03]  /*226e0*/  MOV R41, R56 ;  /* 0x0000003800297202 */ /* 0x002fc60000000f00 */
[----:B------:R-:W2:Y:S01]  /*226f0*/  LDL.LU R56, [R1+0x410] ;  /* 0x0004100001387983 */ /* 0x000ea20000300800 */
[----:B------:R-:W-:-:S04]  /*22700*/  ISETP.GT.AND P0, PT, R44, 0x3c, PT ;  /* 0x0000003c2c00780c */ /* 0x000fc80003f04270 */
[----:B------:R-:W-:-:S04]  /*22710*/  SEL R7, RZ, 0x4, !P0 ;  /* 0x00000004ff077807 */ /* 0x000fc80004000000 */
[----:B------:R-:W-:Y:S02]  /*22720*/  SEL R7, R7, RZ, !P5 ;  /* 0x000000ff07077207 */ /* 0x000fe40006800000 */
[----:B------:R-:W-:Y:S02]  /*22730*/  ISETP.GT.AND P0, PT, R44, 0x1, PT ;  /* 0x000000012c00780c */ /* 0x000fe40003f04270 */
[----:B------:R-:W-:Y:S02]  /*22740*/  ISETP.NE.U32.AND P1, PT, R7, RZ, PT ;  /* 0x000000ff0700720c */ /* 0x000fe40003f25070 */
[----:B------:R-:W-:Y:S01]  /*22750*/  SEL R7, RZ, 0x4, !P0 ;  /* 0x00000004ff077807 */ /* 0x000fe20004000000 */
[----:B------:R-:W-:Y:S02]  /*22760*/  IMAD.X R54, R54, 0x1, R2, P4 ;  /* 0x0000000136367824 */ /* 0x000fe400020e0602 */
[----:B------:R-:W-:Y:S01]  /*22770*/  IMAD.MOV.U32 R40, RZ, RZ, R50 ;  /* 0x000000ffff287224 */ /* 0x000fe200078e0032 */
[----:B------:R-:W-:-:S02]  /*22780*/  SEL R7, R7, RZ, !P5 ;  /* 0x000000ff07077207 */ /* 0x000fc40006800000 */
[----:B------:R1:W-:Y:S02]  /*22790*/  STL [R1+0x780], R54 ;  /* 0x0007803601007387 */ /* 0x0003e40000100800 */
[----:B------:R-:W-:Y:S02]  /*227a0*/  ISETP.NE.U32.AND P0, PT, R7, RZ, PT ;  /* 0x000000ff0700720c */ /* 0x000fe40003f05070 */
[----:B------:R-:W2:Y:S01]  /*227b0*/  LDL.LU R50, [R1+0x448] ;  /* 0x0004480001327983 */ /* 0x000ea20000300800 */
[----:B------:R-:W-:-:S03]  /*227c0*/  LOP3.LUT R7, R57, 0x20, RZ, 0x3c, !PT ;  /* 0x0000002039077812 */ /* 0x000fc600078e3cff */
[----:B------:R1:W-:Y:S02]  /*227d0*/  LDGSTS.E [R6+0x7800], desc[UR8][R40.64], P1 ;  /* 0x0780000028067fae */ /* 0x0003e40008921848 */
[----:B------:R-:W-:Y:S01]  /*227e0*/  VIADD R7, R7, UR7 ;  /* 0x0000000707077c36 */ /* 0x000fe20008000000 */
[----:B-1----:R-:W-:Y:S01]  /*227f0*/  MOV R40, R51 ;  /* 0x0000003300287202 */ /* 0x002fe20000000f00 */
[----:B------:R-:W-:-:S05]  /*22800*/  IMAD.MOV.U32 R41, RZ, RZ, R54 ;  /* 0x000000ffff297224 */ /* 0x000fca00078e0036 */
[----:B------:R1:W-:Y:S01]  /*22810*/  LDGSTS.E [R6+0x7900], desc[UR8][R40.64], P1 ;  /* 0x0790000028067fae */ /* 0x0003e20008921848 */
[C---:B------:R-:W-:Y:S01]  /*22820*/  ISETP.GT.AND P1, PT, R44.reuse, 0x9, PT ;  /* 0x000000092c00780c */ /* 0x040fe20003f24270 */
[----:B-1----:R-:W-:Y:S02]  /*22830*/  IMAD.MOV.U32 R40, RZ, RZ, R42 ;  /* 0x000000ffff287224 */ /* 0x002fe400078e002a */
[----:B------:R-:W-:Y:S01]  /*22840*/  IMAD.X R47, R47, 0x1, R2, P2 ;  /* 0x000000012f2f7824 */ /* 0x000fe200010e0602 */
[----:B------:R-:W-:-:S04]  /*22850*/  ISETP.GT.AND P2, PT, R44, 0x5, PT ;  /* 0x000000052c00780c */ /* 0x000fc80003f44270 */
[----:B------:R-:W-:Y:S01]  /*22860*/  MOV R41, R47 ;  /* 0x0000002f00297202 */ /* 0x000fe20000000f00 */
[----:B------:R1:W-:Y:S04]  /*22870*/  STL [R1+0xbd0], R47 ;  /* 0x000bd02f01007387 */ /* 0x0003e80000100800 */
[----:B------:R1:W-:Y:S04]  /*22880*/  LDGSTS.E [R7+0x200], desc[UR8][R40.64], P0 ;  /* 0x0020000028077fae */ /* 0x0003e80008121848 */
[----:B------:R-:W2:Y:S04]  /*22890*/  LDL.LU R58, [R1+0x450] ;  /* 0x00045000013a7983 */ /* 0x000ea80000300800 */
[----:B------:R-:W2:Y:S01]  /*228a0*/  LDL.LU R54, [R1+0x454] ;  /* 0x0004540001367983 */ /* 0x000ea20000300800 */
[----:B-1----:R-:W-:-:S03]  /*228b0*/  SEL R40, RZ, 0x4, !P2 ;  /* 0x00000004ff287807 */ /* 0x002fc60005000000 */
[----:B------:R-:W2:Y:S01]  /*228c0*/  LDL.LU R47, [R1+0x48c] ;  /* 0x00048c00012f7983 */ /* 0x000ea20000300800 */
[----:B------:R-:W-:Y:S02]  /*228d0*/  SEL R41, RZ, 0x4, !P1 ;  /* 0x00000004ff297807 */ /* 0x000fe40004800000 */
[----:B------:R-:W-:Y:S01]  /*228e0*/  SEL R40, R40, RZ, !P5 ;  /* 0x000000ff28287207 */ /* 0x000fe20006800000 */
[----:B------:R-:W2:Y:S03]  /*228f0*/  LDL.LU R51, [R1+0x494] ;  /* 0x0004940001337983 */ /* 0x000ea60000300800 */
[----:B------:R-:W-:Y:S01]  /*22900*/  ISETP.NE.U32.AND P2, PT, R40, RZ, PT ;  /* 0x000000ff2800720c */ /* 0x000fe20003f45070 */
[----:B------:R-:W2:Y:S01]  /*22910*/  LDL.LU R42, [R1+0x4cc] ;  /* 0x0004cc00012a7983 */ /* 0x000ea20000300800 */
[----:B------:R-:W-:Y:S02]  /*22920*/  SEL R40, R41, RZ, !P5 ;  /* 0x000000ff29287207 */ /* 0x000fe40006800000 */
[----:B----4-:R-:W-:-:S05]  /*22930*/  IADD3 R55, P1, R55, R3, RZ ;  /* 0x0000000337377210 */ /* 0x010fca0007f3e0ff */
[----:B---3--:R-:W-:Y:S01]  /*22940*/  IMAD.X R59, R59, 0x1, R2, P1 ;  /* 0x000000013b3b7824 */ /* 0x008fe200008e0602 */
[----:B------:R1:W-:Y:S01]  /*22950*/  STL [R1+0xbdc], R55 ;  /* 0x000bdc3701007387 */ /* 0x0003e20000100800 */
[----:B------:R-:W-:-:S03]  /*22960*/  ISETP.NE.U32.AND P1, PT, R40, RZ, PT ;  /* 0x000000ff2800720c */ /* 0x000fc60003f25070 */
[----:B------:R-:W-:Y:S01]  /*22970*/  STL [R1+0xbd8], R59 ;  /* 0x000bd83b01007387 */ /* 0x000fe20000100800 */
[----:B------:R-:W-:Y:S02]  /*22980*/  MOV R40, R55 ;  /* 0x0000003700287202 */ /* 0x000fe40000000f00 */
[-C--:B--2---:R-:W-:Y:S02]  /*22990*/  IADD3 R46, P3, R46, R3.reuse, RZ ;  /* 0x000000032e2e7210 */ /* 0x084fe40007f7e0ff */
[----:B------:R-:W-:-:S03]  /*229a0*/  IADD3 R52, P4, R52, R3, RZ ;  /* 0x0000000334347210 */ /* 0x000fc60007f9e0ff */
[----:B------:R-:W-:Y:S01]  /*229b0*/  STL [R1+0x40c], R46 ;  /* 0x00040c2e01007387 */ /* 0x000fe20000100800 */
[----:B------:R-:W-:Y:S02]  /*229c0*/  IMAD.X R53, R53, 0x1, R2, P3 ;  /* 0x0000000135357824 */ /* 0x000fe400018e0602 */
[----:B------:R-:W-:Y:S01]  /*229d0*/  IMAD.MOV.U32 R41, RZ, RZ, R59 ;  /* 0x000000ffff297224 */ /* 0x000fe200078e003b */
[----:B------:R-:W-:Y:S01]  /*229e0*/  STL [R1+0x414], R52 ;  /* 0x0004143401007387 */ /* 0x000fe20000100800 */
[----:B------:R-:W-:-:S03]  /*229f0*/  IADD3 R43, P6, R43, R3, RZ ;  /* 0x000000032b2b7210 */ /* 0x000fc60007fde0ff */
[----:B-1----:R-:W2:Y:S04]  /*22a00*/  LDL.LU R55, [R1+0x488] ;  /* 0x0004880001377983 */ /* 0x002ea80000300800 */
[----:B------:R1:W-:Y:S04]  /*22a10*/  STL [R1+0x408], R53 ;  /* 0x0004083501007387 */ /* 0x0003e80000100800 */
[----:B------:R3:W-:Y:S04]  /*22a20*/  LDGSTS.E [R7+0x300], desc[UR8][R40.64], P0 ;  /* 0x0030000028077fae */ /* 0x0007e80008121848 */
[----:B------:R-:W-:Y:S01]  /*22a30*/  STL [R1+0x44c], R43 ;  /* 0x00044c2b01007387 */ /* 0x000fe20000100800 */
[----:B---3--:R-:W-:-:S03]  /*22a40*/  IMAD.MOV.U32 R41, RZ, RZ, R53 ;  /* 0x000000ffff297224 */ /* 0x008fc600078e0035 */
[----:B-1----:R-:W3:Y:S01]  /*22a50*/  LDL.LU R53, [R1+0x490] ;  /* 0x0004900001357983 */ /* 0x002ee20000300800 */
[----:B------:R-:W-:Y:S02]  /*22a60*/  IMAD.X R56, R56, 0x1, R2, P4 ;  /* 0x0000000138387824 */ /* 0x000fe400020e0602 */
[----:B------:R-:W-:-:S03]  /*22a70*/  IMAD.MOV.U32 R40, RZ, RZ, R46 ;  /* 0x000000ffff287224 */ /* 0x000fc600078e002e */
[----:B------:R1:W-:Y:S04]  /*22a80*/  STL [R1+0x410], R56 ;  /* 0x0004103801007387 */ /* 0x0003e80000100800 */
[----:B------:R-:W4:Y:S04]  /*22a90*/  LDL.LU R46, [R1+0x4c8] ;  /* 0x0004c800012e7983 */ /* 0x000f280000300800 */
[----:B------:R1:W-:Y:S01]  /*22aa0*/  LDGSTS.E [R7+0xa00], desc[UR8][R40.64], P2 ;  /* 0x00a0000028077fae */ /* 0x0003e20009121848 */
[----:B------:R-:W-:Y:S02]  /*22ab0*/  IADD3.X R50, R50, R2, RZ, P6, !PT ;  /* 0x0000000232327210 */ /* 0x000fe400037fe4ff */
[----:B------:R-:W-:-:S02]  /*22ac0*/  ISETP.GT.AND P0, PT, R44, 0xd, PT ;  /* 0x0000000d2c00780c */ /* 0x000fc40003f04270 */
[----:B-1----:R-:W-:Y:S01]  /*22ad0*/  MOV R40, R52 ;  /* 0x0000003400287202 */ /* 0x002fe20000000f00 */
[----:B------:R-:W-:Y:S01]  /*22ae0*/  IMAD.MOV.U32 R41, RZ, RZ, R56 ;  /* 0x000000ffff297224 */ /* 0x000fe200078e0038 */
[----:B------:R1:W-:Y:S04]  /*22af0*/  STL [R1+0x448], R50 ;  /* 0x0004483201007387 */ /* 0x0003e80000100800 */
[----:B------:R1:W-:Y:S04]  /*22b00*/  LDGSTS.E [R7+0xb00], desc[UR8][R40.64], P2 ;  /* 0x00b0000028077fae */ /* 0x0003e80009121848 */
[----:B------:R-:W4:Y:S04]  /*22b10*/  LDL.LU R59, [R1+0x4d0] ;  /* 0x0004d000013b7983 */ /* 0x000f280000300800 */
[----:B------:R-:W4:Y:S01]  /*22b20*/  LDL.LU R56, [R1+0x4d4] ;  /* 0x0004d40001387983 */ /* 0x000f220000300800 */
[----:B-1----:R-:W-:Y:S01]  /*22b30*/  IMAD.MOV.U32 R40, RZ, RZ, R43 ;  /* 0x000000ffff287224 */ /* 0x002fe200078e002b */
[----:B------:R-:W-:-:S02]  /*22b40*/  MOV R41, R50 ;  /* 0x0000003200297202 */ /* 0x000fc40000000f00 */
[----:B------:R-:W4:Y:S04]  /*22b50*/  LDL.LU R50, [R1+0x50c] ;  /* 0x00050c0001327983 */ /* 0x000f280000300800 */
[----:B------:R1:W-:Y:S04]  /*22b60*/  LDGSTS.E [R7+0x1200], desc[UR8][R40.64], P1 ;  /* 0x0120000028077fae */ /* 0x0003e80008921848 */
[----:B------:R-:W4:Y:S04]  /*22b70*/  LDL.LU R52, [R1+0x514] ;  /* 0x0005140001347983 */ /* 0x000f280000300800 */
[----:B------:R-:W4:Y:S01]  /*22b80*/  LDL.LU R43, [R1+0x54c] ;  /* 0x00054c00012b7983 */ /* 0x000f220000300800 */
[----:B-1----:R-:W-:-:S02]  /*22b90*/  SEL R40, RZ, 0x4, !P0 ;  /* 0x00000004ff287807 */ /* 0x002fc40004000000 */
[----:B------:R-:W-:-:S04]  /*22ba0*/  ISETP.GT.AND P0, PT, R44, 0x11, PT ;  /* 0x000000112c00780c */ /* 0x000fc80003f04270 */
[----:B------:R-:W-:Y:S02]  /*22bb0*/  SEL R41, RZ, 0x4, !P0 ;  /* 0x00000004ff297807 */ /* 0x000fe40004000000 */
[----:B------:R-:W-:-:S04]  /*22bc0*/  SEL R40, R40, RZ, !P5 ;  /* 0x000000ff28287207 */ /* 0x000fc80006800000 */
[----:B------:R-:W-:Y:S02]  /*22bd0*/  ISETP.NE.U32.AND P2, PT, R40, RZ, PT ;  /* 0x000000ff2800720c */ /* 0x000fe40003f45070 */
[----:B------:R-:W-:Y:S02]  /*22be0*/  SEL R40, R41, RZ, !P5 ;  /* 0x000000ff29287207 */ /* 0x000fe40006800000 */
[----:B------:R-:W-:-:S05]  /*22bf0*/  IADD3 R54, P0, R54, R3, RZ ;  /* 0x0000000336367210 */ /* 0x000fca0007f1e0ff */
[----:B------:R-:W-:Y:S01]  /*22c00*/  IMAD.X R58, R58, 0x1, R2, P0 ;  /* 0x000000013a3a7824 */ /* 0x000fe200000e0602 */
[-C--:B------:R-:W-:Y:S01]  /*22c10*/  IADD3 R47, P3, R47, R3.reuse, RZ ;  /* 0x000000032f2f7210 */ /* 0x080fe20007f7e0ff */
[----:B------:R1:W-:Y:S01]  /*22c20*/  STL [R1+0x454], R54 ;  /* 0x0004543601007387 */ /* 0x0003e20000100800 */
[----:B------:R-:W-:-:S03]  /*22c30*/  IADD3 R51, P4, R51, R3, RZ ;  /* 0x0000000333337210 */ /* 0x000fc60007f9e0ff */
[----:B------:R-:W-:Y:S01]  /*22c40*/  STL [R1+0x450], R58 ;  /* 0x0004503a01007387 */ /* 0x000fe20000100800 */
[----:B------:R-:W-:Y:S01]  /*22c50*/  ISETP.NE.U32.AND P0, PT, R40, RZ, PT ;  /* 0x000000ff2800720c */ /* 0x000fe20003f05070 */
[----:B------:R-:W-:Y:S01]  /*22c60*/  IMAD.MOV.U32 R41, RZ, RZ, R58 ;  /* 0x000000ffff297224 */ /* 0x000fe200078e003a */
[----:B------:R-:W-:Y:S01]  /*22c70*/  MOV R40, R54 ;  /* 0x0000003600287202 */ /* 0x000fe20000000f00 */
[----:B------:R-:W-:Y:S01]  /*22c80*/  STL [R1+0x48c], R47 ;  /* 0x00048c2f01007387 */ /* 0x000fe20000100800 */
[----:B------:R-:W-:-:S03]  /*22c90*/  IADD3 R42, P6, R42, R3, RZ ;  /* 0x000000032a2a7210 */ /* 0x000fc60007fde0ff */
[----:B------:R-:W-:Y:S04]  /*22ca0*/  STL [R1+0x494], R51 ;  /* 0x0004943301007387 */ /* 0x000fe80000100800 */
[----:B-1----:R-:W4:Y:S04]  /*22cb0*/  LDL.LU R54, [R1+0x508] ;  /* 0x0005080001367983 */ /* 0x002f280000300800 */
[----:B------:R1:W-:Y:S02]  /*22cc0*/  LDGSTS.E [R7+0x1300], desc[UR8][R40.64], P1 ;  /* 0x0130000028077fae */ /* 0x0003e40008921848 */
[----:B-1----:R-:W-:-:S02]  /*22cd0*/  IMAD.MOV.U32 R40, RZ, RZ, R47 ;  /* 0x000000ffff287224 */ /* 0x002fc400078e002f */
[----:B--2---:R-:W-:-:S04]  /*22ce0*/  IMAD.X R55, R55, 0x1, R2, P3 ;  /* 0x0000000137377824 */ /* 0x004fc800018e0602 */
[----:B------:R-:W-:Y:S01]  /*22cf0*/  IMAD.MOV.U32 R41, RZ, RZ, R55 ;  /* 0x000000ffff297224 */ /* 0x000fe200078e0037 */
[----:B------:R1:W-:Y:S04]  /*22d00*/  STL [R1+0x488], R55 ;  /* 0x0004883701007387 */ /* 0x0003e80000100800 */
[----:B------:R-:W-:Y:S04]  /*22d10*/  STL [R1+0x4cc], R42 ;  /* 0x0004cc2a01007387 */ /* 0x000fe80000100800 */
[----:B------:R2:W-:Y:S04]  /*22d20*/  LDGSTS.E [R7+0x1a00], desc[UR8][R40.64], P2 ;  /* 0x01a0000028077fae */ /* 0x0005e80009121848 */
[----:B-1----:R-:W2:Y:S01]  /*22d30*/  LDL.LU R55, [R1+0x510] ;  /* 0x0005100001377983 */ /* 0x002ea20000300800 */
[----:B---3--:R-:W-:-:S05]  /*22d40*/  IMAD.X R53, R53, 0x1, R2, P4 ;  /* 0x0000000135357824 */ /* 0x008fca00020e0602 */
[----:B------:R1:W-:Y:S04]  /*22d50*/  STL [R1+0x490], R53 ;  /* 0x0004903501007387 */ /* 0x0003e80000100800 */
[----:B------:R-:W3:Y:S01]  /*22d60*/  LDL.LU R47, [R1+0x548] ;  /* 0x00054800012f7983 */ /* 0x000ee20000300800 */
[----:B----4-:R-:W-:Y:S01]  /*22d70*/  IADD3.X R46, R46, R2, RZ, P6, !PT ;  /* 0x000000022e2e7210 */ /* 0x010fe200037fe4ff */
[----:B--2---:R-:W-:Y:S01]  /*22d80*/  IMAD.MOV.U32 R41, RZ, RZ, R53 ;  /* 0x000000ffff297224 */ /* 0x004fe200078e0035 */
[----:B------:R-:W-:-:S03]  /*22d90*/  MOV R40, R51 ;  /* 0x0000003300287202 */ /* 0x000fc60000000f00 */
[----:B------:R2:W-:Y:S04]  /*22da0*/  STL [R1+0x4c8], R46 ;  /* 0x0004c82e01007387 */ /* 0x0005e80000100800 */
[----:B------:R-:W4:Y:S04]  /*22db0*/  LDL.LU R58, [R1+0x550] ;  /* 0x00055000013a7983 */ /* 0x000f280000300800 */
[----:B-1----:R-:W4:Y:S04]  /*22dc0*/  LDL.LU R53, [R1+0x554] ;  /* 0x0005540001357983 */ /* 0x002f280000300800 */
[----:B------:R1:W-:Y:S02]  /*22dd0*/  LDGSTS.E [R7+0x1b00], desc[UR8][R40.64], P2 ;  /* 0x01b0000028077fae */ /* 0x0003e40009121848 */
[----:B-1----:R-:W-:-:S02]  /*22de0*/  MOV R41, R46 ;  /* 0x0000002e00297202 */ /* 0x002fc40000000f00 */
[----:B--2---:R-:W2:Y:S04]  /*22df0*/  LDL.LU R46, [R1+0x58c] ;  /* 0x00058c00012e7983 */ /* 0x004ea80000300800 */
[----:B------:R-:W2:Y:S01]  /*22e00*/  LDL.LU R51, [R1+0x594] ;  /* 0x0005940001337983 */ /* 0x000ea20000300800 */
[----:B------:R-:W-:Y:S01]  /*22e10*/  IMAD.MOV.U32 R40, RZ, RZ, R42 ;  /* 0x000000ffff287224 */ /* 0x000fe200078e002a */
[----:B------:R-:W-:Y:S02]  /*22e20*/  ISETP.GT.AND P1, PT, R44, 0x15, PT ;  /* 0x000000152c00780c */ /* 0x000fe40003f24270 */
[----:B------:R-:W-:Y:S01]  /*22e30*/  IADD3 R50, P3, R50, R3, RZ ;  /* 0x0000000332327210 */ /* 0x000fe20007f7e0ff */
[----:B------:R-:W2:Y:S04]  /*22e40*/  LDL.LU R42, [R1+0x5cc] ;  /* 0x0005cc00012a7983 */ /* 0x000ea80000300800 */
[----:B------:R1:W-:Y:S02]  /*22e50*/  LDGSTS.E [R7+0x2200], desc[UR8][R40.64], P0 ;  /* 0x0220000028077fae */ /* 0x0003e40008121848 */
[----:B-1----:R-:W-:-:S02]  /*22e60*/  SEL R40, RZ, 0x4, !P1 ;  /* 0x00000004ff287807 */ /* 0x002fc40004800000 */
[----:B------:R-:W-:-:S04]  /*22e70*/  ISETP.GT.AND P1, PT, R44, 0x19, PT ;  /* 0x000000192c00780c */ /* 0x000fc80003f24270 */
[----:B------:R-:W-:Y:S02]  /*22e80*/  SEL R41, RZ, 0x4, !P1 ;  /* 0x00000004ff297807 */ /* 0x000fe40004800000 */
[----:B------:R-:W-:Y:S02]  /*22e90*/  IADD3 R56, P1, R56, R3, RZ ;  /* 0x0000000338387210 */ /* 0x000fe40007f3e0ff */
[----:B------:R-:W-:-:S03]  /*22ea0*/  SEL R40, R40, RZ, !P5 ;  /* 0x000000ff28287207 */ /* 0x000fc60006800000 */
[----:B------:R-:W-:Y:S01]  /*22eb0*/  IMAD.X R59, R59, 0x1, R2, P1 ;  /* 0x000000013b3b7824 */ /* 0x000fe200008e0602 */
[----:B------:R-:W-:Y:S02]  /*22ec0*/  ISETP.NE.U32.AND P2, PT, R40, RZ, PT ;  /* 0x000000ff2800720c */ /* 0x000fe40003f45070 */
[----:B------:R-:W-:Y:S02]  /*22ed0*/  SEL R40, R41, RZ, !P5 ;  /* 0x000000ff29287207 */ /* 0x000fe40006800000 */
[----:B------:R-:W-:Y:S01]  /*22ee0*/  IADD3 R52, P4, R52, R3, RZ ;  /* 0x0000000334347210 */ /* 0x000fe20007f9e0ff */
[----:B------:R1:W-:Y:S01]  /*22ef0*/  STL [R1+0x4d4], R56 ;  /* 0x0004d43801007387 */ /* 0x0003e20000100800 */
[----:B------:R-:W-:-:S03]  /*22f00*/  ISETP.NE.U32.AND P1, PT, R40, RZ, PT ;  /* 0x000000ff2800720c */ /* 0x000fc60003f25070 */
[----:B------:R-:W-:Y:S01]  /*22f10*/  STL [R1+0x4d0], R59 ;  /* 0x0004d03b01007387 */ /* 0x000fe20000100800 */
[----:B------:R-:W-:-:S03]  /*22f20*/  MOV R40, R56 ;  /* 0x0000003800287202 */ /* 0x000fc60000000f00 */
[----:B------:R-:W-:Y:S04]  /*22f30*/  STL [R1+0x50c], R50 ;  /* 0x00050c3201007387 */ /* 0x000fe80000100800 */
[----:B------:R-:W-:Y:S04]  /*22f40*/  STL [R1+0x514], R52 ;  /* 0x0005143401007387 */ /* 0x000fe80000100800 */
[----:B-1----:R-:W2:Y:S01]  /*22f50*/  LDL.LU R56, [R1+0x588] ;  /* 0x0005880001387983 */ /* 0x002ea20000300800 */
[----:B------:R-:W-:Y:S01]  /*22f60*/  IMAD.MOV.U32 R41, RZ, RZ, R59 ;  /* 0x000000ffff297224 */ /* 0x000fe200078e003b */
[----:B------:R-:W-:-:S04]  /*22f70*/  IADD3 R43, P6, R43, R3, RZ ;  /* 0x000000032b2b7210 */ /* 0x000fc80007fde0ff */
[----:B------:R1:W-:Y:S02]  /*22f80*/  LDGSTS.E [R7+0x2300], desc[UR8][R40.64], P0 ;  /* 0x0230000028077fae */ /* 0x0003e40008121848 */
[----:B-1----:R-:W-:Y:S01]  /*22f90*/  IMAD.MOV.U32 R40, RZ, RZ, R50 ;  /* 0x000000ffff287224 */ /* 0x002fe200078e0032 */
[----:B------:R-:W-:Y:S01]  /*22fa0*/  ISETP.GT.AND P0, PT, R44, 0x1d, PT ;  /* 0x0000001d2c00780c */ /* 0x000fe20003f04270 */
[----:B------:R-:W-:-:S04]  /*22fb0*/  IMAD.X R54, R54, 0x1, R2, P3 ;  /* 0x0000000136367824 */ /* 0x000fc800018e0602 */
[----:B------:R-:W-:Y:S01]  /*22fc0*/  IMAD.MOV.U32 R41, RZ, RZ, R54 ;  /* 0x000000ffff297224 */ /* 0x000fe200078e0036 */
[----:B------:R1:W-:Y:S04]  /*22fd0*/  STL [R1+0x508], R54 ;  /* 0x0005083601007387 */ /* 0x0003e80000100800 */
[----:B------:R-:W-:Y:S04]  /*22fe0*/  STL [R1+0x54c], R43 ;  /* 0x00054c2b01007387 */ /* 0x000fe80000100800 */
[----:B------:R1:W-:Y:S04]  /*22ff0*/  LDGSTS.E [R7+0x2a00], desc[UR8][R40.64], P2 ;  /* 0x02a0000028077fae */ /* 0x0003e80009121848 */
[----:B-1----:R-:W2:Y:S01]  /*23000*/  LDL.LU R54, [R1+0x590] ;  /* 0x0005900001367983 */ /* 0x002ea20000300800 */
[----:B------:R-:W-:Y:S01]  /*23010*/  MOV R40, R52 ;  /* 0x0000003400287202 */ /* 0x000fe20000000f00 */
[----:B------:R-:W-:-:S04]  /*23020*/  IMAD.X R55, R55, 0x1, R2, P4 ;  /* 0x0000000137377824 */ /* 0x000fc800020e0602 */
[----:B------:R-:W-:Y:S01]  /*23030*/  IMAD.MOV.U32 R41, RZ, RZ, R55 ;  /* 0x000000ffff297224 */ /* 0x000fe200078e0037 */
[----:B------:R-:W-:Y:S04]  /*23040*/  STL [R1+0x510], R55 ;  /* 0x0005103701007387 */ /* 0x000fe80000100800 */
[----:B------:R1:W-:Y:S04]  /*23050*/  LDGSTS.E [R7+0x2b00], desc[UR8][R40.64], P2 ;  /* 0x02b0000028077fae */ /* 0x0003e80009121848 */
[----:B------:R-:W2:Y:S01]  /*23060*/  LDL.LU R50, [R1+0x5c8] ;  /* 0x0005c80001327983 */ /* 0x000ea20000300800 */
[----:B---3--:R-:W-:Y:S01]  /*23070*/  IADD3.X R47, R47, R2, RZ, P6, !PT ;  /* 0x000000022f2f7210 */ /* 0x008fe200037fe4ff */
[----:B-1----:R-:W-:-:S03]  /*23080*/  IMAD.MOV.U32 R40, RZ, RZ, R43 ;  /* 0x000000ffff287224 */ /* 0x002fc600078e002b */
[----:B------:R-:W-:-:S05]  /*23090*/  MOV R41, R47 ;  /* 0x0000002f00297202 */ /* 0x000fca0000000f00 */
[----:B------:R1:W-:Y:S04]  /*230a0*/  LDGSTS.E [R7+0x3200], desc[UR8][R40.64], P1 ;  /* 0x0320000028077fae */ /* 0x0003e80008921848 */
[----:B------:R3:W-:Y:S04]  /*230b0*/  STL [R1+0x548], R47 ;  /* 0x0005482f01007387 */ /* 0x0007e80000100800 */
[----:B------:R-:W2:Y:S01]  /*230c0*/  LDL.LU R59, [R1+0x5d0] ;  /* 0x0005d000013b7983 */ /* 0x000ea20000300800 */
[----:B-1----:R-:W-:-:S03]  /*230d0*/  SEL R40, RZ, 0x4, !P0 ;  /* 0x00000004ff287807 */ /* 0x002fc60004000000 */
[----:B------:R-:W2:Y:S01]  /*230e0*/  LDL.LU R52, [R1+0x5d4] ;  /* 0x0005d40001347983 */ /* 0x000ea20000300800 */
[----:B------:R-:W-:Y:S02]  /*230f0*/  ISETP.GT.AND P0, PT, R44, 0x21, PT ;  /* 0x000000212c00780c */ /* 0x000fe40003f04270 */
[----:B------:R-:W-:Y:S01]  /*23100*/  SEL R40, R40, RZ, !P5 ;  /* 0x000000ff28287207 */ /* 0x000fe20006800000 */
[----:B---3--:R-:W3:Y:S01]  /*23110*/  LDL.LU R47, [R1+0x60c] ;  /* 0x00060c00012f7983 */ /* 0x008ee20000300800 */
[----:B------:R-:W-:Y:S02]  /*23120*/  SEL R41, RZ, 0x4, !P0 ;  /* 0x00000004ff297807 */ /* 0x000fe40004000000 */
[-C--:B----4-:R-:W-:Y:S01]  /*23130*/  IADD3 R53, P0, R53, R3.reuse, RZ ;  /* 0x0000000335357210 */ /* 0x090fe20007f1e0ff */
[----:B------:R-:W4:Y:S01]  /*23140*/  LDL.LU R55, [R1+0x614] ;  /* 0x0006140001377983 */ /* 0x000f220000300800 */
[----:B------:R-:W-:Y:S02]  /*23150*/  ISETP.NE.U32.AND P2, PT, R40, RZ, PT ;  /* 0x000000ff2800720c */ /* 0x000fe40003f45070 */
[-C--:B--2---:R-:W-:Y:S01]  /*23160*/  IADD3 R46, P3, R46, R3.reuse, RZ ;  /* 0x000000032e2e7210 */ /* 0x084fe20007f7e0ff */
[----:B------:R-:W-:Y:S01]  /*23170*/  IMAD.X R58, R58, 0x1, R2, P0 ;  /* 0x000000013a3a7824 */ /* 0x000fe200000e0602 */
[----:B------:R-:W-:Y:S01]  /*23180*/  SEL R40, R41, RZ, !P5 ;  /* 0x000000ff29287207 */ /* 0x000fe20006800000 */
[----:B------:R-:W2:Y:S01]  /*23190*/  LDL.LU R43, [R1+0x64c] ;  /* 0x00064c00012b7983 */ /* 0x000ea20000300800 */
[----:B------:R-:W-:-:S03]  /*231a0*/  IADD3 R51, P4, R51, R3, RZ ;  /* 0x0000000333337210 */ /* 0x000fc60007f9e0ff */
[----:B------:R1:W-:Y:S01]  /*231b0*/  STL [R1+0x554], R53 ;  /* 0x0005543501007387 */ /* 0x0003e20000100800 */
[----:B------:R-:W-:-:S03]  /*231c0*/  ISETP.NE.U32.AND P0, PT, R40, RZ, PT ;  /* 0x000000ff2800720c */ /* 0x000fc60003f05070 */
[----:B------:R1:W-:Y:S01]  /*231d0*/  STL [R1+0x550], R58 ;  /* 0x0005503a01007387 */ /* 0x0003e20000100800 */
[----:B------:R-:W-:-:S03]  /*231e0*/  MOV R40, R53 ;  /* 0x0000003500287202 */ /* 0x000fc60000000f00 */
[----:B------:R1:W-:Y:S04]  /*231f0*/  STL [R1+0x58c], R46 ;  /* 0x00058c2e01007387 */ /* 0x0003e80000100800 */
[----:B------:R-:W-:Y:S04]  /*23200*/  STL [R1+0x594], R51 ;  /* 0x0005943301007387 */ /* 0x000fe80000100800 */
[----:B-1----:R-:W2:Y:S01]  /*23210*/  LDL.LU R53, [R1+0x608] ;  /* 0x0006080001357983 */ /* 0x002ea20000300800 */
[----:B------:R-:W-:Y:S01]  /*23220*/  IADD3 R42, P6, R42, R3, RZ ;  /* 0x000000032a2a7210 */ /* 0x000fe20007fde0ff */
[----:B------:R-:W-:-:S05]  /*23230*/  IMAD.MOV.U32 R41, RZ, RZ, R58 ;  /* 0x000000ffff297224 */ /* 0x000fca00078e003a */
[----:B------:R1:W-:Y:S01]  /*23240*/  LDGSTS.E [R7+0x3300], desc[UR8][R40.64], P1 ;  /* 0x0330000028077fae */ /* 0x0003e20008921848 */
[----:B------:R-:W-:-:S05]  /*23250*/  IMAD.X R56, R56, 0x1, R2, P3 ;  /* 0x0000000138387824 */ /* 0x000fca00018e0602 */
[----:B------:R1:W-:Y:S04]  /*23260*/  STL [R1+0x588], R56 ;  /* 0x0005883801007387 */ /* 0x0003e80000100800 */
[----:B------:R-:W-:Y:S04]  /*23270*/  STL [R1+0x5cc], R42 ;  /* 0x0005cc2a01007387 */ /* 0x000fe80000100800 */
[----:B------:R-:W2:Y:S01]  /*23280*/  LDL.LU R58, [R1+0x610] ;  /* 0x00061000013a7983 */ /* 0x000ea20000300800 */
[----:B-1----:R-:W-:Y:S02]  /*23290*/  IMAD.MOV.U32 R40, RZ, RZ, R46 ;  /* 0x000000ffff287224 */ /* 0x002fe400078e002e */
[----:B------:R-:W-:-:S05]  /*232a0*/  IMAD.MOV.U32 R41, RZ, RZ, R56 ;  /* 0x000000ffff297224 */ /* 0x000fca00078e0038 */
[----:B------:R1:W-:Y:S01]  /*232b0*/  LDGSTS.E [R7+0x3a00], desc[UR8][R40.64], P2 ;  /* 0x03a0000028077fae */ /* 0x0003e20009121848 */
[----:B------:R-:W-:Y:S02]  /*232c0*/  ISETP.GT.AND P1, PT, R44, 0x25, PT ;  /* 0x000000252c00780c */ /* 0x000fe40003f24270 */
[----:B-1----:R-:W-:Y:S01]  /*232d0*/  MOV R40, R51 ;  /* 0x0000003300287202 */ /* 0x002fe20000000f00 */
[----:B------:R-:W-:-:S04]  /*232e0*/  IMAD.X R54, R54, 0x1, R2, P4 ;  /* 0x0000000136367824 */ /* 0x000fc800020e0602 */
[----:B------:R-:W-:Y:S01]  /*232f0*/  IMAD.MOV.U32 R41, RZ, RZ, R54 ;  /* 0x000000ffff297224 */ /* 0x000fe200078e0036 */
[----:B------:R1:W-:Y:S04]  /*23300*/  STL [R1+0x590], R54 ;  /* 0x0005903601007387 */ /* 0x0003e80000100800 */
[----:B------:R1:W-:Y:S04]  /*23310*/  LDGSTS.E [R7+0x3b00], desc[UR8][R40.64], P2 ;  /* 0x03b0000028077fae */ /* 0x0003e80009121848 */
[----:B------:R-:W2:Y:S01]  /*23320*/  LDL.LU R46, [R1+0x648] ;  /* 0x00064800012e7983 */ /* 0x000ea20000300800 */
[----:B-1----:R-:W-:Y:S01]  /*23330*/  IMAD.MOV.U32 R40, RZ, RZ, R42 ;  /* 0x000000ffff287224 */ /* 0x002fe200078e002a */
[----:B------:R-:W-:-:S04]  /*23340*/  IADD3.X R50, R50, R2, RZ, P6, !PT ;  /* 0x0000000232327210 */ /* 0x000fc800037fe4ff */
        /* <DEDUP_REMOVED lines=8> */
[----:B------:R-:W2:Y:S01]  /*233d0*/  LDL.LU R51, [R1+0x68c] ;  /* 0x00068c0001337983 */ /* 0x000ea20000300800 */
[----:B------:R-:W-:Y:S02]  /*233e0*/  SEL R41, RZ, 0x4, !P1 ;  /* 0x00000004ff297807 */ /* 0x000fe40004800000 */
[-C--:B------:R-:W-:Y:S01]  /*233f0*/  IADD3 R52, P1, R52, R3.reuse, RZ ;  /* 0x0000000334347210 */ /* 0x080fe20007f3e0ff */
[----:B---3--:R-:W3:Y:S01]  /*23400*/  LDL.LU R50, [R1+0x694] ;  /* 0x0006940001327983 */ /* 0x008ee20000300800 */
[----:B------:R-:W-:Y:S02]  /*23410*/  ISETP.NE.U32.AND P2, PT, R40, RZ, PT ;  /* 0x000000ff2800720c */ /* 0x000fe40003f45070 */
[----:B------:R-:W-:Y:S01]  /*23420*/  SEL R40, R41, RZ, !P5 ;  /* 0x000000ff29287207 */ /* 0x000fe20006800000 */
[----:B------:R-:W-:Y:S01]  /*23430*/  IMAD.X R59, R59, 0x1, R2, P1 ;  /* 0x000000013b3b7824 */ /* 0x000fe200008e0602 */
[-C--:B------:R-:W-:Y:S01]  /*23440*/  IADD3 R47, P3, R47, R3.reuse, RZ ;  /* 0x000000032f2f7210 */ /* 0x080fe20007f7e0ff */
[----:B------:R-:W3:Y:S01]  /*23450*/  LDL.LU R42, [R1+0x6cc] ;  /* 0x0006cc00012a7983 */ /* 0x000ee20000300800 */
[----:B----4-:R-:W-:Y:S01]  /*23460*/  IADD3 R55, P4, R55, R3, RZ ;  /* 0x0000000337377210 */ /* 0x010fe20007f9e0ff */
[----:B------:R-:W-:Y:S01]  /*23470*/  IMAD.MOV.U32 R41, RZ, RZ, R59 ;  /* 0x000000ffff297224 */ /* 0x000fe200078e003b */
[----:B------:R-:W-:Y:S01]  /*23480*/  ISETP.NE.U32.AND P1, PT, R40, RZ, PT ;  /* 0x000000ff2800720c */ /* 0x000fe20003f25070 */
[----:B------:R1:W-:Y:S01]  /*23490*/  STL [R1+0x5d4], R52 ;  /* 0x0005d43401007387 */ /* 0x0003e20000100800 */
[----:B------:R-:W-:-:S02]  /*234a0*/  MOV R40, R52 ;  /* 0x0000003400287202 */ /* 0x000fc40000000f00 */
[----:B--2---:R-:W-:Y:S01]  /*234b0*/  IADD3 R43, P6, R43, R3, RZ ;  /* 0x000000032b2b7210 */ /* 0x004fe20007fde0ff */
[----:B------:R-:W-:Y:S04]  /*234c0*/  STL [R1+0x5d0], R59 ;  /* 0x0005d03b01007387 */ /* 0x000fe80000100800 */
[----:B------:R-:W-:Y:S04]  /*234d0*/  STL [R1+0x60c], R47 ;  /* 0x00060c2f01007387 */ /* 0x000fe80000100800 */
[----:B------:R-:W-:Y:S04]  /*234e0*/  STL [R1+0x614], R55 ;  /* 0x0006143701007387 */ /* 0x000fe80000100800 */
[----:B-1----:R-:W2:Y:S04]  /*234f0*/  LDL.LU R52, [R1+0x688] ;  /* 0x0006880001347983 */ /* 0x002ea80000300800 */
[----:B------:R1:W-:Y:S01]  /*23500*/  LDGSTS.E [R7+0x4300], desc[UR8][R40.64], P0 ;  /* 0x0430000028077fae */ /* 0x0003e20008121848 */
[----:B------:R-:W-:-:S05]  /*23510*/  IMAD.X R53, R53, 0x1, R2, P3 ;  /* 0x0000000135357824 */ /* 0x000fca00018e0602 */
[----:B------:R4:W-:Y:S04]  /*23520*/  STL [R1+0x608], R53 ;  /* 0x0006083501007387 */ /* 0x0009e80000100800 */
[----:B------:R4:W-:Y:S01]  /*23530*/  STL [R1+0x64c], R43 ;  /* 0x00064c2b01007387 */ /* 0x0009e20000100800 */
[----:B-1----:R-:W-:-:S03]  /*23540*/  IMAD.MOV.U32 R41, RZ, RZ, R53 ;  /* 0x000000ffff297224 */ /* 0x002fc600078e0035 */
[----:B----4-:R-:W4:Y:S01]  /*23550*/  LDL.LU R53, [R1+0x690] ;  /* 0x0006900001357983 */ /* 0x010f220000300800 */
[----:B------:R-:W-:-:S05]  /*23560*/  IMAD.MOV.U32 R40, RZ, RZ, R47 ;  /* 0x000000ffff287224 */ /* 0x000fca00078e002f */
[----:B------:R1:W-:Y:S01]  /*23570*/  LDGSTS.E [R7+0x4a00], desc[UR8][R40.64], P2 ;  /* 0x04a0000028077fae */ /* 0x0003e20009121848 */
[----:B------:R-:W-:-:S05]  /*23580*/  IMAD.X R58, R58, 0x1, R2, P4 ;  /* 0x000000013a3a7824 */ /* 0x000fca00020e0602 */
[----:B------:R-:W-:Y:S04]  /*23590*/  STL [R1+0x610], R58 ;  /* 0x0006103a01007387 */ /* 0x000fe80000100800 */
[----:B------:R-:W4:Y:S01]  /*235a0*/  LDL.LU R47, [R1+0x6c8] ;  /* 0x0006c800012f7983 */ /* 0x000f220000300800 */
[----:B-1----:R-:W-:Y:S01]  /*235b0*/  MOV R40, R55 ;  /* 0x0000003700287202 */ /* 0x002fe20000000f00 */
[----:B------:R-:W-:Y:S01]  /*235c0*/  IMAD.MOV.U32 R41, RZ, RZ, R58 ;  /* 0x000000ffff297224 */ /* 0x000fe200078e003a */
[----:B------:R-:W-:-:S04]  /*235d0*/  ISETP.GT.AND P0, PT, R44, 0x2d, PT ;  /* 0x0000002d2c00780c */ /* 0x000fc80003f04270 */
[----:B------:R1:W-:Y:S02]  /*235e0*/  LDGSTS.E [R7+0x4b00], desc[UR8][R40.64], P2 ;  /* 0x04b0000028077fae */ /* 0x0003e40009121848 */
[----:B-1----:R-:W-:Y:S01]  /*235f0*/  IMAD.MOV.U32 R40, RZ, RZ, R43 ;  /* 0x000000ffff287224 */ /* 0x002fe200078e002b */
[----:B------:R-:W-:-:S04]  /*23600*/  IADD3.X R46, R46, R2, RZ, P6, !PT ;  /* 0x000000022e2e7210 */ /* 0x000fc800037fe4ff */
[----:B------:R-:W-:-:S05]  /*23610*/  MOV R41, R46 ;  /* 0x0000002e00297202 */ /* 0x000fca0000000f00 */
[----:B------:R1:W-:Y:S04]  /*23620*/  LDGSTS.E [R7+0x5200], desc[UR8][R40.64], P1 ;  /* 0x0520000028077fae */ /* 0x0003e80008921848 */
[----:B------:R1:W-:Y:S04]  /*23630*/  STL [R1+0x648], R46 ;  /* 0x0006482e01007387 */ /* 0x0003e80000100800 */
[----:B------:R-:W4:Y:S01]  /*23640*/  LDL.LU R60, [R1+0x6d0] ;  /* 0x0006d000013c7983 */ /* 0x000f220000300800 */
[----:B-1----:R-:W-:-:S03]  /*23650*/  SEL R40, RZ, 0x4, !P0 ;  /* 0x00000004ff287807 */ /* 0x002fc60004000000 */
[----:B------:R-:W4:Y:S01]  /*23660*/  LDL.LU R59, [R1+0x6d4] ;  /* 0x0006d400013b7983 */ /* 0x000f220000300800 */
[----:B------:R-:W-:Y:S02]  /*23670*/  ISETP.GT.AND P0, PT, R44, 0x31, PT ;  /* 0x000000312c00780c */ /* 0x000fe40003f04270 */
[----:B------:R-:W-:Y:S01]  /*23680*/  SEL R40, R40, RZ, !P5 ;  /* 0x000000ff28287207 */ /* 0x000fe20006800000 */
[----:B------:R-:W4:Y:S01]  /*23690*/  LDL.LU R55, [R1+0x70c] ;  /* 0x00070c0001377983 */ /* 0x000f220000300800 */
[----:B------:R-:W-:Y:S02]  /*236a0*/  SEL R41, RZ, 0x4, !P0 ;  /* 0x00000004ff297807 */ /* 0x000fe40004000000 */
[----:B------:R-:W-:Y:S01]  /*236b0*/  ISETP.NE.U32.AND P2, PT, R40, RZ, PT ;  /* 0x000000ff2800720c */ /* 0x000fe20003f45070 */
[----:B------:R-:W4:Y:S01]  /*236c0*/  LDL.LU R43, [R1+0x714] ;  /* 0x00071400012b7983 */ /* 0x000f220000300800 */
[----:B------:R-:W-:-:S03]  /*236d0*/  SEL R40, R41, RZ, !P5 ;  /* 0x000000ff29287207 */ /* 0x000fc60006800000 */
[----:B------:R-:W4:Y:S01]  /*236e0*/  LDL.LU R46, [R1+0x74c] ;  /* 0x00074c00012e7983 */ /* 0x000f220000300800 */
[-C--:B------:R-:W-:Y:S02]  /*236f0*/  IADD3 R54, P0, R54, R3.reuse, RZ ;  /* 0x0000000336367210 */ /* 0x080fe40007f1e0ff */
[----:B------:R-:W-:-:S03]  /*23700*/  IADD3 R51, P3, R51, R3, RZ ;  /* 0x0000000333337210 */ /* 0x000fc60007f7e0ff */
[----:B------:R-:W-:Y:S01]  /*23710*/  IMAD.X R56, R56, 0x1, R2, P0 ;  /* 0x0000000138387824 */ /* 0x000fe200000e0602 */
[----:B------:R-:W-:Y:S02]  /*23720*/  ISETP.NE.U32.AND P0, PT, R40, RZ, PT ;  /* 0x000000ff2800720c */ /* 0x000fe40003f05070 */
[-C--:B---3--:R-:W-:Y:S01]  /*23730*/  IADD3 R50, P4, R50, R3.reuse, RZ ;  /* 0x0000000332327210 */ /* 0x088fe20007f9e0ff */
[----:B------:R-:W-:Y:S01]  /*23740*/  STL [R1+0x654], R54 ;  /* 0x0006543601007387 */ /* 0x000fe20000100800 */
[----:B------:R-:W-:Y:S01]  /*23750*/  MOV R40, R54 ;  /* 0x0000003600287202 */ /* 0x000fe20000000f00 */
[----:B------:R-:W-:Y:S02]  /*23760*/  IMAD.MOV.U32 R41, RZ, RZ, R56 ;  /* 0x000000ffff297224 */ /* 0x000fe400078e0038 */
[----:B------:R-:W-:Y:S01]  /*23770*/  STL [R1+0x650], R56 ;  /* 0x0006503801007387 */ /* 0x000fe20000100800 */
[----:B------:R-:W-:-:S03]  /*23780*/  IADD3 R42, P6, R42, R3, RZ ;  /* 0x000000032a2a7210 */ /* 0x000fc60007fde0ff */
[----:B------:R-:W-:Y:S04]  /*23790*/  STL [R1+0x68c], R51 ;  /* 0x00068c3301007387 */ /* 0x000fe80000100800 */
[----:B------:R-:W-:Y:S04]  /*237a0*/  STL [R1+0x694], R50 ;  /* 0x0006943201007387 */ /* 0x000fe80000100800 */
[----:B------:R-:W3:Y:S04]  /*237b0*/  LDL.LU R58, [R1+0x708] ;  /* 0x00070800013a7983 */ /* 0x000ee80000300800 */
[----:B------:R1:W-:Y:S01]  /*237c0*/  LDGSTS.E [R7+0x5300], desc[UR8][R40.64], P1 ;  /* 0x0530000028077fae */ /* 0x0003e20008921848 */
[----:B--2---:R-:W-:-:S05]  /*237d0*/  IMAD.X R52, R52, 0x1, R2, P3 ;  /* 0x0000000134347824 */ /* 0x004fca00018e0602 */
[----:B------:R2:W-:Y:S01]  /*237e0*/  STL [R1+0x688], R52 ;  /* 0x0006883401007387 */ /* 0x0005e20000100800 */
[----:B-1----:R-:W-:-:S03]  /*237f0*/  IMAD.MOV.U32 R41, RZ, RZ, R52 ;  /* 0x000000ffff297224 */ /* 0x002fc600078e0034 */
[----:B------:R1:W-:Y:S01]  /*23800*/  STL [R1+0x6cc], R42 ;  /* 0x0006cc2a01007387 */ /* 0x0003e20000100800 */
[----:B------:R-:W-:-:S03]  /*23810*/  IMAD.MOV.U32 R40, RZ, RZ, R51 ;  /* 0x000000ffff287224 */ /* 0x000fc600078e0033 */
[----:B--2---:R-:W2:Y:S04]  /*23820*/  LDL.LU R52, [R1+0x710] ;  /* 0x0007100001347983 */ /* 0x004ea80000300800 */
[----:B------:R1:W-:Y:S01]  /*23830*/  LDGSTS.E [R7+0x5a00], desc[UR8][R40.64], P2 ;  /* 0x05a0000028077fae */ /* 0x0003e20009121848 */
[----:B----4-:R-:W-:-:S05]  /*23840*/  IMAD.X R53, R53, 0x1, R2, P4 ;  /* 0x0000000135357824 */ /* 0x010fca00020e0602 */
[----:B------:R4:W-:Y:S04]  /*23850*/  STL [R1+0x690], R53 ;  /* 0x0006903501007387 */ /* 0x0009e80000100800 */
[----:B------:R-:W2:Y:S01]  /*23860*/  LDL.LU R51, [R1+0x748] ;  /* 0x0007480001337983 */ /* 0x000ea20000300800 */
[----:B-1----:R-:W-:Y:S01]  /*23870*/  MOV R40, R50 ;  /* 0x0000003200287202 */ /* 0x002fe20000000f00 */
[----:B------:R-:W-:-:S05]  /*23880*/  IMAD.MOV.U32 R41, RZ, RZ, R53 ;  /* 0x000000ffff297224 */ /* 0x000fca00078e0035 */
[----:B------:R1:W-:Y:S02]  /*23890*/  LDGSTS.E [R7+0x5b00], desc[UR8][R40.64], P2 ;  /* 0x05b0000028077fae */ /* 0x0003e40009121848 */
[----:B-1----:R-:W-:Y:S01]  /*238a0*/  IMAD.MOV.U32 R40, RZ, RZ, R42 ;  /* 0x000000ffff287224 */ /* 0x002fe200078e002a */
[----:B------:R-:W-:-:S05]  /*238b0*/  IADD3.X R47, R47, R2, RZ, P6, !PT ;  /* 0x000000022f2f7210 */ /* 0x000fca00037fe4ff */
[----:B------:R1:W-:Y:S04]  /*238c0*/  STL [R1+0x6c8], R47 ;  /* 0x0006c82f01007387 */ /* 0x0003e80000100800 */
[----:B------:R-:W2:Y:S04]  /*238d0*/  LDL.LU R56, [R1+0x750] ;  /* 0x0007500001387983 */ /* 0x000ea80000300800 */
[----:B------:R-:W2:Y:S04]  /*238e0*/  LDL.LU R42, [R1+0x754] ;  /* 0x00075400012a7983 */ /* 0x000ea80000300800 */
[----:B------:R-:W2:Y:S01]  /*238f0*/  LDL.LU R54, [R1+0x788] ;  /* 0x0007880001367983 */ /* 0x000ea20000300800 */
[----:B------:R-:W-:-:S03]  /*23900*/  MOV R41, R47 ;  /* 0x0000002f00297202 */ /* 0x000fc60000000f00 */
[----:B----4-:R-:W4:Y:S01]  /*23910*/  LDL.LU R53, [R1+0x78c] ;  /* 0x00078c0001357983 */ /* 0x010f220000300800 */
[----:B------:R-:W-:-:S03]  /*23920*/  ISETP.GT.AND P1, PT, R44, 0x35, PT ;  /* 0x000000352c00780c */ /* 0x000fc60003f24270 */
[----:B------:R-:W4:Y:S04]  /*23930*/  LDL.LU R50, [R1+0x790] ;  /* 0x0007900001327983 */ /* 0x000f280000300800 */
[----:B-1----:R-:W4:Y:S04]  /*23940*/  LDL.LU R47, [R1+0x794] ;  /* 0x00079400012f7983 */ /* 0x002f280000300800 */
[----:B------:R1:W-:Y:S02]  /*23950*/  LDGSTS.E [R7+0x6200], desc[UR8][R40.64], P0 ;  /* 0x0620000028077fae */ /* 0x0003e40008121848 */
[----:B-1----:R-:W-:-:S02]  /*23960*/  SEL R40, RZ, 0x4, !P1 ;  /* 0x00000004ff287807 */ /* 0x002fc40004800000 */
[----:B------:R-:W-:Y:S02]  /*23970*/  ISETP.GT.AND P1, PT, R44, 0x39, PT ;  /* 0x000000392c00780c */ /* 0x000fe40003f24270 */
[----:B------:R-:W-:Y:S02]  /*23980*/  SEL R40, R40, RZ, !P5 ;  /* 0x000000ff28287207 */ /* 0x000fe40006800000 */
[----:B------:R-:W-:Y:S02]  /*23990*/  SEL R41, RZ, 0x4, !P1 ;  /* 0x00000004ff297807 */ /* 0x000fe40004800000 */
[----:B------:R-:W-:Y:S02]  /*239a0*/  ISETP.NE.U32.AND P2, PT, R40, RZ, PT ;  /* 0x000000ff2800720c */ /* 0x000fe40003f45070 */
[----:B------:R-:W-:Y:S02]  /*239b0*/  SEL R40, R41, RZ, !P5 ;  /* 0x000000ff29287207 */ /* 0x000fe40006800000 */
[----:B------:R-:W-:-:S02]  /*239c0*/  IADD3 R59, P1, R59, R3, RZ ;  /* 0x000000033b3b7210 */ /* 0x000fc40007f3e0ff */
[----:B------:R-:W-:-:S03]  /*239d0*/  IADD3 R55, P3, R55, R3, RZ ;  /* 0x0000000337377210 */ /* 0x000fc60007f7e0ff */
[----:B------:R-:W-:Y:S01]  /*239e0*/  IMAD.X R60, R60, 0x1, R2, P1 ;  /* 0x000000013c3c7824 */ /* 0x000fe200008e0602 */
[----:B------:R-:W-:Y:S02]  /*239f0*/  ISETP.NE.U32.AND P1, PT, R40, RZ, PT ;  /* 0x000000ff2800720c */ /* 0x000fe40003f25070 */
[----:B------:R-:W-:Y:S01]  /*23a00*/  MOV R40, R59 ;  /* 0x0000003b00287202 */ /* 0x000fe20000000f00 */
[----:B------:R-:W-:Y:S01]  /*23a10*/  IMAD.MOV.U32 R41, RZ, RZ, R60 ;  /* 0x000000ffff297224 */ /* 0x000fe200078e003c */
[-C--:B------:R-:W-:Y:S02]  /*23a20*/  IADD3 R43, P4, R43, R3.reuse, RZ ;  /* 0x000000032b2b7210 */ /* 0x080fe40007f9e0ff */
[----:B------:R-:W-:Y:S01]  /*23a30*/  IADD3 R46, P6, R46, R3, RZ ;  /* 0x000000032e2e7210 */ /* 0x000fe20007fde0ff */
[----:B------:R-:W-:Y:S04]  /*23a40*/  STL [R1+0x6d4], R59 ;  /* 0x0006d43b01007387 */ /* 0x000fe80000100800 */
[----:B------:R1:W-:Y:S04]  /*23a50*/  LDGSTS.E [R7+0x6300], desc[UR8][R40.64], P0 ;  /* 0x0630000028077fae */ /* 0x0003e80008121848 */
[----:B------:R-:W-:Y:S04]  /*23a60*/  STL [R1+0x6d0], R60 ;  /* 0x0006d03c01007387 */ /* 0x000fe80000100800 */
[----:B------:R-:W-:Y:S01]  /*23a70*/  STL [R1+0x70c], R55 ;  /* 0x00070c3701007387 */ /* 0x000fe20000100800 */
[----:B-1----:R-:W-:-:S03]  /*23a80*/  IMAD.MOV.U32 R40, RZ, RZ, R55 ;  /* 0x000000ffff287224 */ /* 0x002fc600078e0037 */
[----:B------:R1:W-:Y:S01]  /*23a90*/  STL [R1+0x714], R43 ;  /* 0x0007142b01007387 */ /* 0x0003e20000100800 */
[----:B---3--:R-:W-:-:S04]  /*23aa0*/  IMAD.X R58, R58, 0x1, R2, P3 ;  /* 0x000000013a3a7824 */ /* 0x008fc800018e0602 */
[----:B------:R-:W-:Y:S01]  /*23ab0*/  IMAD.MOV.U32 R41, RZ, RZ, R58 ;  /* 0x000000ffff297224 */ /* 0x000fe200078e003a */
[----:B------:R-:W-:Y:S04]  /*23ac0*/  STL [R1+0x708], R58 ;  /* 0x0007083a01007387 */ /* 0x000fe80000100800 */
[----:B------:R-:W-:Y:S04]  /*23ad0*/  STL [R1+0x74c], R46 ;  /* 0x00074c2e01007387 */ /* 0x000fe80000100800 */
[----:B------:R3:W-:Y:S01]  /*23ae0*/  LDGSTS.E [R7+0x6a00], desc[UR8][R40.64], P2 ;  /* 0x06a0000028077fae */ /* 0x0007e20009121848 */
[----:B--2---:R-:W-:Y:S01]  /*23af0*/  IMAD.X R52, R52, 0x1, R2, P4 ;  /* 0x0000000134347824 */ /* 0x004fe200020e0602 */
[----:B---3--:R-:W-:-:S04]  /*23b00*/  MOV R40, R43 ;  /* 0x0000002b00287202 */ /* 0x008fc80000000f00 */
[----:B------:R2:W-:Y:S01]  /*23b10*/  STL [R1+0x710], R52 ;  /* 0x0007103401007387 */ /* 0x0005e20000100800 */
[----:B------:R-:W-:-:S05]  /*23b20*/  IMAD.MOV.U32 R41, RZ, RZ, R52 ;  /* 0x000000ffff297224 */ /* 0x000fca00078e0034 */
[----:B------:R3:W-:Y:S01]  /*23b30*/  LDGSTS.E [R7+0x6b00], desc[UR8][R40.64], P2 ;  /* 0x06b0000028077fae */ /* 0x0007e20009121848 */
[----:B------:R-:W-:-:S05]  /*23b40*/  IADD3.X R51, R51, R2, RZ, P6, !PT ;  /* 0x0000000233337210 */ /* 0x000fca00037fe4ff */
[----:B------:R2:W-:Y:S04]  /*23b50*/  STL [R1+0x748], R51 ;  /* 0x0007483301007387 */ /* 0x0005e80000100800 */
[----:B-1----:R-:W4:Y:S01]  /*23b60*/  LDL.LU R43, [R1+0xbe4] ;  /* 0x000be400012b7983 */ /* 0x002f220000300800 */
[----:B---3--:R-:W-:Y:S01]  /*23b70*/  MOV R41, R51 ;  /* 0x0000003300297202 */ /* 0x008fe20000000f00 */
[----:B------:R-:W-:Y:S02]  /*23b80*/  IMAD.MOV.U32 R40, RZ, RZ, R46 ;  /* 0x000000ffff287224 */ /* 0x000fe400078e002e */
[----:B--2---:R-:W2:Y:S04]  /*23b90*/  LDL.LU R52, [R1+0xbe0] ;  /* 0x000be00001347983 */ /* 0x004ea80000300800 */
[----:B------:R-:W3:Y:S04]  /*23ba0*/  LDL.LU R51, [R1+0xbe8] ;  /* 0x000be80001337983 */ /* 0x000ee80000300800 */
[----:B------:R-:W3:Y:S04]  /*23bb0*/  LDL.LU R46, [R1+0xbec] ;  /* 0x000bec00012e7983 */ /* 0x000ee80000300800 */
[----:B------:R-:W3:Y:S01]  /*23bc0*/  LDL.LU R55, [R1+0x41c] ;  /* 0x00041c0001377983 */ /* 0x000ee20000300800 */
[----:B------:R-:W-:-:S03]  /*23bd0*/  ISETP.GT.AND P0, PT, R44, 0x3d, PT ;  /* 0x0000003d2c00780c */ /* 0x000fc60003f04270 */
[----:B------:R1:W-:Y:S02]  /*23be0*/  LDGSTS.E [R7+0x7200], desc[UR8][R40.64], P1 ;  /* 0x0720000028077fae */ /* 0x0003e40008921848 */
[----:B-1----:R-:W-:Y:S02]  /*23bf0*/  SEL R40, RZ, 0x4, !P0 ;  /* 0x00000004ff287807 */ /* 0x002fe40004000000 */
[----:B------:R-:W-:Y:S02]  /*23c00*/  IADD3 R42, P0, R42, R3, RZ ;  /* 0x000000032a2a7210 */ /* 0x000fe40007f1e0ff */
[----:B------:R-:W-:-:S03]  /*23c10*/  SEL R40, R40, RZ, !P5 ;  /* 0x000000ff28287207 */ /* 0x000fc60006800000 */
[----:B------:R-:W-:Y:S01]  /*23c20*/  IMAD.X R56, R56, 0x1, R2, P0 ;  /* 0x0000000138387824 */ /* 0x000fe200000e0602 */
[----:B------:R-:W-:Y:S01]  /*23c30*/  ISETP.NE.U32.AND P2, PT, R40, RZ, PT ;  /* 0x000000ff2800720c */ /* 0x000fe20003f45070 */
[----:B------:R-:W-:Y:S01]  /*23c40*/  IMAD.MOV.U32 R40, RZ, RZ, R42 ;  /* 0x000000ffff287224 */ /* 0x000fe200078e002a */
[----:B----4-:R-:W-:Y:S02]  /*23c50*/  IADD3 R53, P3, R53, R3, RZ ;  /* 0x0000000335357210 */ /* 0x010fe40007f7e0ff */
[----:B------:R-:W-:-:S03]  /*23c60*/  MOV R41, R56 ;  /* 0x0000003800297202 */ /* 0x000fc60000000f00 */
[----:B------:R-:W-:Y:S02]  /*23c70*/  IMAD.X R54, R54, 0x1, R2, P3 ;  /* 0x0000000136367824 */ /* 0x000fe400018e0602 */
[----:B------:R1:W-:Y:S01]  /*23c80*/  LDGSTS.E [R7+0x7300], desc[UR8][R40.64], P1 ;  /* 0x0730000028077fae */ /* 0x0003e20008921848 */
[----:B------:R-:W-:-:S03]  /*23c90*/  IADD3 R47, P1, R47, R3, RZ ;  /* 0x000000032f2f7210 */ /* 0x000fc60007f3e0ff */
[----:B------:R-:W-:Y:S02]  /*23ca0*/  STL [R1+0x754], R42 ;  /* 0x0007542a01007387 */ /* 0x000fe40000100800 */
[----:B------:R-:W-:Y:S02]  /*23cb0*/  IMAD.X R50, R50, 0x1, R2, P1 ;  /* 0x0000000132327824 */ /* 0x000fe400008e0602 */
[----:B------:R-:W-:Y:S01]  /*23cc0*/  STL [R1+0x750], R56 ;  /* 0x0007503801007387 */ /* 0x000fe20000100800 */
[----:B-1----:R-:W-:Y:S01]  /*23cd0*/  MOV R40, R53 ;  /* 0x0000003500287202 */ /* 0x002fe20000000f00 */
[----:B------:R-:W-:Y:S02]  /*23ce0*/  IMAD.MOV.U32 R41, RZ, RZ, R54 ;  /* 0x000000ffff297224 */ /* 0x000fe400078e0036 */
[----:B------:R-:W4:Y:S04]  /*23cf0*/  LDL.LU R58, [R1+0x418] ;  /* 0x00041800013a7983 */ /* 0x000f280000300800 */
[----:B------:R-:W-:Y:S04]  /*23d00*/  STL [R1+0x78c], R53 ;  /* 0x00078c3501007387 */ /* 0x000fe80000100800 */
[----:B------:R-:W-:Y:S04]  /*23d10*/  STL [R1+0x794], R47 ;  /* 0x0007942f01007387 */ /* 0x000fe80000100800 */
[----:B------:R1:W-:Y:S04]  /*23d20*/  STL [R1+0x788], R54 ;  /* 0x0007883601007387 */ /* 0x0003e80000100800 */
[----:B------:R1:W-:Y:S04]  /*23d30*/  STL [R1+0x790], R50 ;  /* 0x0007903201007387 */ /* 0x0003e80000100800 */
[----:B------:R1:W-:Y:S04]  /*23d40*/  LDGSTS.E [R7+0x7a00], desc[UR8][R40.64], P2 ;  /* 0x07a0000028077fae */ /* 0x0003e80009121848 */
[----:B-1----:R-:W4:Y:S01]  /*23d50*/  LDL.LU R54, [R1+0x420] ;  /* 0x0004200001367983 */ /* 0x002f220000300800 */
[----:B------:R-:W-:-:S03]  /*23d60*/  MOV R41, R50 ;  /* 0x0000003200297202 */ /* 0x000fc60000000f00 */
[----:B------:R-:W4:Y:S01]  /*23d70*/  LDL.LU R50, [R1+0x424] ;  /* 0x0004240001327983 */ /* 0x000f220000300800 */
[----:B------:R-:W-:-:S03]  /*23d80*/  IMAD.MOV.U32 R40, RZ, RZ, R47 ;  /* 0x000000ffff287224 */ /* 0x000fc600078e002f */
[----:B------:R-:W4:Y:S01]  /*23d90*/  LDL.LU R47, [R1+0x45c] ;  /* 0x00045c00012f7983 */ /* 0x000f220000300800 */
[----:B------:R-:W-:-:S03]  /*23da0*/  ISETP.GT.AND P0, PT, R44, 0x2, PT ;  /* 0x000000022c00780c */ /* 0x000fc60003f04270 */
[----:B------:R1:W-:Y:S01]  /*23db0*/  LDGSTS.E [R7+0x7b00], desc[UR8][R40.64], P2 ;  /* 0x07b0000028077fae */ /* 0x0003e20009121848 */
[----:B------:R-:W-:-:S04]  /*23dc0*/  SEL R42, RZ, 0x4, !P0 ;  /* 0x00000004ff2a7807 */ /* 0x000fc80004000000 */
[----:B------:R-:W-:-:S04]  /*23dd0*/  SEL R42, R42, RZ, !P5 ;  /* 0x000000ff2a2a7207 */ /* 0x000fc80006800000 */
[----:B------:R-:W-:Y:S02]  /*23de0*/  ISETP.NE.U32.AND P0, PT, R42, RZ, PT ;  /* 0x000000ff2a00720c */ /* 0x000fe40003f05070 */
[----:B-1----:R-:W-:-:S05]  /*23df0*/  LOP3.LUT R40, R57, 0x40, RZ, 0x3c, !PT ;  /* 0x0000004039287812 */ /* 0x002fca00078e3cff */
[----:B------:R-:W-:Y:S01]  /*23e00*/  VIADD R40, R40, UR7 ;  /* 0x0000000728287c36 */ /* 0x000fe20008000000 */
[----:B------:R-:W-:-:S05]  /*23e10*/  IADD3 R43, P1, R43, R3, RZ ;  /* 0x000000032b2b7210 */ /* 0x000fca0007f3e0ff */
[----:B--2---:R-:W-:Y:S01]  /*23e20*/  IMAD.X R52, R52, 0x1, R2, P1 ;  /* 0x0000000134347824 */ /* 0x004fe200008e0602 */
[----:B------:R1:W-:Y:S01]  /*23e30*/  STL [R1+0xbe4], R43 ;  /* 0x000be42b01007387 */ /* 0x0003e20000100800 */
[----:B------:R-:W-:-:S03]  /*23e40*/  MOV R42, R43 ;  /* 0x0000002b002a7202 */ /* 0x000fc60000000f00 */
[----:B------:R2:W-:Y:S01]  /*23e50*/  STL [R1+0xbe0], R52 ;  /* 0x000be03401007387 */ /* 0x0005e20000100800 */
[----:B---3--:R-:W-:Y:S01]  /*23e60*/  IADD3 R46, P2, R46, R3, RZ ;  /* 0x000000032e2e7210 */ /* 0x008fe20007f5e0ff */
[----:B-1----:R-:W-:-:S04]  /*23e70*/  IMAD.MOV.U32 R43, RZ, RZ, R52 ;  /* 0x000000ffff2b7224 */ /* 0x002fc800078e0034 */
[----:B------:R-:W-:Y:S01]  /*23e80*/  IMAD.X R51, R51, 0x1, R2, P2 ;  /* 0x0000000133337824 */ /* 0x000fe200010e0602 */
[----:B--2---:R-:W2:Y:S01]  /*23e90*/  LDL.LU R52, [R1+0x458] ;  /* 0x0004580001347983 */ /* 0x004ea20000300800 */
[----:B------:R-:W-:-:S03]  /*23ea0*/  IADD3 R55, P2, R55, R3, RZ ;  /* 0x0000000337377210 */ /* 0x000fc60007f5e0ff */
[----:B------:R-:W3:Y:S04]  /*23eb0*/  LDL.LU R53, [R1+0x464] ;  /* 0x0004640001357983 */ /* 0x000ee80000300800 */
[----:B------:R-:W-:Y:S04]  /*23ec0*/  STL [R1+0xbec], R46 ;  /* 0x000bec2e01007387 */ /* 0x000fe80000100800 */
[----:B------:R1:W-:Y:S04]  /*23ed0*/  LDGSTS.E [R40+0x400], desc[UR8][R42.64], P0 ;  /* 0x004000002a287fae */ /* 0x0003e80008121848 */
[----:B------:R1:W-:Y:S04]  /*23ee0*/  STL [R1+0xbe8], R51 ;  /* 0x000be83301007387 */ /* 0x0003e80000100800 */
[----:B------:R-:W3:Y:S01]  /*23ef0*/  LDL.LU R56, [R1+0x460] ;  /* 0x0004600001387983 */ /* 0x000ee20000300800 */
[----:B-1----:R-:W-:Y:S01]  /*23f00*/  IMAD.MOV.U32 R43, RZ, RZ, R51 ;  /* 0x000000ffff2b7224 */ /* 0x002fe200078e0033 */
[----:B------:R-:W-:-:S02]  /*23f10*/  MOV R42, R46 ;  /* 0x0000002e002a7202 */ /* 0x000fc40000000f00 */
[----:B------:R-:W3:Y:S04]  /*23f20*/  LDL.LU R51, [R1+0x498] ;  /* 0x0004980001337983 */ /* 0x000ee80000300800 */
[----:B------:R-:W-:Y:S04]  /*23f30*/  STL [R1+0x41c], R55 ;  /* 0x00041c3701007387 */ /* 0x000fe80000100800 */
[----:B------:R-:W3:Y:S01]  /*23f40*/  LDL.LU R46, [R1+0x49c] ;  /* 0x00049c00012e7983 */ /* 0x000ee20000300800 */
[----:B------:R-:W-:-:S03]  /*23f50*/  ISETP.GT.AND P1, PT, R44, 0x6, PT ;  /* 0x000000062c00780c */ /* 0x000fc60003f24270 */
[----:B------:R1:W-:Y:S01]  /*23f60*/  LDGSTS.E [R40+0x500], desc[UR8][R42.64], P0 ;  /* 0x005000002a287fae */ /* 0x0003e20008121848 */
[----:B------:R-:W-:-:S04]  /*23f70*/  SEL R41, RZ, 0x4, !P1 ;  /* 0x00000004ff297807 */ /* 0x000fc80004800000 */
[----:B------:R-:W-:Y:S01]  /*23f80*/  SEL R41, R41, RZ, !P5 ;  /* 0x000000ff29297207 */ /* 0x000fe20006800000 */
[----:B----4-:R-:W-:-:S03]  /*23f90*/  IMAD.X R58, R58, 0x1, R2, P2 ;  /* 0x000000013a3a7824 */ /* 0x010fc600010e0602 */
[----:B------:R-:W-:Y:S02]  /*23fa0*/  ISETP.NE.U32.AND P1, PT, R41, RZ, PT ;  /* 0x000000ff2900720c */ /* 0x000fe40003f25070 */
[----:B-1----:R-:W-:Y:S01]  /*23fb0*/  MOV R42, R55 ;  /* 0x00000037002a7202 */ /* 0x002fe20000000f00 */
[----:B------:R-:W-:Y:S01]  /*23fc0*/  IMAD.MOV.U32 R43, RZ, RZ, R58 ;  /* 0x000000ffff2b7224 */ /* 0x000fe200078e003a */
[----:B------:R1:W-:Y:S09]  /*23fd0*/  STL [R1+0x418], R58 ;  /* 0x0004183a01007387 */ /* 0x0003f20000100800 */
[----:B------:R4:W-:Y:S04]  /*23fe0*/  LDGSTS.E [R40+0xc00], desc[UR8][R42.64], P1 ;  /* 0x00c000002a287fae */ /* 0x0009e80008921848 */
[----:B-1----:R-:W3:Y:S01]  /*23ff0*/  LDL.LU R58, [R1+0x4a4] ;  /* 0x0004a400013a7983 */ /* 0x002ee20000300800 */
[----:B------:R-:W-:-:S05]  /*24000*/  IADD3 R50, P2, R50, R3, RZ ;  /* 0x0000000332327210 */ /* 0x000fca0007f5e0ff */
[----:B------:R-:W-:Y:S01]  /*24010*/  IMAD.X R54, R54, 0x1, R2, P2 ;  /* 0x0000000136367824 */ /* 0x000fe200010e0602 */
[----:B------:R-:W-:Y:S01]  /*24020*/  IADD3 R47, P2, R47, R3, RZ ;  /* 0x000000032f2f7210 */ /* 0x000fe20007f5e0ff */
[----:B------:R-:W-:Y:S02]  /*24030*/  STL [R1+0x424], R50 ;  /* 0x0004243201007387 */ /* 0x000fe40000100800 */
[----:B----4-:R-:W-:Y:S02]  /*24040*/  IMAD.MOV.U32 R43, RZ, RZ, R54 ;  /* 0x000000ffff2b7224 */ /* 0x010fe400078e0036 */
[----:B------:R1:W-:Y:S01]  /*24050*/  STL [R1+0x420], R54 ;  /* 0x0004203601007387 */ /* 0x0003e20000100800 */
[----:B------:R-:W-:-:S03]  /*24060*/  MOV R42, R50 ;  /* 0x00000032002a7202 */ /* 0x000fc60000000f00 */
[----:B------:R-:W4:Y:S01]  /*24070*/  LDL.LU R59, [R1+0x4a0] ;  /* 0x0004a000013b7983 */ /* 0x000f220000300800 */
[----:B------:R-:W-:-:S03]  /*24080*/  ISETP.GT.AND P0, PT, R44, 0xa, PT ;  /* 0x0000000a2c00780c */ /* 0x000fc60003f04270 */
[----:B------:R1:W-:Y:S04]  /*24090*/  LDGSTS.E [R40+0xd00], desc[UR8][R42.64], P1 ;  /* 0x00d000002a287fae */ /* 0x0003e80008921848 */
[----:B-1----:R-:W4:Y:S04]  /*240a0*/  LDL.LU R54, [R1+0x4d8] ;  /* 0x0004d80001367983 */ /* 0x002f280000300800 */
[----:B------:R-:W-:Y:S04]  /*240b0*/  STL [R1+0x45c], R47 ;  /* 0x00045c2f01007387 */ /* 0x000fe80000100800 */
[----:B------:R-:W4:Y:S01]  /*240c0*/  LDL.LU R50, [R1+0x4dc] ;  /* 0x0004dc0001327983 */ /* 0x000f220000300800 */
[----:B------:R-:W-:-:S04]  /*240d0*/  SEL R41, RZ, 0x4, !P0 ;  /* 0x00000004ff297807 */ /* 0x000fc80004000000 */
[----:B------:R-:W-:-:S04]  /*240e0*/  SEL R41, R41, RZ, !P5 ;  /* 0x000000ff29297207 */ /* 0x000fc80006800000 */
[----:B------:R-:W-:Y:S02]  /*240f0*/  ISETP.NE.U32.AND P0, PT, R41, RZ, PT ;  /* 0x000000ff2900720c */ /* 0x000fe40003f05070 */
[----:B------:R-:W-:Y:S01]  /*24100*/  MOV R42, R47 ;  /* 0x0000002f002a7202 */ /* 0x000fe20000000f00 */
[----:B--2---:R-:W-:-:S04]  /*24110*/  IMAD.X R52, R52, 0x1, R2, P2 ;  /* 0x0000000134347824 */ /* 0x004fc800010e0602 */
[----:B------:R-:W-:Y:S01]  /*24120*/  IMAD.MOV.U32 R43, RZ, RZ, R52 ;  /* 0x000000ffff2b7224 */ /* 0x000fe200078e0034 */
[----:B------:R1:W-:Y:S01]  /*24130*/  STL [R1+0x458], R52 ;  /* 0x0004583401007387 */ /* 0x0003e20000100800 */
[----:B---3--:R-:W-:-:S04]  /*24140*/  IADD3 R53, P2, R53, R3, RZ ;  /* 0x0000000335357210 */ /* 0x008fc80007f5e0ff */
[----:B------:R2:W-:Y:S04]  /*24150*/  LDGSTS.E [R40+0x1400], desc[UR8][R42.64], P0 ;  /* 0x014000002a287fae */ /* 0x0005e80008121848 */
[----:B-1----:R-:W3:Y:S04]  /*24160*/  LDL.LU R52, [R1+0x4e0] ;  /* 0x0004e00001347983 */ /* 0x002ee80000300800 */
[----:B------:R-:W3:Y:S01]  /*24170*/  LDL.LU R47, [R1+0x4e4] ;  /* 0x0004e400012f7983 */ /* 0x000ee20000300800 */
[----:B------:R-:W-:Y:S01]  /*24180*/  IMAD.X R56, R56, 0x1, R2, P2 ;  /* 0x0000000138387824 */ /* 0x000fe200010e0602 */
[----:B--2---:R-:W-:-:S02]  /*24190*/  MOV R42, R53 ;  /* 0x00000035002a7202 */ /* 0x004fc40000000f00 */
[----:B------:R-:W2:Y:S01]  /*241a0*/  LDL.LU R55, [R1+0x51c] ;  /* 0x00051c0001377983 */ /* 0x000ea20000300800 */
[----:B------:R-:W-:-:S03]  /*241b0*/  IMAD.MOV.U32 R43, RZ, RZ, R56 ;  /* 0x000000ffff2b7224 */ /* 0x000fc600078e0038 */
[----:B------:R-:W-:Y:S01]  /*241c0*/  STL [R1+0x464], R53 ;  /* 0x0004643501007387 */ /* 0x000fe20000100800 */
[----:B------:R-:W-:-:S03]  /*241d0*/  IADD3 R46, P2, R46, R3, RZ ;  /* 0x000000032e2e7210 */ /* 0x000fc60007f5e0ff */
[----:B------:R1:W-:Y:S02]  /*241e0*/  STL [R1+0x460], R56 ;  /* 0x0004603801007387 */ /* 0x0003e40000100800 */
[----:B------:R-:W-:Y:S02]  /*241f0*/  IMAD.X R51, R51, 0x1, R2, P2 ;  /* 0x0000000133337824 */ /* 0x000fe400010e0602 */
[----:B------:R-:W-:Y:S04]  /*24200*/  STL [R1+0x49c], R46 ;  /* 0x00049c2e01007387 */ /* 0x000fe80000100800 */
[----:B------:R1:W-:Y:S04]  /*24210*/  STL [R1+0x498], R51 ;  /* 0x0004983301007387 */ /* 0x0003e80000100800 */
[----:B------:R1:W-:Y:S04]  /*24220*/  LDGSTS.E [R40+0x1500], desc[UR8][R42.64], P0 ;  /* 0x015000002a287fae */ /* 0x0003e80008121848 */
[----:B-1----:R-:W2:Y:S04]  /*24230*/  LDL.LU R56, [R1+0x518] ;  /* 0x0005180001387983 */ /* 0x002ea80000300800 */
[----:B------:R-:W2:Y:S01]  /*24240*/  LDL.LU R53, [R1+0x520] ;  /* 0x0005200001357983 */ /* 0x000ea20000300800 */
[----:B------:R-:W-:-:S03]  /*24250*/  IMAD.MOV.U32 R43, RZ, RZ, R51 ;  /* 0x000000ffff2b7224 */ /* 0x000fc600078e0033 */
[----:B------:R-:W2:Y:S01]  /*24260*/  LDL.LU R51, [R1+0x524] ;  /* 0x0005240001337983 */ /* 0x000ea20000300800 */
[----:B------:R-:W-:-:S03]  /*24270*/  MOV R42, R46 ;  /* 0x0000002e002a7202 */ /* 0x000fc60000000f00 */
[----:B------:R-:W2:Y:S01]  /*24280*/  LDL.LU R46, [R1+0x55c] ;  /* 0x00055c00012e7983 */ /* 0x000ea20000300800 */
[----:B------:R-:W-:-:S04]  /*24290*/  ISETP.GT.AND P1, PT, R44, 0xe, PT ;  /* 0x0000000e2c00780c */ /* 0x000fc80003f24270 */
[----:B------:R-:W-:-:S04]  /*242a0*/  SEL R41, RZ, 0x4, !P1 ;  /* 0x00000004ff297807 */ /* 0x000fc80004800000 */
[----:B------:R-:W-:-:S04]  /*242b0*/  SEL R41, R41, RZ, !P5 ;  /* 0x000000ff29297207 */ /* 0x000fc80006800000 */
[----:B------:R-:W-:Y:S02]  /*242c0*/  ISETP.NE.U32.AND P1, PT, R41, RZ, PT ;  /* 0x000000ff2900720c */ /* 0x000fe40003f25070 */
[----:B------:R-:W-:-:S05]  /*242d0*/  IADD3 R58, P2, R58, R3, RZ ;  /* 0x000000033a3a7210 */ /* 0x000fca0007f5e0ff */
[----:B----4-:R-:W-:-:S06]  /*242e0*/  IMAD.X R59, R59, 0x1, R2, P2 ;  /* 0x000000013b3b7824 */ /* 0x010fcc00010e0602 */
[----:B------:R1:W-:Y:S01]  /*242f0*/  LDGSTS.E [R40+0x1c00], desc[UR8][R42.64], P1 ;  /* 0x01c000002a287fae */ /* 0x0003e20008921848 */
[----:B------:R-:W-:-:S03]  /*24300*/  ISETP.GT.AND P0, PT, R44, 0x12, PT ;  /* 0x000000122c00780c */ /* 0x000fc60003f04270 */
[----:B------:R-:W-:Y:S01]  /*24310*/  STL [R1+0x4a4], R58 ;  /* 0x0004a43a01007387 */ /* 0x000fe20000100800 */
[----:B------:R-:W-:Y:S01]  /*24320*/  IADD3 R50, P2, R50, R3, RZ ;  /* 0x0000000332327210 */ /* 0x000fe20007f5e0ff */
[----:B-1----:R-:W-:Y:S01]  /*24330*/  IMAD.MOV.U32 R43, RZ, RZ, R59 ;  /* 0x000000ffff2b7224 */ /* 0x002fe200078e003b */
[----:B------:R-:W-:-:S03]  /*24340*/  MOV R42, R58 ;  /* 0x0000003a002a7202 */ /* 0x000fc60000000f00 */
[----:B------:R-:W-:Y:S01]  /*24350*/  IMAD.X R54, R54, 0x1, R2, P2 ;  /* 0x0000000136367824 */ /* 0x000fe200010e0602 */
[----:B------:R-:W-:Y:S04]  /*24360*/  STL [R1+0x4a0], R59 ;  /* 0x0004a03b01007387 */ /* 0x000fe80000100800 */
[----:B------:R1:W-:Y:S04]  /*24370*/  LDGSTS.E [R40+0x1d00], desc[UR8][R42.64], P1 ;  /* 0x01d000002a287fae */ /* 0x0003e80008921848 */
[----:B------:R4:W-:Y:S04]  /*24380*/  STL [R1+0x4dc], R50 ;  /* 0x0004dc3201007387 */ /* 0x0009e80000100800 */
[----:B------:R4:W-:Y:S01]  /*24390*/  STL [R1+0x4d8], R54 ;  /* 0x0004d83601007387 */ /* 0x0009e20000100800 */
[----:B-1----:R-:W-:-:S03]  /*243a0*/  MOV R42, R50 ;  /* 0x00000032002a7202 */ /* 0x002fc60000000f00 */
[----:B----4-:R-:W4:Y:S01]  /*243b0*/  LDL.LU R50, [R1+0x558] ;  /* 0x0005580001327983 */ /* 0x010f220000300800 */
[----:B------:R-:W-:-:S04]  /*243c0*/  SEL R41, RZ, 0x4, !P0 ;  /* 0x00000004ff297807 */ /* 0x000fc80004000000 */
[----:B------:R-:W-:-:S04]  /*243d0*/  SEL R41, R41, RZ, !P5 ;  /* 0x000000ff29297207 */ /* 0x000fc80006800000 */
[----:B------:R-:W-:Y:S02]  /*243e0*/  ISETP.NE.U32.AND P0, PT, R41, RZ, PT ;  /* 0x000000ff2900720c */ /* 0x000fe40003f05070 */
[----:B------:R-:W-:Y:S01]  /*243f0*/  ISETP.GT.AND P1, PT, R44, 0x16, PT ;  /* 0x000000162c00780c */ /* 0x000fe20003f24270 */
[----:B------:R-:W-:Y:S02]  /*24400*/  IMAD.MOV.U32 R43, RZ, RZ, R54 ;  /* 0x000000ffff2b7224 */ /* 0x000fe400078e0036 */
[----:B------:R-:W4:Y:S01]  /*24410*/  LDL.LU R54, [R1+0x564] ;  /* 0x0005640001367983 */ /* 0x000f220000300800 */
[----:B------:R-:W-:-:S04]  /*24420*/  SEL R41, RZ, 0x4, !P1 ;  /* 0x00000004ff297807 */ /* 0x000fc80004800000 */
[----:B------:R-:W-:-:S03]  /*24430*/  SEL R41, R41, RZ, !P5 ;  /* 0x000000ff29297207 */ /* 0x000fc60006800000 */
[----:B------:R1:W-:Y:S01]  /*24440*/  LDGSTS.E [R40+0x2400], desc[UR8][R42.64], P0 ;  /* 0x024000002a287fae */ /* 0x0003e20008121848 */
[----:B------:R-:W-:Y:S02]  /*24450*/  ISETP.NE.U32.AND P1, PT, R41, RZ, PT ;  /* 0x000000ff2900720c */ /* 0x000fe40003f25070 */
[----:B---3--:R-:W-:-:S05]  /*24460*/  IADD3 R47, P2, R47, R3, RZ ;  /* 0x000000032f2f7210 */ /* 0x008fca0007f5e0ff */
[----:B------:R-:W-:Y:S01]  /*24470*/  IMAD.X R52, R52, 0x1, R2, P2 ;  /* 0x0000000134347824 */ /* 0x000fe200010e0602 */
[----:B--2---:R-:W-:Y:S01]  /*24480*/  IADD3 R55, P2, R55, R3, RZ ;  /* 0x0000000337377210 */ /* 0x004fe20007f5e0ff */
[----:B------:R-:W-:Y:S02]  /*24490*/  STL [R1+0x4e4], R47 ;  /* 0x0004e42f01007387 */ /* 0x000fe40000100800 */
[----:B-1----:R-:W-:Y:S02]  /*244a0*/  IMAD.MOV.U32 R43, RZ, RZ, R52 ;  /* 0x000000ffff2b7224 */ /* 0x002fe400078e0034 */
[----:B------:R1:W-:Y:S01]  /*244b0*/  STL [R1+0x4e0], R52 ;  /* 0x0004e03401007387 */ /* 0x0003e20000100800 */
[----:B------:R-:W-:-:S03]  /*244c0*/  MOV R42, R47 ;  /* 0x0000002f002a7202 */ /* 0x000fc60000000f00 */
[----:B------:R-:W2:Y:S04]  /*244d0*/  LDL.LU R58, [R1+0x560] ;  /* 0x00056000013a7983 */ /* 0x000ea80000300800 */
[----:B------:R3:W-:Y:S04]  /*244e0*/  LDGSTS.E [R40+0x2500], desc[UR8][R42.64], P0 ;  /* 0x025000002a287fae */ /* 0x0007e80008121848 */
[----:B-1----:R-:W2:Y:S04]  /*244f0*/  LDL.LU R52, [R1+0x598] ;  /* 0x0005980001347983 */ /* 0x002ea80000300800 */
[----:B------:R-:W-:Y:S04]  /*24500*/  STL [R1+0x51c], R55 ;  /* 0x00051c3701007387 */ /* 0x000fe80000100800 */
[----:B------:R-:W2:Y:S01]  /*24510*/  LDL.LU R47, [R1+0x59c] ;  /* 0x00059c00012f7983 */ /* 0x000ea20000300800 */
[----:B------:R-:W-:Y:S01]  /*24520*/  IMAD.X R56, R56, 0x1, R2, P2 ;  /* 0x0000000138387824 */ /* 0x000fe200010e0602 */
[----:B---3--:R-:W-:-:S03]  /*24530*/  MOV R42, R55 ;  /* 0x00000037002a7202 */ /* 0x008fc60000000f00 */
[----:B------:R-:W-:Y:S01]  /*24540*/  IMAD.MOV.U32 R43, RZ, RZ, R56 ;  /* 0x000000ffff2b7224 */ /* 0x000fe200078e0038 */
[-C--:B------:R-:W-:Y:S01]  /*24550*/  IADD3 R51, P2, R51, R3.reuse, RZ ;  /* 0x0000000333337210 */ /* 0x080fe20007f5e0ff */
[----:B------:R1:W-:Y:S04]  /*24560*/  STL [R1+0x518], R56 ;  /* 0x0005183801007387 */ /* 0x0003e80000100800 */
[----:B------:R-:W-:Y:S01]  /*24570*/  IMAD.X R53, R53, 0x1, R2, P2 ;  /* 0x0000000135357824 */ /* 0x000fe200010e0602 */
[----:B------:R-:W-:Y:S01]  /*24580*/  IADD3 R46, P2, R46, R3, RZ ;  /* 0x000000032e2e7210 */ /* 0x000fe20007f5e0ff */
[----:B------:R3:W-:Y:S04]  /*24590*/  LDGSTS.E [R40+0x2c00], desc[UR8][R42.64], P1 ;  /* 0x02c000002a287fae */ /* 0x0007e80008921848 */
[----:B-1----:R-:W2:Y:S04]  /*245a0*/  LDL.LU R56, [R1+0x5a4] ;  /* 0x0005a40001387983 */ /* 0x002ea80000300800 */
[----:B------:R-:W-:Y:S04]  /*245b0*/  STL [R1+0x524], R51 ;  /* 0x0005243301007387 */ /* 0x000fe80000100800 */
[----:B------:R1:W-:Y:S01]  /*245c0*/  STL [R1+0x520], R53 ;  /* 0x0005203501007387 */ /* 0x0003e20000100800 */
[----:B---3--:R-:W-:Y:S01]  /*245d0*/  IMAD.MOV.U32 R43, RZ, RZ, R53 ;  /* 0x000000ffff2b7224 */ /* 0x008fe200078e0035 */
[----:B------:R-:W-:-:S02]  /*245e0*/  MOV R42, R51 ;  /* 0x00000033002a7202 */ /* 0x000fc40000000f00 */
[----:B------:R-:W3:Y:S04]  /*245f0*/  LDL.LU R59, [R1+0x5a0] ;  /* 0x0005a000013b7983 */ /* 0x000ee80000300800 */
[----:B------:R1:W-:Y:S04]  /*24600*/  LDGSTS.E [R40+0x2d00], desc[UR8][R42.64], P1 ;  /* 0x02d000002a287fae */ /* 0x0003e80008921848 */
[----:B-1----:R-:W3:Y:S04]  /*24610*/  LDL.LU R53, [R1+0x5d8] ;  /* 0x0005d80001357983 */ /* 0x002ee80000300800 */
[----:B------:R-:W-:Y:S04]  /*24620*/  STL [R1+0x55c], R46 ;  /* 0x00055c2e01007387 */ /* 0x000fe80000100800 */
[----:B------:R-:W3:Y:S01]  /*24630*/  LDL.LU R51, [R1+0x5dc] ;  /* 0x0005dc0001337983 */ /* 0x000ee20000300800 */
[----:B------:R-:W-:-:S02]  /*24640*/  MOV R42, R46 ;  /* 0x0000002e002a7202 */ /* 0x000fc40000000f00 */
[----:B------:R-:W-:-:S04]  /*24650*/  ISETP.GT.AND P0, PT, R44, 0x1a, PT ;  /* 0x0000001a2c00780c */ /* 0x000fc80003f04270 */
[----:B------:R-:W-:-:S04]  /*24660*/  SEL R41, RZ, 0x4, !P0 ;  /* 0x00000004ff297807 */ /* 0x000fc80004000000 */
[----:B------:R-:W-:Y:S01]  /*24670*/  SEL R41, R41, RZ, !P5 ;  /* 0x000000ff29297207 */ /* 0x000fe20006800000 */
[----:B----4-:R-:W-:-:S04]  /*24680*/  IMAD.X R50, R50, 0x1, R2, P2 ;  /* 0x0000000132327824 */ /* 0x010fc800010e0602 */
[----:B------:R-:W-:Y:S01]  /*24690*/  IMAD.MOV.U32 R43, RZ, RZ, R50 ;  /* 0x000000ffff2b7224 */ /* 0x000fe200078e0032 */
[----:B------:R1:W-:Y:S04]  /*246a0*/  STL [R1+0x558], R50 ;  /* 0x0005583201007387 */ /* 0x0003e80000100800 */
[----:B-1----:R-:W4:Y:S04]  /*246b0*/  LDL.LU R50, [R1+0x5e0] ;  /* 0x0005e00001327983 */ /* 0x002f280000300800 */
[----:B------:R-:W4:Y:S04]  /*246c0*/  LDL.LU R46, [R1+0x5e4] ;  /* 0x0005e400012e7983 */ /* 0x000f280000300800 */
[----:B------:R-:W4:Y:S01]  /*246d0*/  LDL.LU R55, [R1+0x61c] ;  /* 0x00061c0001377983 */ /* 0x000f220000300800 */
[----:B------:R-:W-:-:S02]  /*246e0*/  ISETP.NE.U32.AND P0, PT, R41, RZ, PT ;  /* 0x000000ff2900720c */ /* 0x000fc40003f05070 */
[----:B------:R-:W-:Y:S02]  /*246f0*/  IADD3 R54, P2, R54, R3, RZ ;  /* 0x0000000336367210 */ /* 0x000fe40007f5e0ff */
[----:B------:R-:W-:-:S04]  /*24700*/  ISETP.GT.AND P1, PT, R44, 0x1e, PT ;  /* 0x0000001e2c00780c */ /* 0x000fc80003f24270 */
[----:B------:R-:W-:Y:S01]  /*24710*/  SEL R41, RZ, 0x4, !P1 ;  /* 0x00000004ff297807 */ /* 0x000fe20004800000 */
[----:B------:R-:W-:Y:S04]  /*24720*/  STL [R1+0x564], R54 ;  /* 0x0005643601007387 */ /* 0x000fe80000100800 */
[----:B------:R1:W-:Y:S01]  /*24730*/  LDGSTS.E [R40+0x3400], desc[UR8][R42.64], P0 ;  /* 0x034000002a287fae */ /* 0x0003e20008121848 */
[----:B------:R-:W-:-:S04]  /*24740*/  SEL R41, R41, RZ, !P5 ;  /* 0x000000ff29297207 */ /* 0x000fc80006800000 */
[----:B------:R-:W-:Y:S02]  /*24750*/  ISETP.NE.U32.AND P1, PT, R41, RZ, PT ;  /* 0x000000ff2900720c */ /* 0x000fe40003f25070 */
[----:B-1----:R-:W-:Y:S01]  /*24760*/  MOV R42, R54 ;  /* 0x00000036002a7202 */ /* 0x002fe20000000f00 */
[----:B--2---:R-:W-:-:S04]  /*24770*/  IMAD.X R58, R58, 0x1, R2, P2 ;  /* 0x000000013a3a7824 */ /* 0x004fc800010e0602 */
[----:B------:R-:W-:Y:S01]  /*24780*/  IMAD.MOV.U32 R43, RZ, RZ, R58 ;  /* 0x000000ffff2b7224 */ /* 0x000fe200078e003a */
[----:B------:R1:W-:Y:S04]  /*24790*/  STL [R1+0x560], R58 ;  /* 0x0005603a01007387 */ /* 0x0003e80000100800 */
[----:B------:R2:W-:Y:S01]  /*247a0*/  LDGSTS.E [R40+0x3500], desc[UR8][R42.64], P0 ;  /* 0x035000002a287fae */ /* 0x0005e20008121848 */
[----:B------:R-:W-:-:S05]  /*247b0*/  IADD3 R47, P2, R47, R3, RZ ;  /* 0x000000032f2f7210 */ /* 0x000fca0007f5e0ff */
[----:B------:R-:W-:Y:S01]  /*247c0*/  IMAD.X R52, R52, 0x1, R2, P2 ;  /* 0x0000000134347824 */ /* 0x000fe200010e0602 */
[----:B------:R-:W-:Y:S04]  /*247d0*/  STL [R1+0x59c], R47 ;  /* 0x00059c2f01007387 */ /* 0x000fe80000100800 */
[----:B------:R1:W-:Y:S01]  /*247e0*/  STL [R1+0x598], R52 ;  /* 0x0005983401007387 */ /* 0x0003e20000100800 */
[----:B--2---:R-:W-:-:S03]  /*247f0*/  IMAD.MOV.U32 R43, RZ, RZ, R52 ;  /* 0x000000ffff2b7224 */ /* 0x004fc600078e0034 */
[----:B-1----:R-:W2:Y:S04]  /*24800*/  LDL.LU R58, [R1+0x618] ;  /* 0x00061800013a7983 */ /* 0x002ea80000300800 */
[----:B------:R-:W2:Y:S04]  /*24810*/  LDL.LU R54, [R1+0x620] ;  /* 0x0006200001367983 */ /* 0x000ea80000300800 */
[----:B------:R-:W2:Y:S01]  /*24820*/  LDL.LU R52, [R1+0x624] ;  /* 0x0006240001347983 */ /* 0x000ea20000300800 */
[----:B------:R-:W-:Y:S02]  /*24830*/  IADD3 R56, P2, R56, R3, RZ ;  /* 0x0000000338387210 */ /* 0x000fe40007f5e0ff */
[----:B------:R-:W-:-:S02]  /*24840*/  MOV R42, R47 ;  /* 0x0000002f002a7202 */ /* 0x000fc40000000f00 */
[----:B------:R-:W2:Y:S01]  /*24850*/  LDL.LU R47, [R1+0x65c] ;  /* 0x00065c00012f7983 */ /* 0x000ea20000300800 */
[----:B---3--:R-:W-:-:S03]  /*24860*/  IMAD.X R59, R59, 0x1, R2, P2 ;  /* 0x000000013b3b7824 */ /* 0x008fc600010e0602 */
[----:B------:R1:W-:Y:S04]  /*24870*/  STL [R1+0x5a4], R56 ;  /* 0x0005a43801007387 */ /* 0x0003e80000100800 */
[----:B------:R-:W-:Y:S04]  /*24880*/  STL [R1+0x5a0], R59 ;  /* 0x0005a03b01007387 */ /* 0x000fe80000100800 */
[----:B------:R3:W-:Y:S01]  /*24890*/  LDGSTS.E [R40+0x3c00], desc[UR8][R42.64], P1 ;  /* 0x03c000002a287fae */ /* 0x0007e20008921848 */
[----:B------:R-:W-:-:S05]  /*248a0*/  IADD3 R51, P2, R51, R3, RZ ;  /* 0x0000000333337210 */ /* 0x000fca0007f5e0ff */
[----:B------:R-:W-:Y:S01]  /*248b0*/  IMAD.X R53, R53, 0x1, R2, P2 ;  /* 0x0000000135357824 */ /* 0x000fe200010e0602 */
[----:B------:R1:W-:Y:S01]  /*248c0*/  STL [R1+0x5dc], R51 ;  /* 0x0005dc3301007387 */ /* 0x0003e20000100800 */
[----:B---3--:R-:W-:-:S03]  /*248d0*/  MOV R42, R56 ;  /* 0x00000038002a7202 */ /* 0x008fc60000000f00 */
[----:B------:R3:W-:Y:S04]  /*248e0*/  STL [R1+0x5d8], R53 ;  /* 0x0005d83501007387 */ /* 0x0007e80000100800 */
[----:B-1----:R-:W2:Y:S01]  /*248f0*/  LDL.LU R56, [R1+0x658] ;  /* 0x0006580001387983 */ /* 0x002ea20000300800 */
[----:B------:R-:W-:-:S04]  /*24900*/  ISETP.GT.AND P0, PT, R44, 0x22, PT ;  /* 0x000000222c00780c */ /* 0x000fc80003f04270 */
[----:B------:R-:W-:-:S04]  /*24910*/  SEL R41, RZ, 0x4, !P0 ;  /* 0x00000004ff297807 */ /* 0x000fc80004000000 */
[----:B------:R-:W-:Y:S01]  /*24920*/  SEL R41, R41, RZ, !P5 ;  /* 0x000000ff29297207 */ /* 0x000fe20006800000 */
[----:B------:R-:W-:-:S03]  /*24930*/  IMAD.MOV.U32 R43, RZ, RZ, R59 ;  /* 0x000000ffff2b7224 */ /* 0x000fc600078e003b */
[----:B------:R-:W-:Y:S02]  /*24940*/  ISETP.NE.U32.AND P0, PT, R41, RZ, PT ;  /* 0x000000ff2900720c */ /* 0x000fe40003f05070 */
[----:B------:R1:W-:Y:S02]  /*24950*/  LDGSTS.E [R40+0x3d00], desc[UR8][R42.64], P1 ;  /* 0x03d000002a287fae */ /* 0x0003e40008921848 */
[----:B-1----:R-:W-:Y:S01]  /*24960*/  MOV R42, R51 ;  /* 0x00000033002a7202 */ /* 0x002fe20000000f00 */
[----:B------:R-:W-:Y:S01]  /*24970*/  IMAD.MOV.U32 R43, RZ, RZ, R53 ;  /* 0x000000ffff2b7224 */ /* 0x000fe200078e0035 */
[----:B------:R-:W2:Y:S07]  /*24980*/  LDL.LU R51, [R1+0x664] ;  /* 0x0006640001337983 */ /* 0x000eae0000300800 */
[----:B------:R1:W-:Y:S01]  /*24990*/  LDGSTS.E [R40+0x4400], desc[UR8][R42.64], P0 ;  /* 0x044000002a287fae */ /* 0x0003e20008121848 */
[----:B----4-:R-:W-:-:S05]  /*249a0*/  IADD3 R46, P2, R46, R3, RZ ;  /* 0x000000032e2e7210 */ /* 0x010fca0007f5e0ff */
[----:B------:R-:W-:Y:S01]  /*249b0*/  IMAD.X R50, R50, 0x1, R2, P2 ;  /* 0x0000000132327824 */ /* 0x000fe200010e0602 */
[----:B------:R-:W-:Y:S01]  /*249c0*/  IADD3 R55, P2, R55, R3, RZ ;  /* 0x0000000337377210 */ /* 0x000fe20007f5e0ff */
[----:B------:R-:W-:Y:S02]  /*249d0*/  STL [R1+0x5e4], R46 ;  /* 0x0005e42e01007387 */ /* 0x000fe40000100800 */
[----:B-1----:R-:W-:Y:S02]  /*249e0*/  IMAD.MOV.U32 R43, RZ, RZ, R50 ;  /* 0x000000ffff2b7224 */ /* 0x002fe400078e0032 */
[----:B------:R1:W-:Y:S01]  /*249f0*/  STL [R1+0x5e0], R50 ;  /* 0x0005e03201007387 */ /* 0x0003e20000100800 */
[----:B------:R-:W-:-:S03]  /*24a00*/  MOV R42, R46 ;  /* 0x0000002e002a7202 */ /* 0x000fc60000000f00 */
[----:B---3--:R-:W3:Y:S01]  /*24a10*/  LDL.LU R53, [R1+0x660] ;  /* 0x0006600001357983 */ /* 0x008ee20000300800 */
[----:B------:R-:W-:-:S03]  /*24a20*/  ISETP.GT.AND P1, PT, R44, 0x26, PT ;  /* 0x000000262c00780c */ /* 0x000fc60003f24270 */
[----:B------:R4:W-:Y:S04]  /*24a30*/  LDGSTS.E [R40+0x4500], desc[UR8][R42.64], P0 ;  /* 0x045000002a287fae */ /* 0x0009e80008121848 */
[----:B-1----:R-:W3:Y:S04]  /*24a40*/  LDL.LU R50, [R1+0x698] ;  /* 0x0006980001327983 */ /* 0x002ee80000300800 */
[----:B------:R1:W-:Y:S04]  /*24a50*/  STL [R1+0x61c], R55 ;  /* 0x00061c3701007387 */ /* 0x0003e80000100800 */
[----:B------:R-:W3:Y:S01]  /*24a60*/  LDL.LU R46, [R1+0x69c] ;  /* 0x00069c00012e7983 */ /* 0x000ee20000300800 */
[----:B------:R-:W-:-:S04]  /*24a70*/  SEL R41, RZ, 0x4, !P1 ;  /* 0x00000004ff297807 */ /* 0x000fc80004800000 */
[----:B------:R-:W-:-:S04]  /*24a80*/  SEL R41, R41, RZ, !P5 ;  /* 0x000000ff29297207 */ /* 0x000fc80006800000 */
[----:B------:R-:W-:Y:S02]  /*24a90*/  ISETP.NE.U32.AND P1, PT, R41, RZ, PT ;  /* 0x000000ff2900720c */ /* 0x000fe40003f25070 */
[----:B----4-:R-:W-:Y:S01]  /*24aa0*/  MOV R42, R55 ;  /* 0x00000037002a7202 */ /* 0x010fe20000000f00 */
[----:B--2---:R-:W-:Y:S01]  /*24ab0*/  IMAD.X R58, R58, 0x1, R2, P2 ;  /* 0x000000013a3a7824 */ /* 0x004fe200010e0602 */
[----:B------:R-:W-:-:S03]  /*24ac0*/  IADD3 R52, P2, R52, R3, RZ ;  /* 0x0000000334347210 */ /* 0x000fc60007f5e0ff */
[----:B------:R-:W-:Y:S01]  /*24ad0*/  IMAD.MOV.U32 R43, RZ, RZ, R58 ;  /* 0x000000ffff2b7224 */ /* 0x000fe200078e003a */
[----:B------:R-:W-:Y:S01]  /*24ae0*/  STL [R1+0x618], R58 ;  /* 0x0006183a01007387 */ /* 0x000fe20000100800 */
[----:B------:R-:W-:-:S03]  /*24af0*/  IMAD.X R54, R54, 0x1, R2, P2 ;  /* 0x0000000136367824 */ /* 0x000fc600010e0602 */
[----:B-1----:R-:W2:Y:S01]  /*24b00*/  LDL.LU R55, [R1+0x6a4] ;  /* 0x0006a40001377983 */ /* 0x002ea20000300800 */
[----:B------:R-:W-:-:S03]  /*24b10*/  IADD3 R47, P2, R47, R3, RZ ;  /* 0x000000032f2f7210 */ /* 0x000fc60007f5e0ff */
[----:B------:R-:W-:Y:S04]  /*24b20*/  STL [R1+0x624], R52 ;  /* 0x0006243401007387 */ /* 0x000fe80000100800 */
[----:B------:R1:W-:Y:S04]  /*24b30*/  LDGSTS.E [R40+0x4c00], desc[UR8][R42.64], P1 ;  /* 0x04c000002a287fae */ /* 0x0003e80008921848 */
[----:B------:R4:W-:Y:S04]  /*24b40*/  STL [R1+0x620], R54 ;  /* 0x0006203601007387 */ /* 0x0009e80000100800 */
[----:B------:R-:W2:Y:S01]  /*24b50*/  LDL.LU R59, [R1+0x6a0] ;  /* 0x0006a000013b7983 */ /* 0x000ea20000300800 */
[----:B-1----:R-:W-:Y:S01]  /*24b60*/  IMAD.MOV.U32 R43, RZ, RZ, R54 ;  /* 0x000000ffff2b7224 */ /* 0x002fe200078e0036 */
[----:B------:R-:W-:-:S02]  /*24b70*/  MOV R42, R52 ;  /* 0x00000034002a7202 */ /* 0x000fc40000000f00 */
[----:B----4-:R-:W4:Y:S04]  /*24b80*/  LDL.LU R54, [R1+0x6d8] ;  /* 0x0006d80001367983 */ /* 0x010f280000300800 */
[----:B------:R-:W-:Y:S04]  /*24b90*/  STL [R1+0x65c], R47 ;  /* 0x00065c2f01007387 */ /* 0x000fe80000100800 */
[----:B------:R-:W4:Y:S04]  /*24ba0*/  LDL.LU R52, [R1+0x6dc] ;  /* 0x0006dc0001347983 */ /* 0x000f280000300800 */
[----:B------:R1:W-:Y:S01]  /*24bb0*/  LDGSTS.E [R40+0x4d00], desc[UR8][R42.64], P1 ;  /* 0x04d000002a287fae */ /* 0x0003e20008921848 */
[----:B------:R-:W-:-:S05]  /*24bc0*/  IMAD.X R56, R56, 0x1, R2, P2 ;  /* 0x0000000138387824 */ /* 0x000fca00010e0602 */
[----:B------:R1:W-:Y:S02]  /*24bd0*/  STL [R1+0x658], R56 ;  /* 0x0006583801007387 */ /* 0x0003e40000100800 */
[----:B-1----:R-:W-:Y:S02]  /*24be0*/  IMAD.MOV.U32 R43, RZ, RZ, R56 ;  /* 0x000000ffff2b7224 */ /* 0x002fe400078e0038 */
[----:B------:R-:W4:Y:S04]  /*24bf0*/  LDL.LU R58, [R1+0x6e0] ;  /* 0x0006e000013a7983 */ /* 0x000f280000300800 */
[----:B------:R-:W4:Y:S01]  /*24c00*/  LDL.LU R56, [R1+0x6e4] ;  /* 0x0006e40001387983 */ /* 0x000f220000300800 */
[----:B------:R-:W-:-:S04]  /*24c10*/  ISETP.GT.AND P0, PT, R44, 0x2a, PT ;  /* 0x0000002a2c00780c */ /* 0x000fc80003f04270 */
[----:B------:R-:W-:-:S04]  /*24c20*/  SEL R41, RZ, 0x4, !P0 ;  /* 0x00000004ff297807 */ /* 0x000fc80004000000 */
[----:B------:R-:W-:-:S04]  /*24c30*/  SEL R41, R41, RZ, !P5 ;  /* 0x000000ff29297207 */ /* 0x000fc80006800000 */
[----:B------:R-:W-:Y:S02]  /*24c40*/  ISETP.NE.U32.AND P0, PT, R41, RZ, PT ;  /* 0x000000ff2900720c */ /* 0x000fe40003f05070 */
[----:B------:R-:W-:Y:S02]  /*24c50*/  IADD3 R51, P2, R51, R3, RZ ;  /* 0x0000000333337210 */ /* 0x000fe40007f5e0ff */
[----:B------:R-:W-:Y:S02]  /*24c60*/  MOV R42, R47 ;  /* 0x0000002f002a7202 */ /* 0x000fe40000000f00 */
[----:B------:R-:W4:Y:S07]  /*24c70*/  LDL.LU R47, [R1+0x71c] ;  /* 0x00071c00012f7983 */ /* 0x000f2e0000300800 */
[----:B------:R1:W-:Y:S01]  /*24c80*/  LDGSTS.E [R40+0x5400], desc[UR8][R42.64], P0 ;  /* 0x054000002a287fae */ /* 0x0003e20008121848 */
[----:B---3--:R-:W-:Y:S01]  /*24c90*/  IMAD.X R53, R53, 0x1, R2, P2 ;  /* 0x0000000135357824 */ /* 0x008fe200010e0602 */
[----:B-1----:R-:W-:-:S03]  /*24ca0*/  MOV R42, R51 ;  /* 0x00000033002a7202 */ /* 0x002fc60000000f00 */
[----:B------:R-:W-:Y:S01]  /*24cb0*/  IMAD.MOV.U32 R43, RZ, RZ, R53 ;  /* 0x000000ffff2b7224 */ /* 0x000fe200078e0035 */
[----:B------:R-:W-:Y:S01]  /*24cc0*/  STL [R1+0x664], R51 ;  /* 0x0006643301007387 */ /* 0x000fe20000100800 */
[----:B------:R-:W-:-:S03]  /*24cd0*/  IADD3 R46, P2, R46, R3, RZ ;  /* 0x000000032e2e7210 */ /* 0x000fc60007f5e0ff */
[----:B------:R-:W-:Y:S02]  /*24ce0*/  STL [R1+0x660], R53 ;  /* 0x0006603501007387 */ /* 0x000fe40000100800 */
[----:B------:R-:W-:Y:S02]  /*24cf0*/  IMAD.X R50, R50, 0x1, R2, P2 ;  /* 0x0000000132327824 */ /* 0x000fe400010e0602 */
[----:B------:R1:W-:Y:S01]  /*24d00*/  LDGSTS.E [R40+0x5500], desc[UR8][R42.64], P0 ;  /* 0x055000002a287fae */ /* 0x0003e20008121848 */
[----:B------:R-:W-:-:S03]  /*24d10*/  ISETP.GT.AND P1, PT, R44, 0x2e, PT ;  /* 0x0000002e2c00780c */ /* 0x000fc60003f24270 */
[----:B------:R-:W-:Y:S04]  /*24d20*/  STL [R1+0x69c], R46 ;  /* 0x00069c2e01007387 */ /* 0x000fe80000100800 */
[----:B------:R3:W-:Y:S01]  /*24d30*/  STL [R1+0x698], R50 ;  /* 0x0006983201007387 */ /* 0x0007e20000100800 */
[----:B-1----:R-:W-:Y:S01]  /*24d40*/  IMAD.MOV.U32 R43, RZ, RZ, R50 ;  /* 0x000000ffff2b7224 */ /* 0x002fe200078e0032 */
[----:B------:R-:W-:Y:S02]  /*24d50*/  SEL R41, RZ, 0x4, !P1 ;  /* 0x00000004ff297807 */ /* 0x000fe40004800000 */
[----:B---3--:R-:W3:Y:S02]  /*24d60*/  LDL.LU R50, [R1+0x718] ;  /* 0x0007180001327983 */ /* 0x008ee40000300800 */
[----:B------:R-:W-:-:S02]  /*24d70*/  SEL R41, R41, RZ, !P5 ;  /* 0x000000ff29297207 */ /* 0x000fc40006800000 */
[----:B------:R-:W-:Y:S01]  /*24d80*/  ISETP.GT.AND P0, PT, R44, 0x32, PT ;  /* 0x000000322c00780c */ /* 0x000fe20003f04270 */
[----:B------:R-:W3:Y:S01]  /*24d90*/  LDL.LU R53, [R1+0x720] ;  /* 0x0007200001357983 */ /* 0x000ee20000300800 */
[----:B------:R-:W-:Y:S02]  /*24da0*/  ISETP.NE.U32.AND P1, PT, R41, RZ, PT ;  /* 0x000000ff2900720c */ /* 0x000fe40003f25070 */
[----:B------:R-:W-:Y:S01]  /*24db0*/  SEL R41, RZ, 0x4, !P0 ;  /* 0x00000004ff297807 */ /* 0x000fe20004000000 */
[----:B------:R-:W3:Y:S01]  /*24dc0*/  LDL.LU R51, [R1+0x724] ;  /* 0x0007240001337983 */ /* 0x000ee20000300800 */
[----:B------:R-:W-:Y:S02]  /*24dd0*/  MOV R42, R46 ;  /* 0x0000002e002a7202 */ /* 0x000fe40000000f00 */
[----:B------:R-:W-:Y:S01]  /*24de0*/  SEL R41, R41, RZ, !P5 ;  /* 0x000000ff29297207 */ /* 0x000fe20006800000 */
[----:B------:R-:W3:Y:S03]  /*24df0*/  LDL.LU R46, [R1+0x75c] ;  /* 0x00075c00012e7983 */ /* 0x000ee60000300800 */
[----:B------:R-:W-:-:S03]  /*24e00*/  ISETP.NE.U32.AND P0, PT, R41, RZ, PT ;  /* 0x000000ff2900720c */ /* 0x000fc60003f05070 */
[----:B------:R1:W-:Y:S01]  /*24e10*/  LDGSTS.E [R40+0x5c00], desc[UR8][R42.64], P1 ;  /* 0x05c000002a287fae */ /* 0x0003e20008921848 */
[----:B--2---:R-:W-:-:S04]  /*24e20*/  IADD3 R55, P2, R55, R3, RZ ;  /* 0x0000000337377210 */ /* 0x004fc80007f5e0ff */
[----:B-1----:R-:W-:Y:S01]  /*24e30*/  MOV R42, R55 ;  /* 0x00000037002a7202 */ /* 0x002fe20000000f00 */
[----:B------:R-:W-:Y:S01]  /*24e40*/  STL [R1+0x6a4], R55 ;  /* 0x0006a43701007387 */ /* 0x000fe20000100800 */
[----:B------:R-:W-:-:S04]  /*24e50*/  IMAD.X R59, R59, 0x1, R2, P2 ;  /* 0x000000013b3b7824 */ /* 0x000fc800010e0602 */
[----:B------:R-:W-:Y:S01]  /*24e60*/  IMAD.MOV.U32 R43, RZ, RZ, R59 ;  /* 0x000000ffff2b7224 */ /* 0x000fe200078e003b */
[----:B------:R-:W-:Y:S04]  /*24e70*/  STL [R1+0x6a0], R59 ;  /* 0x0006a03b01007387 */ /* 0x000fe80000100800 */
[----:B------:R1:W-:Y:S01]  /*24e80*/  LDGSTS.E [R40+0x5d00], desc[UR8][R42.64], P1 ;  /* 0x05d000002a287fae */ /* 0x0003e20008921848 */
[----:B----4-:R-:W-:-:S05]  /*24e90*/  IADD3 R52, P2, R52, R3, RZ ;  /* 0x0000000334347210 */ /* 0x010fca0007f5e0ff */
[----:B------:R-:W-:Y:S01]  /*24ea0*/  IMAD.X R54, R54, 0x1, R2, P2 ;  /* 0x0000000136367824 */ /* 0x000fe200010e0602 */
[----:B------:R2:W-:Y:S01]  /*24eb0*/  STL [R1+0x6dc], R52 ;  /* 0x0006dc3401007387 */ /* 0x0005e20000100800 */
[----:B-1----:R-:W-:-:S03]  /*24ec0*/  MOV R42, R52 ;  /* 0x00000034002a7202 */ /* 0x002fc60000000f00 */
[----:B------:R1:W-:Y:S01]  /*24ed0*/  STL [R1+0x6d8], R54 ;  /* 0x0006d83601007387 */ /* 0x0003e20000100800 */
[----:B------:R-:W-:-:S03]  /*24ee0*/  IMAD.MOV.U32 R43, RZ, RZ, R54 ;  /* 0x000000ffff2b7224 */ /* 0x000fc600078e0036 */
[----:B--2---:R-:W2:Y:S04]  /*24ef0*/  LDL.LU R52, [R1+0x758] ;  /* 0x0007580001347983 */ /* 0x004ea80000300800 */
[----:B------:R-:W4:Y:S01]  /*24f00*/  LDL.LU R55, [R1+0x764] ;  /* 0x0007640001377983 */ /* 0x000f220000300800 */
[----:B------:R-:W-:-:S03]  /*24f10*/  IADD3 R56, P2, R56, R3, RZ ;  /* 0x0000000338387210 */ /* 0x000fc60007f5e0ff */
[----:B-1----:R-:W4:Y:S02]  /*24f20*/  LDL.LU R54, [R1+0x79c] ;  /* 0x00079c0001367983 */ /* 0x002f240000300800 */
[----:B------:R-:W-:Y:S02]  /*24f30*/  IMAD.X R58, R58, 0x1, R2, P2 ;  /* 0x000000013a3a7824 */ /* 0x000fe400010e0602 */
[----:B------:R1:W-:Y:S04]  /*24f40*/  LDGSTS.E [R40+0x6400], desc[UR8][R42.64], P0 ;  /* 0x064000002a287fae */ /* 0x0003e80008121848 */
[----:B------:R-:W-:Y:S04]  /*24f50*/  STL [R1+0x6e4], R56 ;  /* 0x0006e43801007387 */ /* 0x000fe80000100800 */
[----:B------:R1:W-:Y:S02]  /*24f60*/  STL [R1+0x6e0], R58 ;  /* 0x0006e03a01007387 */ /* 0x0003e40000100800 */
[----:B-1----:R-:W-:Y:S01]  /*24f70*/  IMAD.MOV.U32 R43, RZ, RZ, R58 ;  /* 0x000000ffff2b7224 */ /* 0x002fe200078e003a */
[----:B------:R-:W-:Y:S01]  /*24f80*/  MOV R42, R56 ;  /* 0x00000038002a7202 */ /* 0x000fe20000000f00 */
[----:B------:R-:W4:Y:S04]  /*24f90*/  LDL.LU R58, [R1+0x760] ;  /* 0x00076000013a7983 */ /* 0x000f280000300800 */
[----:B------:R-:W4:Y:S01]  /*24fa0*/  LDL.LU R56, [R1+0x798] ;  /* 0x0007980001387983 */ /* 0x000f220000300800 */
[----:B------:R-:W-:-:S03]  /*24fb0*/  IADD3 R47, P2, R47, R3, RZ ;  /* 0x000000032f2f7210 */ /* 0x000fc60007f5e0ff */
[----:B------:R1:W-:Y:S04]  /*24fc0*/  LDGSTS.E [R40+0x6500], desc[UR8][R42.64], P0 ;  /* 0x065000002a287fae */ /* 0x0003e80008121848 */
[----:B------:R-:W-:Y:S01]  /*24fd0*/  STL [R1+0x71c], R47 ;  /* 0x00071c2f01007387 */ /* 0x000fe20000100800 */
[----:B------:R-:W-:Y:S02]  /*24fe0*/  ISETP.GT.AND P1, PT, R44, 0x36, PT ;  /* 0x000000362c00780c */ /* 0x000fe40003f24270 */
[----:B-1----:R-:W-:Y:S02]  /*24ff0*/  MOV R42, R47 ;  /* 0x0000002f002a7202 */ /* 0x002fe40000000f00 */
[----:B------:R-:W-:-:S04]  /*25000*/  SEL R41, RZ, 0x4, !P1 ;  /* 0x00000004ff297807 */ /* 0x000fc80004800000 */
[----:B------:R-:W-:Y:S02]  /*25010*/  SEL R41, R41, RZ, !P5 ;  /* 0x000000ff29297207 */ /* 0x000fe40006800000 */
[----:B------:R-:W-:Y:S02]  /*25020*/  ISETP.GT.AND P0, PT, R44, 0x3a, PT ;  /* 0x0000003a2c00780c */ /* 0x000fe40003f04270 */
[----:B------:R-:W-:Y:S01]  /*25030*/  ISETP.NE.U32.AND P1, PT, R41, RZ, PT ;  /* 0x000000ff2900720c */ /* 0x000fe20003f25070 */
[----:B---3--:R-:W-:-:S04]  /*25040*/  IMAD.X R50, R50, 0x1, R2, P2 ;  /* 0x0000000132327824 */ /* 0x008fc800010e0602 */
[----:B------:R-:W-:Y:S01]  /*25050*/  IMAD.MOV.U32 R43, RZ, RZ, R50 ;  /* 0x000000ffff2b7224 */ /* 0x000fe200078e0032 */
[----:B------:R1:W-:Y:S01]  /*25060*/  STL [R1+0x718], R50 ;  /* 0x0007183201007387 */ /* 0x0003e20000100800 */
[----:B------:R-:W-:-:S06]  /*25070*/  IADD3 R51, P2, R51, R3, RZ ;  /* 0x0000000333337210 */ /* 0x000fcc0007f5e0ff */
[----:B------:R3:W-:Y:S04]  /*25080*/  LDGSTS.E [R40+0x6c00], desc[UR8][R42.64], P1 ;  /* 0x06c000002a287fae */ /* 0x0007e80008921848 */
[----:B-1----:R-:W4:Y:S04]  /*25090*/  LDL.LU R50, [R1+0x7a0] ;  /* 0x0007a00001327983 */ /* 0x002f280000300800 */
[----:B------:R-:W4:Y:S01]  /*250a0*/  LDL.LU R47, [R1+0x7a4] ;  /* 0x0007a400012f7983 */ /* 0x000f220000300800 */
[----:B------:R-:W-:Y:S01]  /*250b0*/  SEL R41, RZ, 0x4, !P0 ;  /* 0x00000004ff297807 */ /* 0x000fe20004000000 */
[----:B------:R-:W-:Y:S01]  /*250c0*/  IMAD.X R53, R53, 0x1, R2, P2 ;  /* 0x0000000135357824 */ /* 0x000fe200010e0602 */
[----:B------:R-:W-:-:S02]  /*250d0*/  IADD3 R46, P2, R46, R3, RZ ;  /* 0x000000032e2e7210 */ /* 0x000fc40007f5e0ff */
[----:B------:R-:W-:Y:S01]  /*250e0*/  SEL R41, R41, RZ, !P5 ;  /* 0x000000ff29297207 */ /* 0x000fe20006800000 */
[----:B------:R1:W-:Y:S01]  /*250f0*/  STL [R1+0x724], R51 ;  /* 0x0007243301007387 */ /* 0x0003e20000100800 */
[----:B---3--:R-:W-:Y:S02]  /*25100*/  MOV R42, R51 ;  /* 0x00000033002a7202 */ /* 0x008fe40000000f00 */
[----:B------:R-:W-:Y:S01]  /*25110*/  ISETP.NE.U32.AND P0, PT, R41, RZ, PT ;  /* 0x000000ff2900720c */ /* 0x000fe20003f05070 */
[----:B------:R3:W-:Y:S01]  /*25120*/  STL [R1+0x720], R53 ;  /* 0x0007203501007387 */ /* 0x0007e20000100800 */
[----:B------:R-:W-:-:S03]  /*25130*/  IMAD.MOV.U32 R43, RZ, RZ, R53 ;  /* 0x000000ffff2b7224 */ /* 0x000fc600078e0035 */
[----:B-1----:R-:W3:Y:S04]  /*25140*/  LDL.LU R51, [R1+0xbf0] ;  /* 0x000bf00001337983 */ /* 0x002ee80000300800 */
[----:B------:R-:W-:Y:S04]  /*25150*/  STL [R1+0x75c], R46 ;  /* 0x00075c2e01007387 */ /* 0x000fe80000100800 */
[----:B------:R1:W-:Y:S02]  /*25160*/  LDGSTS.E [R40+0x6d00], desc[UR8][R42.64], P1 ;  /* 0x06d000002a287fae */ /* 0x0003e40008921848 */
[----:B-1----:R-:W-:Y:S01]  /*25170*/  MOV R42, R46 ;  /* 0x0000002e002a7202 */ /* 0x002fe20000000f00 */
[----:B--2---:R-:W-:Y:S01]  /*25180*/  IMAD.X R52, R52, 0x1, R2, P2 ;  /* 0x0000000134347824 */ /* 0x004fe200010e0602 */
[----:B----4-:R-:W-:-:S04]  /*25190*/  IADD3 R55, P2, R55, R3, RZ ;  /* 0x0000000337377210 */ /* 0x010fc80007f5e0ff */
[----:B------:R1:W-:Y:S01]  /*251a0*/  STL [R1+0x758], R52 ;  /* 0x0007583401007387 */ /* 0x0003e20000100800 */
[----:B------:R-:W-:-:S03]  /*251b0*/  IMAD.MOV.U32 R43, RZ, RZ, R52 ;  /* 0x000000ffff2b7224 */ /* 0x000fc600078e0034 */
[----:B---3--:R-:W2:Y:S01]  /*251c0*/  LDL.LU R53, [R1+0xbb8] ;  /* 0x000bb80001357983 */ /* 0x008ea20000300800 */
[----:B------:R-:W-:-:S03]  /*251d0*/  IADD3 R54, P3, R54, R3, RZ ;  /* 0x0000000336367210 */ /* 0x000fc60007f7e0ff */
[----:B------:R3:W-:Y:S04]  /*251e0*/  LDGSTS.E [R40+0x7400], desc[UR8][R42.64], P0 ;  /* 0x074000002a287fae */ /* 0x0007e80008121848 */
[----:B-1----:R-:W4:Y:S04]  /*251f0*/  LDL.LU R52, [R1+0xbbc] ;  /* 0x000bbc0001347983 */ /* 0x002f280000300800 */
[----:B------:R-:W4:Y:S04]  /*25200*/  LDL.LU R46, [R1+0x42c] ;  /* 0x00042c00012e7983 */ /* 0x000f280000300800 */
[----:B------:R1:W-:Y:S01]  /*25210*/  STL [R1+0x764], R55 ;  /* 0x0007643701007387 */ /* 0x0003e20000100800 */
[----:B------:R-:W-:-:S02]  /*25220*/  IMAD.X R58, R58, 0x1, R2, P2 ;  /* 0x000000013a3a7824 */ /* 0x000fc400010e0602 */
[----:B---3--:R-:W-:Y:S01]  /*25230*/  IMAD.MOV.U32 R42, RZ, RZ, R55 ;  /* 0x000000ffff2a7224 */ /* 0x008fe200078e0037 */
[----:B------:R-:W-:Y:S02]  /*25240*/  IADD3.X R56, R56, R2, RZ, P3, !PT ;  /* 0x0000000238387210 */ /* 0x000fe40001ffe4ff */
[----:B------:R3:W-:Y:S04]  /*25250*/  STL [R1+0x760], R58 ;  /* 0x0007603a01007387 */ /* 0x0007e80000100800 */
[----:B------:R-:W-:Y:S04]  /*25260*/  STL [R1+0x79c], R54 ;  /* 0x00079c3601007387 */ /* 0x000fe80000100800 */
[----:B-1----:R-:W4:Y:S01]  /*25270*/  LDL.LU R55, [R1+0x3f4] ;  /* 0x0003f40001377983 */ /* 0x002f220000300800 */
[----:B------:R-:W-:-:S03]  /*25280*/  IMAD.MOV.U32 R43, RZ, RZ, R58 ;  /* 0x000000ffff2b7224 */ /* 0x000fc600078e003a */
[----:B------:R1:W-:Y:S04]  /*25290*/  STL [R1+0x798], R56 ;  /* 0x0007983801007387 */ /* 0x0003e80000100800 */
[----:B---3--:R-:W3:Y:S01]  /*252a0*/  LDL.LU R58, [R1+0x428] ;  /* 0x00042800013a7983 */ /* 0x008ee20000300800 */
[----:B------:R-:W-:-:S03]  /*252b0*/  ISETP.GT.AND P1, PT, R44, 0x3e, PT ;  /* 0x0000003e2c00780c */ /* 0x000fc60003f24270 */
[----:B------:R1:W-:Y:S01]  /*252c0*/  LDGSTS.E [R40+0x7500], desc[UR8][R42.64], P0 ;  /* 0x075000002a287fae */ /* 0x0003e20008121848 */
[----:B------:R-:W-:-:S04]  /*252d0*/  SEL R41, RZ, 0x4, !P1 ;  /* 0x00000004ff297807 */ /* 0x000fc80004800000 */
[----:B------:R-:W-:-:S04]  /*252e0*/  SEL R41, R41, RZ, !P5 ;  /* 0x000000ff29297207 */ /* 0x000fc80006800000 */
[----:B------:R-:W-:Y:S02]  /*252f0*/  ISETP.NE.U32.AND P1, PT, R41, RZ, PT ;  /* 0x000000ff2900720c */ /* 0x000fe40003f25070 */
[----:B-1----:R-:W-:Y:S01]  /*25300*/  MOV R42, R54 ;  /* 0x00000036002a7202 */ /* 0x002fe20000000f00 */
[----:B------:R-:W-:Y:S01]  /*25310*/  IMAD.MOV.U32 R43, RZ, RZ, R56 ;  /* 0x000000ffff2b7224 */ /* 0x000fe200078e0038 */
[----:B------:R-:W-:-:S09]  /*25320*/  ISETP.GT.AND P0, PT, R44, 0x3, PT ;  /* 0x000000032c00780c */ /* 0x000fd20003f04270 */
[----:B------:R1:W-:Y:S01]  /*25330*/  LDGSTS.E [R40+0x7c00], desc[UR8][R42.64], P1 ;  /* 0x07c000002a287fae */ /* 0x0003e20008921848 */
[----:B------:R-:W-:Y:S02]  /*25340*/  SEL R41, RZ, 0x4, !P0 ;  /* 0x00000004ff297807 */ /* 0x000fe40004000000 */
[----:B------:R-:W-:-:S05]  /*25350*/  IADD3 R47, P2, R47, R3, RZ ;  /* 0x000000032f2f7210 */ /* 0x000fca0007f5e0ff */
[----:B------:R-:W-:Y:S01]  /*25360*/  IMAD.X R50, R50, 0x1, R2, P2 ;  /* 0x0000000132327824 */ /* 0x000fe200010e0602 */
[----:B------:R-:W-:Y:S04]  /*25370*/  STL [R1+0x7a4], R47 ;  /* 0x0007a42f01007387 */ /* 0x000fe80000100800 */
[----:B------:R1:W-:Y:S04]  /*25380*/  STL [R1+0x7a0], R50 ;  /* 0x0007a03201007387 */ /* 0x0003e80000100800 */
[----:B------:R-:W3:Y:S01]  /*25390*/  LDL.LU R56, [R1+0x430] ;  /* 0x0004300001387983 */ /* 0x000ee20000300800 */
[----:B-1----:R-:W-:-:S03]  /*253a0*/  IMAD.MOV.U32 R43, RZ, RZ, R50 ;  /* 0x000000ffff2b7224 */ /* 0x002fc600078e0032 */
[----:B------:R-:W3:Y:S01]  /*253b0*/  LDL.LU R54, [R1+0x434] ;  /* 0x0004340001367983 */ /* 0x000ee20000300800 */
[----:B------:R-:W-:-:S03]  /*253c0*/  MOV R42, R47 ;  /* 0x0000002f002a7202 */ /* 0x000fc60000000f00 */
[----:B------:R-:W3:Y:S04]  /*253d0*/  LDL.LU R50, [R1+0x468] ;  /* 0x0004680001327983 */ /* 0x000ee80000300800 */
[----:B------:R-:W3:Y:S01]  /*253e0*/  LDL.LU R47, [R1+0x46c] ;  /* 0x00046c00012f7983 */ /* 0x000ee20000300800 */
[----:B------:R-:W-:-:S03]  /*253f0*/  SEL R41, R41, RZ, !P5 ;  /* 0x000000ff29297207 */ /* 0x000fc60006800000 */
[----:B------:R1:W-:Y:S01]  /*25400*/  LDGSTS.E [R40+0x7d00], desc[UR8][R42.64], P1 ;  /* 0x07d000002a287fae */ /* 0x0003e20008921848 */
[----:B------:R-:W-:Y:S02]  /*25410*/  IADD3 R51, P1, R51, R3, RZ ;  /* 0x0000000333337210 */ /* 0x000fe40007f3e0ff */
[----:B------:R-:W-:Y:S02]  /*25420*/  ISETP.NE.U32.AND P0, PT, R41, RZ, PT ;  /* 0x000000ff2900720c */ /* 0x000fe40003f05070 */
[----:B------:R-:W-:-:S04]  /*25430*/  LOP3.LUT R41, R57, 0x60, RZ, 0x3c, !PT ;  /* 0x0000006039297812 */ /* 0x000fc800078e3cff */
[----:B------:R-:W-:Y:S01]  /*25440*/  IADD3 R41, R41, UR7, RZ ;  /* 0x0000000729297c10 */ /* 0x000fe2000fffe0ff */
[----:B-1----:R-:W-:Y:S01]  /*25450*/  IMAD.MOV.U32 R42, RZ, RZ, R51 ;  /* 0x000000ffff2a7224 */ /* 0x002fe200078e0033 */
[----:B------:R-:W-:Y:S01]  /*25460*/  STL [R1+0xbf0], R51 ;  /* 0x000bf03301007387 */ /* 0x000fe20000100800 */
[----:B--2---:R-:W-:Y:S01]  /*25470*/  IMAD.X R53, R53, 0x1, R2, P1 ;  /* 0x0000000135357824 */ /* 0x004fe200008e0602 */
[----:B------:R-:W-:-:S03]  /*25480*/  ISETP.GT.AND P1, PT, R44, 0x7, PT ;  /* 0x000000072c00780c */ /* 0x000fc60003f24270 */
[----:B------:R-:W-:Y:S01]  /*25490*/  IMAD.MOV.U32 R43, RZ, RZ, R53 ;  /* 0x000000ffff2b7224 */ /* 0x000fe200078e0035 */
[----:B----4-:R-:W-:-:S04]  /*254a0*/  IADD3 R52, P2, R52, R3, RZ ;  /* 0x0000000334347210 */ /* 0x010fc80007f5e0ff */
[----:B------:R1:W-:Y:S01]  /*254b0*/  LDGSTS.E [R41+0x600], desc[UR8][R42.64], P0 ;  /* 0x006000002a297fae */ /* 0x0003e20008121848 */
[----:B------:R-:W-:-:S03]  /*254c0*/  IADD3 R46, P3, R46, R3, RZ ;  /* 0x000000032e2e7210 */ /* 0x000fc60007f7e0ff */
[----:B------:R2:W-:Y:S01]  /*254d0*/  STL [R1+0xbb8], R53 ;  /* 0x000bb83501007387 */ /* 0x0005e20000100800 */
[----:B-1----:R-:W-:-:S03]  /*254e0*/  SEL R42, RZ, 0x4, !P1 ;  /* 0x00000004ff2a7807 */ /* 0x002fc60004800000 */
[----:B--2---:R-:W2:Y:S01]  /*254f0*/  LDL.LU R53, [R1+0x474] ;  /* 0x0004740001357983 */ /* 0x004ea20000300800 */
[----:B------:R-:W-:-:S03]  /*25500*/  SEL R42, R42, RZ, !P5 ;  /* 0x000000ff2a2a7207 */ /* 0x000fc60006800000 */
[----:B------:R-:W4:Y:S01]  /*25510*/  LDL.LU R51, [R1+0x4ac] ;  /* 0x0004ac0001337983 */ /* 0x000f220000300800 */
[----:B------:R-:W-:-:S03]  /*25520*/  IADD3.X R55, R55, R2, RZ, P2, !PT ;  /* 0x0000000237377210 */ /* 0x000fc600017fe4ff */
[----:B------:R-:W-:Y:S01]  /*25530*/  STL [R1+0xbbc], R52 ;  /* 0x000bbc3401007387 */ /* 0x000fe20000100800 */
[----:B------:R-:W-:-:S03]  /*25540*/  MOV R43, R55 ;  /* 0x00000037002b7202 */ /* 0x000fc60000000f00 */
[----:B------:R1:W-:Y:S01]  /*25550*/  STL [R1+0x3f4], R55 ;  /* 0x0003f43701007387 */ /* 0x0003e20000100800 */
[----:B---3--:R-:W-:-:S03]  /*25560*/  IMAD.X R58, R58, 0x1, R2, P3 ;  /* 0x000000013a3a7824 */ /* 0x008fc600018e0602 */
[----:B------:R3:W-:Y:S01]  /*25570*/  STL [R1+0x42c], R46 ;  /* 0x00042c2e01007387 */ /* 0x0007e20000100800 */
[----:B------:R-:W-:Y:S01]  /*25580*/  ISETP.NE.U32.AND P1, PT, R42, RZ, PT ;  /* 0x000000ff2a00720c */ /* 0x000fe20003f25070 */
[----:B------:R-:W-:Y:S02]  /*25590*/  IMAD.MOV.U32 R42, RZ, RZ, R52 ;  /* 0x000000ffff2a7224 */ /* 0x000fe400078e0034 */
[----:B-1----:R-:W4:Y:S04]  /*255a0*/  LDL.LU R55, [R1+0x470] ;  /* 0x0004700001377983 */ /* 0x002f280000300800 */
[----:B------:R-:W-:Y:S04]  /*255b0*/  STL [R1+0x428], R58 ;  /* 0x0004283a01007387 */ /* 0x000fe80000100800 */
[----:B------:R-:W4:Y:S04]  /*255c0*/  LDL.LU R52, [R1+0x4a8] ;  /* 0x0004a80001347983 */ /* 0x000f280000300800 */
[----:B------:R1:W-:Y:S01]  /*255d0*/  LDGSTS.E [R41+0x700], desc[UR8][R42.64], P0 ;  /* 0x007000002a297fae */ /* 0x0003e20008121848 */
[----:B------:R-:W-:-:S03]  /*255e0*/  ISETP.GT.AND P0, PT, R44, 0xb, PT ;  /* 0x0000000b2c00780c */ /* 0x000fc60003f04270 */
[----:B------:R-:W4:Y:S01]  /*255f0*/  LDL.LU R59, [R1+0x4b4] ;  /* 0x0004b400013b7983 */ /* 0x000f220000300800 */
[----:B-1----:R-:W-:Y:S02]  /*25600*/  IMAD.MOV.U32 R42, RZ, RZ, R46 ;  /* 0x000000ffff2a7224 */ /* 0x002fe400078e002e */
[----:B------:R-:W-:Y:S01]  /*25610*/  IMAD.MOV.U32 R43, RZ, RZ, R58 ;  /* 0x000000ffff2b7224 */ /* 0x000fe200078e003a */
[----:B---3--:R-:W3:Y:S04]  /*25620*/  LDL.LU R46, [R1+0x4ec] ;  /* 0x0004ec00012e7983 */ /* 0x008ee80000300800 */
[----:B------:R1:W-:Y:S02]  /*25630*/  LDGSTS.E [R41+0xe00], desc[UR8][R42.64], P1 ;  /* 0x00e000002a297fae */ /* 0x0003e40008921848 */
[----:B-1----:R-:W-:-:S04]  /*25640*/  SEL R42, RZ, 0x4, !P0 ;  /* 0x00000004ff2a7807 */ /* 0x002fc80004000000 */
[----:B------:R-:W-:Y:S02]  /*25650*/  SEL R42, R42, RZ, !P5 ;  /* 0x000000ff2a2a7207 */ /* 0x000fe40006800000 */
[----:B------:R-:W-:-:S04]  /*25660*/  IADD3 R54, P2, R54, R3, RZ ;  /* 0x0000000336367210 */ /* 0x000fc80007f5e0ff */
[----:B------:R-:W-:Y:S01]  /*25670*/  IADD3.X R56, R56, R2, RZ, P2, !PT ;  /* 0x0000000238387210 */ /* 0x000fe200017fe4ff */
[----:B------:R-:W-:Y:S01]  /*25680*/  STL [R1+0x434], R54 ;  /* 0x0004343601007387 */ /* 0x000fe20000100800 */
[----:B------:R-:W-:-:S03]  /*25690*/  IADD3 R47, P3, R47, R3, RZ ;  /* 0x000000032f2f7210 */ /* 0x000fc60007f7e0ff */
[----:B------:R1:W-:Y:S04]  /*256a0*/  STL [R1+0x430], R56 ;  /* 0x0004303801007387 */ /* 0x0003e80000100800 */
[----:B------:R-:W-:Y:S01]  /*256b0*/  STL [R1+0x46c], R47 ;  /* 0x00046c2f01007387 */ /* 0x000fe20000100800 */
[----:B------:R-:W-:-:S03]  /*256c0*/  IMAD.X R50, R50, 0x1, R2, P3 ;  /* 0x0000000132327824 */ /* 0x000fc600018e0602 */
[----:B------:R-:W3:Y:S01]  /*256d0*/  LDL.LU R60, [R1+0x4b0] ;  /* 0x0004b000013c7983 */ /* 0x000ee20000300800 */
[----:B------:R-:W-:Y:S02]  /*256e0*/  MOV R43, R56 ;  /* 0x00000038002b7202 */ /* 0x000fe40000000f00 */
[----:B------:R-:W-:Y:S01]  /*256f0*/  ISETP.NE.U32.AND P0, PT, R42, RZ, PT ;  /* 0x000000ff2a00720c */ /* 0x000fe20003f05070 */
[----:B------:R1:W-:Y:S01]  /*25700*/  STL [R1+0x468], R50 ;  /* 0x0004683201007387 */ /* 0x0003e20000100800 */
[----:B------:R-:W-:-:S03]  /*25710*/  IMAD.MOV.U32 R42, RZ, RZ, R54 ;  /* 0x000000ffff2a7224 */ /* 0x000fc600078e0036 */
[----:B-1----:R-:W3:Y:S04]  /*25720*/  LDL.LU R56, [R1+0x4e8] ;  /* 0x0004e80001387983 */ /* 0x002ee80000300800 */
[----:B------:R1:W-:Y:S04]  /*25730*/  LDGSTS.E [R41+0xf00], desc[UR8][R42.64], P1 ;  /* 0x00f000002a297fae */ /* 0x0003e80008921848 */
[----:B------:R-:W3:Y:S01]  /*25740*/  LDL.LU R58, [R1+0x4f0] ;  /* 0x0004f000013a7983 */ /* 0x000ee20000300800 */
[----:B------:R-:W-:Y:S01]  /*25750*/  ISETP.GT.AND P1, PT, R44, 0xf, PT ;  /* 0x0000000f2c00780c */ /* 0x000fe20003f24270 */
[----:B-1----:R-:W-:-:S02]  /*25760*/  IMAD.MOV.U32 R43, RZ, RZ, R50 ;  /* 0x000000ffff2b7224 */ /* 0x002fc400078e0032 */
[----:B------:R-:W3:Y:S01]  /*25770*/  LDL.LU R50, [R1+0x4f4] ;  /* 0x0004f40001327983 */ /* 0x000ee20000300800 */
[----:B------:R-:W-:-:S03]  /*25780*/  IMAD.MOV.U32 R42, RZ, RZ, R47 ;  /* 0x000000ffff2a7224 */ /* 0x000fc600078e002f */
[----:B------:R-:W3:Y:S04]  /*25790*/  LDL.LU R54, [R1+0x528] ;  /* 0x0005280001367983 */ /* 0x000ee80000300800 */
[----:B------:R-:W3:Y:S04]  /*257a0*/  LDL.LU R47, [R1+0x52c] ;  /* 0x00052c00012f7983 */ /* 0x000ee80000300800 */
[----:B------:R1:W-:Y:S02]  /*257b0*/  LDGSTS.E [R41+0x1600], desc[UR8][R42.64], P0 ;  /* 0x016000002a297fae */ /* 0x0003e40008121848 */
[----:B-1----:R-:W-:-:S04]  /*257c0*/  SEL R42, RZ, 0x4, !P1 ;  /* 0x00000004ff2a7807 */ /* 0x002fc80004800000 */
[----:B------:R-:W-:-:S04]  /*257d0*/  SEL R42, R42, RZ, !P5 ;  /* 0x000000ff2a2a7207 */ /* 0x000fc80006800000 */
[----:B------:R-:W-:Y:S02]  /*257e0*/  ISETP.NE.U32.AND P1, PT, R42, RZ, PT ;  /* 0x000000ff2a00720c */ /* 0x000fe40003f25070 */
[-C--:B--2---:R-:W-:Y:S02]  /*257f0*/  IADD3 R53, P2, R53, R3.reuse, RZ ;  /* 0x0000000335357210 */ /* 0x084fe40007f5e0ff */
[----:B----4-:R-:W-:-:S03]  /*25800*/  IADD3 R51, P3, R51, R3, RZ ;  /* 0x0000000333337210 */ /* 0x010fc60007f7e0ff */
[----:B------:R-:W-:Y:S01]  /*25810*/  IMAD.MOV.U32 R42, RZ, RZ, R53 ;  /* 0x000000ffff2a7224 */ /* 0x000fe200078e0035 */
[----:B------:R-:W-:Y:S01]  /*25820*/  STL [R1+0x474], R53 ;  /* 0x0004743501007387 */ /* 0x000fe20000100800 */
[----:B------:R-:W-:-:S04]  /*25830*/  IADD3.X R55, R55, R2, RZ, P2, !PT ;  /* 0x0000000237377210 */ /* 0x000fc800017fe4ff */
[----:B------:R-:W-:Y:S01]  /*25840*/  MOV R43, R55 ;  /* 0x00000037002b7202 */ /* 0x000fe20000000f00 */
[----:B------:R1:W-:Y:S01]  /*25850*/  STL [R1+0x470], R55 ;  /* 0x0004703701007387 */ /* 0x0003e20000100800 */
[----:B------:R-:W-:-:S03]  /*25860*/  IMAD.X R52, R52, 0x1, R2, P3 ;  /* 0x0000000134347824 */ /* 0x000fc600018e0602 */
[----:B------:R2:W-:Y:S04]  /*25870*/  STL [R1+0x4ac], R51 ;  /* 0x0004ac3301007387 */ /* 0x0005e80000100800 */
[----:B------:R4:W-:Y:S04]  /*25880*/  LDGSTS.E [R41+0x1700], desc[UR8][R42.64], P0 ;  /* 0x017000002a297fae */ /* 0x0009e80008121848 */
[----:B------:R2:W-:Y:S04]  /*25890*/  STL [R1+0x4a8], R52 ;  /* 0x0004a83401007387 */ /* 0x0005e80000100800 */
[----:B-1----:R-:W3:Y:S01]  /*258a0*/  LDL.LU R55, [R1+0x530] ;  /* 0x0005300001377983 */ /* 0x002ee20000300800 */
[----:B----4-:R-:W-:-:S03]  /*258b0*/  IMAD.MOV.U32 R42, RZ, RZ, R51 ;  /* 0x000000ffff2a7224 */ /* 0x010fc600078e0033 */
[----:B--2---:R-:W2:Y:S01]  /*258c0*/  LDL.LU R51, [R1+0x534] ;  /* 0x0005340001337983 */ /* 0x004ea20000300800 */
[----:B------:R-:W-:-:S03]  /*258d0*/  IMAD.MOV.U32 R43, RZ, RZ, R52 ;  /* 0x000000ffff2b7224 */ /* 0x000fc600078e0034 */
[----:B------:R-:W4:Y:S04]  /*258e0*/  LDL.LU R53, [R1+0x568] ;  /* 0x0005680001357983 */ /* 0x000f280000300800 */
[----:B------:R-:W4:Y:S01]  /*258f0*/  LDL.LU R52, [R1+0x56c] ;  /* 0x00056c0001347983 */ /* 0x000f220000300800 */
[----:B------:R-:W-:-:S03]  /*25900*/  ISETP.GT.AND P0, PT, R44, 0x13, PT ;  /* 0x000000132c00780c */ /* 0x000fc60003f04270 */
[----:B------:R1:W-:Y:S01]  /*25910*/  LDGSTS.E [R41+0x1e00], desc[UR8][R42.64], P1 ;  /* 0x01e000002a297fae */ /* 0x0003e20008921848 */
[-C--:B------:R-:W-:Y:S02]  /*25920*/  IADD3 R59, P2, R59, R3.reuse, RZ ;  /* 0x000000033b3b7210 */ /* 0x080fe40007f5e0ff */
[----:B---3--:R-:W-:Y:S02]  /*25930*/  IADD3 R46, P3, R46, R3, RZ ;  /* 0x000000032e2e7210 */ /* 0x008fe40007f7e0ff */
[----:B-1----:R-:W-:-:S04]  /*25940*/  SEL R42, RZ, 0x4, !P0 ;  /* 0x00000004ff2a7807 */ /* 0x002fc80004000000 */
[----:B------:R-:W-:-:S04]  /*25950*/  SEL R42, R42, RZ, !P5 ;  /* 0x000000ff2a2a7207 */ /* 0x000fc80006800000 */
[----:B------:R-:W-:Y:S01]  /*25960*/  ISETP.NE.U32.AND P0, PT, R42, RZ, PT ;  /* 0x000000ff2a00720c */ /* 0x000fe20003f05070 */
[----:B------:R-:W-:Y:S01]  /*25970*/  IMAD.MOV.U32 R42, RZ, RZ, R59 ;  /* 0x000000ffff2a7224 */ /* 0x000fe200078e003b */
[----:B------:R-:W-:Y:S01]  /*25980*/  STL [R1+0x4b4], R59 ;  /* 0x0004b43b01007387 */ /* 0x000fe20000100800 */
[----:B------:R-:W-:-:S04]  /*25990*/  IADD3.X R60, R60, R2, RZ, P2, !PT ;  /* 0x000000023c3c7210 */ /* 0x000fc800017fe4ff */
[----:B------:R-:W-:Y:S01]  /*259a0*/  MOV R43, R60 ;  /* 0x0000003c002b7202 */ /* 0x000fe20000000f00 */
[----:B------:R-:W-:-:S04]  /*259b0*/  IMAD.X R56, R56, 0x1, R2, P3 ;  /* 0x0000000138387824 */ /* 0x000fc800018e0602 */
[----:B------:R1:W-:Y:S01]  /*259c0*/  LDGSTS.E [R41+0x1f00], desc[UR8][R42.64], P1 ;  /* 0x01f000002a297fae */ /* 0x0003e20008921848 */
[----:B------:R-:W-:-:S03]  /*259d0*/  ISETP.GT.AND P1, PT, R44, 0x17, PT ;  /* 0x000000172c00780c */ /* 0x000fc60003f24270 */
[----:B------:R-:W-:Y:S01]  /*259e0*/  STL [R1+0x4b0], R60 ;  /* 0x0004b03c01007387 */ /* 0x000fe20000100800 */
[----:B-1----:R-:W-:Y:S02]  /*259f0*/  IMAD.MOV.U32 R42, RZ, RZ, R46 ;  /* 0x000000ffff2a7224 */ /* 0x002fe400078e002e */
[----:B------:R-:W-:Y:S01]  /*25a00*/  IMAD.MOV.U32 R43, RZ, RZ, R56 ;  /* 0x000000ffff2b7224 */ /* 0x000fe200078e0038 */
[----:B------:R-:W-:-:S04]  /*25a10*/  IADD3 R50, P2, R50, R3, RZ ;  /* 0x0000000332327210 */ /* 0x000fc80007f5e0ff */
[----:B------:R1:W-:Y:S01]  /*25a20*/  LDGSTS.E [R41+0x2600], desc[UR8][R42.64], P0 ;  /* 0x026000002a297fae */ /* 0x0003e20008121848 */
[----:B------:R-:W-:-:S03]  /*25a30*/  IADD3.X R58, R58, R2, RZ, P2, !PT ;  /* 0x000000023a3a7210 */ /* 0x000fc600017fe4ff */
[----:B------:R-:W-:Y:S01]  /*25a40*/  STL [R1+0x4ec], R46 ;  /* 0x0004ec2e01007387 */ /* 0x000fe20000100800 */
[----:B------:R-:W-:-:S03]  /*25a50*/  IADD3 R47, P3, R47, R3, RZ ;  /* 0x000000032f2f7210 */ /* 0x000fc60007f7e0ff */
[----:B------:R3:W-:Y:S01]  /*25a60*/  STL [R1+0x4e8], R56 ;  /* 0x0004e83801007387 */ /* 0x0007e20000100800 */
[----:B-1----:R-:W-:Y:S01]  /*25a70*/  SEL R42, RZ, 0x4, !P1 ;  /* 0x00000004ff2a7807 */ /* 0x002fe20004800000 */
[----:B------:R-:W-:-:S03]  /*25a80*/  IMAD.X R54, R54, 0x1, R2, P3 ;  /* 0x0000000136367824 */ /* 0x000fc600018e0602 */
[----:B------:R-:W-:Y:S01]  /*25a90*/  SEL R42, R42, RZ, !P5 ;  /* 0x000000ff2a2a7207 */ /* 0x000fe20006800000 */
[----:B---3--:R-:W3:Y:S01]  /*25aa0*/  LDL.LU R56, [R1+0x574] ;  /* 0x0005740001387983 */ /* 0x008ee20000300800 */
[----:B------:R-:W-:-:S03]  /*25ab0*/  MOV R43, R58 ;  /* 0x0000003a002b7202 */ /* 0x000fc60000000f00 */
[----:B------:R-:W3:Y:S01]  /*25ac0*/  LDL.LU R46, [R1+0x5ac] ;  /* 0x0005ac00012e7983 */ /* 0x000ee20000300800 */
[----:B------:R-:W-:-:S03]  /*25ad0*/  ISETP.NE.U32.AND P1, PT, R42, RZ, PT ;  /* 0x000000ff2a00720c */ /* 0x000fc60003f25070 */
[----:B------:R-:W-:Y:S01]  /*25ae0*/  STL [R1+0x4f4], R50 ;  /* 0x0004f43201007387 */ /* 0x000fe20000100800 */
[----:B------:R-:W-:-:S03]  /*25af0*/  IMAD.MOV.U32 R42, RZ, RZ, R50 ;  /* 0x000000ffff2a7224 */ /* 0x000fc600078e0032 */
[----:B------:R1:W-:Y:S04]  /*25b00*/  STL [R1+0x4f0], R58 ;  /* 0x0004f03a01007387 */ /* 0x0003e80000100800 */
[----:B------:R1:W-:Y:S04]  /*25b10*/  STL [R1+0x52c], R47 ;  /* 0x00052c2f01007387 */ /* 0x0003e80000100800 */
[----:B------:R1:W-:Y:S04]  /*25b20*/  LDGSTS.E [R41+0x2700], desc[UR8][R42.64], P0 ;  /* 0x027000002a297fae */ /* 0x0003e80008121848 */
[----:B-1----:R-:W3:Y:S04]  /*25b30*/  LDL.LU R58, [R1+0x570] ;  /* 0x00057000013a7983 */ /* 0x002ee80000300800 */
[----:B------:R1:W-:Y:S04]  /*25b40*/  STL [R1+0x528], R54 ;  /* 0x0005283601007387 */ /* 0x0003e80000100800 */
[----:B------:R-:W3:Y:S01]  /*25b50*/  LDL.LU R50, [R1+0x5a8] ;  /* 0x0005a80001327983 */ /* 0x000ee20000300800 */
[----:B------:R-:W-:-:S02]  /*25b60*/  IMAD.MOV.U32 R42, RZ, RZ, R47 ;  /* 0x000000ffff2a7224 */ /* 0x000fc400078e002f */
[----:B------:R-:W-:Y:S01]  /*25b70*/  IMAD.MOV.U32 R43, RZ, RZ, R54 ;  /* 0x000000ffff2b7224 */ /* 0x000fe200078e0036 */
[----:B------:R-:W-:Y:S01]  /*25b80*/  ISETP.GT.AND P0, PT, R44, 0x1b, PT ;  /* 0x0000001b2c00780c */ /* 0x000fe20003f04270 */
[----:B------:R-:W3:Y:S04]  /*25b90*/  LDL.LU R47, [R1+0x5b4] ;  /* 0x0005b400012f7983 */ /* 0x000ee80000300800 */
[----:B------:R1:W-:Y:S04]  /*25ba0*/  LDGSTS.E [R41+0x2e00], desc[UR8][R42.64], P1 ;  /* 0x02e000002a297fae */ /* 0x0003e80008921848 */
[----:B-1----:R-:W3:Y:S01]  /*25bb0*/  LDL.LU R54, [R1+0x5ec] ;  /* 0x0005ec0001367983 */ /* 0x002ee20000300800 */
[----:B------:R-:W-:-:S04]  /*25bc0*/  SEL R42, RZ, 0x4, !P0 ;  /* 0x00000004ff2a7807 */ /* 0x000fc80004000000 */
[----:B------:R-:W-:-:S04]  /*25bd0*/  SEL R42, R42, RZ, !P5 ;  /* 0x000000ff2a2a7207 */ /* 0x000fc80006800000 */
[----:B------:R-:W-:Y:S02]  /*25be0*/  ISETP.NE.U32.AND P0, PT, R42, RZ, PT ;  /* 0x000000ff2a00720c */ /* 0x000fe40003f05070 */
[----:B--2---:R-:W-:-:S04]  /*25bf0*/  IADD3 R51, P2, R51, R3, RZ ;  /* 0x0000000333337210 */ /* 0x004fc80007f5e0ff */
[----:B------:R-:W-:Y:S01]  /*25c00*/  IADD3.X R55, R55, R2, RZ, P2, !PT ;  /* 0x0000000237377210 */ /* 0x000fe200017fe4ff */
[----:B------:R1:W-:Y:S01]  /*25c10*/  STL [R1+0x534], R51 ;  /* 0x0005343301007387 */ /* 0x0003e20000100800 */
[----:B----4-:R-:W-:-:S03]  /*25c20*/  IADD3 R52, P3, R52, R3, RZ ;  /* 0x0000000334347210 */ /* 0x010fc60007f7e0ff */
[----:B------:R2:W-:Y:S01]  /*25c30*/  STL [R1+0x530], R55 ;  /* 0x0005303701007387 */ /* 0x0005e20000100800 */
[----:B------:R-:W-:Y:S02]  /*25c40*/  IMAD.MOV.U32 R42, RZ, RZ, R51 ;  /* 0x000000ffff2a7224 */ /* 0x000fe400078e0033 */
[----:B------:R-:W-:Y:S01]  /*25c50*/  IMAD.X R53, R53, 0x1, R2, P3 ;  /* 0x0000000135357824 */ /* 0x000fe200018e0602 */
[----:B------:R-:W-:Y:S04]  /*25c60*/  STL [R1+0x56c], R52 ;  /* 0x00056c3401007387 */ /* 0x000fe80000100800 */
[----:B-1----:R-:W4:Y:S01]  /*25c70*/  LDL.LU R51, [R1+0x5b0] ;  /* 0x0005b00001337983 */ /* 0x002f220000300800 */
[----:B------:R-:W-:-:S03]  /*25c80*/  MOV R43, R55 ;  /* 0x00000037002b7202 */ /* 0x000fc60000000f00 */
[----:B------:R1:W-:Y:S04]  /*25c90*/  STL [R1+0x568], R53 ;  /* 0x0005683501007387 */ /* 0x0003e80000100800 */
[----:B--2---:R-:W2:Y:S04]  /*25ca0*/  LDL.LU R55, [R1+0x5e8] ;  /* 0x0005e80001377983 */ /* 0x004ea80000300800 */
[----:B------:R1:W-:Y:S01]  /*25cb0*/  LDGSTS.E [R41+0x2f00], desc[UR8][R42.64], P1 ;  /* 0x02f000002a297fae */ /* 0x0003e20008921848 */
[----:B------:R-:W-:Y:S01]  /*25cc0*/  ISETP.GT.AND P1, PT, R44, 0x1f, PT ;  /* 0x0000001f2c00780c */ /* 0x000fe20003f24270 */
[----:B-1----:R-:W-:-:S02]  /*25cd0*/  IMAD.MOV.U32 R43, RZ, RZ, R53 ;  /* 0x000000ffff2b7224 */ /* 0x002fc400078e0035 */
[----:B------:R-:W-:Y:S01]  /*25ce0*/  IMAD.MOV.U32 R42, RZ, RZ, R52 ;  /* 0x000000ffff2a7224 */ /* 0x000fe200078e0034 */
[----:B------:R-:W2:Y:S04]  /*25cf0*/  LDL.LU R53, [R1+0x5f0] ;  /* 0x0005f00001357983 */ /* 0x000ea80000300800 */
[----:B------:R-:W2:Y:S04]  /*25d00*/  LDL.LU R52, [R1+0x5f4] ;  /* 0x0005f40001347983 */ /* 0x000ea80000300800 */
[----:B------:R-:W2:Y:S04]  /*25d10*/  LDL.LU R60, [R1+0x628] ;  /* 0x00062800013c7983 */ /* 0x000ea80000300800 */
[----:B------:R-:W2:Y:S04]  /*25d20*/  LDL.LU R59, [R1+0x62c] ;  /* 0x00062c00013b7983 */ /* 0x000ea80000300800 */
[----:B------:R1:W-:Y:S02]  /*25d30*/  LDGSTS.E [R41+0x3600], desc[UR8][R42.64], P0 ;  /* 0x036000002a297fae */ /* 0x0003e40008121848 */
[----:B-1----:R-:W-:-:S04]  /*25d40*/  SEL R42, RZ, 0x4, !P1 ;  /* 0x00000004ff2a7807 */ /* 0x002fc80004800000 */
[----:B------:R-:W-:-:S04]  /*25d50*/  SEL R42, R42, RZ, !P5 ;  /* 0x000000ff2a2a7207 */ /* 0x000fc80006800000 */
[----:B------:R-:W-:Y:S02]  /*25d60*/  ISETP.NE.U32.AND P1, PT, R42, RZ, PT ;  /* 0x000000ff2a00720c */ /* 0x000fe40003f25070 */
[-C--:B---3--:R-:W-:Y:S02]  /*25d70*/  IADD3 R56, P2, R56, R3.reuse, RZ ;  /* 0x0000000338387210 */ /* 0x088fe40007f5e0ff */
[----:B------:R-:W-:-:S03]  /*25d80*/  IADD3 R46, P3, R46, R3, RZ ;  /* 0x000000032e2e7210 */ /* 0x000fc60007f7e0ff */
[----:B------:R-:W-:Y:S01]  /*25d90*/  STL [R1+0x574], R56 ;  /* 0x0005743801007387 */ /* 0x000fe20000100800 */
[----:B------:R-:W-:Y:S01]  /*25da0*/  IMAD.MOV.U32 R42, RZ, RZ, R56 ;  /* 0x000000ffff2a7224 */ /* 0x000fe200078e0038 */
[----:B------:R-:W-:-:S05]  /*25db0*/  IADD3.X R58, R58, R2, RZ, P2, !PT ;  /* 0x000000023a3a7210 */ /* 0x000fca00017fe4ff */
[----:B------:R1:W-:Y:S01]  /*25dc0*/  STL [R1+0x570], R58 ;  /* 0x0005703a01007387 */ /* 0x0003e20000100800 */
[----:B------:R-:W-:-:S03]  /*25dd0*/  IMAD.X R50, R50, 0x1, R2, P3 ;  /* 0x0000000132327824 */ /* 0x000fc600018e0602 */
[----:B------:R-:W-:Y:S01]  /*25de0*/  STL [R1+0x5ac], R46 ;  /* 0x0005ac2e01007387 */ /* 0x000fe20000100800 */
[----:B------:R-:W-:-:S03]  /*25df0*/  MOV R43, R58 ;  /* 0x0000003a002b7202 */ /* 0x000fc60000000f00 */
[----:B------:R3:W-:Y:S04]  /*25e00*/  STL [R1+0x5a8], R50 ;  /* 0x0005a83201007387 */ /* 0x0007e80000100800 */
[----:B-1----:R-:W2:Y:S04]  /*25e10*/  LDL.LU R58, [R1+0x630] ;  /* 0x00063000013a7983 */ /* 0x002ea80000300800 */
[----:B------:R-:W2:Y:S01]  /*25e20*/  LDL.LU R56, [R1+0x634] ;  /* 0x0006340001387983 */ /* 0x000ea20000300800 */
[----:B------:R-:W-:-:S03]  /*25e30*/  IADD3 R47, P2, R47, R3, RZ ;  /* 0x000000032f2f7210 */ /* 0x000fc60007f5e0ff */
[----:B------:R1:W-:Y:S01]  /*25e40*/  LDGSTS.E [R41+0x3700], desc[UR8][R42.64], P0 ;  /* 0x037000002a297fae */ /* 0x0003e20008121848 */
[----:B------:R-:W-:Y:S02]  /*25e50*/  ISETP.GT.AND P0, PT, R44, 0x23, PT ;  /* 0x000000232c00780c */ /* 0x000fe40003f04270 */
[----:B------:R-:W-:Y:S01]  /*25e60*/  IADD3 R54, P3, R54, R3, RZ ;  /* 0x0000000336367210 */ /* 0x000fe20007f7e0ff */
[----:B-1----:R-:W-:Y:S02]  /*25e70*/  IMAD.MOV.U32 R42, RZ, RZ, R46 ;  /* 0x000000ffff2a7224 */ /* 0x002fe400078e002e */
[----:B------:R-:W-:Y:S02]  /*25e80*/  IMAD.MOV.U32 R43, RZ, RZ, R50 ;  /* 0x000000ffff2b7224 */ /* 0x000fe400078e0032 */
[----:B---3--:R-:W3:Y:S04]  /*25e90*/  LDL.LU R50, [R1+0x66c] ;  /* 0x00066c0001327983 */ /* 0x008ee80000300800 */
[----:B------:R1:W-:Y:S04]  /*25ea0*/  LDGSTS.E [R41+0x3e00], desc[UR8][R42.64], P1 ;  /* 0x03e000002a297fae */ /* 0x0003e80008921848 */
[----:B------:R-:W3:Y:S04]  /*25eb0*/  LDL.LU R46, [R1+0x674] ;  /* 0x00067400012e7983 */ /* 0x000ee80000300800 */
[----:B------:R-:W-:Y:S01]  /*25ec0*/  STL [R1+0x5b4], R47 ;  /* 0x0005b42f01007387 */ /* 0x000fe20000100800 */
[----:B-1----:R-:W-:-:S04]  /*25ed0*/  SEL R42, RZ, 0x4, !P0 ;  /* 0x00000004ff2a7807 */ /* 0x002fc80004000000 */
[----:B------:R-:W-:-:S04]  /*25ee0*/  SEL R42, R42, RZ, !P5 ;  /* 0x000000ff2a2a7207 */ /* 0x000fc80006800000 */
[----:B------:R-:W-:Y:S01]  /*25ef0*/  ISETP.NE.U32.AND P0, PT, R42, RZ, PT ;  /* 0x000000ff2a00720c */ /* 0x000fe20003f05070 */
[----:B------:R-:W-:Y:S01]  /*25f00*/  IMAD.MOV.U32 R42, RZ, RZ, R47 ;  /* 0x000000ffff2a7224 */ /* 0x000fe200078e002f */
[----:B----4-:R-:W-:-:S04]  /*25f10*/  IADD3.X R51, R51, R2, RZ, P2, !PT ;  /* 0x0000000233337210 */ /* 0x010fc800017fe4ff */
[----:B------:R-:W-:Y:S01]  /*25f20*/  MOV R43, R51 ;  /* 0x00000033002b7202 */ /* 0x000fe20000000f00 */
[----:B------:R1:W-:Y:S01]  /*25f30*/  STL [R1+0x5b0], R51 ;  /* 0x0005b03301007387 */ /* 0x0003e20000100800 */
[----:B--2---:R-:W-:-:S03]  /*25f40*/  IMAD.X R55, R55, 0x1, R2, P3 ;  /* 0x0000000137377824 */ /* 0x004fc600018e0602 */
[----:B------:R-:W-:Y:S04]  /*25f50*/  STL [R1+0x5ec], R54 ;  /* 0x0005ec3601007387 */ /* 0x000fe80000100800 */
[----:B------:R2:W-:Y:S04]  /*25f60*/  LDGSTS.E [R41+0x3f00], desc[UR8][R42.64], P1 ;  /* 0x03f000002a297fae */ /* 0x0005e80008921848 */
[----:B-1----:R-:W4:Y:S04]  /*25f70*/  LDL.LU R51, [R1+0x668] ;  /* 0x0006680001337983 */ /* 0x002f280000300800 */
[----:B------:R1:W-:Y:S04]  /*25f80*/  STL [R1+0x5e8], R55 ;  /* 0x0005e83701007387 */ /* 0x0003e80000100800 */
[----:B------:R-:W4:Y:S01]  /*25f90*/  LDL.LU R47, [R1+0x670] ;  /* 0x00067000012f7983 */ /* 0x000f220000300800 */
[----:B--2---:R-:W-:-:S02]  /*25fa0*/  IMAD.MOV.U32 R42, RZ, RZ, R54 ;  /* 0x000000ffff2a7224 */ /* 0x004fc400078e0036 */
[----:B------:R-:W-:Y:S01]  /*25fb0*/  IMAD.MOV.U32 R43, RZ, RZ, R55 ;  /* 0x000000ffff2b7224 */ /* 0x000fe200078e0037 */
[----:B------:R-:W-:-:S04]  /*25fc0*/  ISETP.GT.AND P1, PT, R44, 0x27, PT ;  /* 0x000000272c00780c */ /* 0x000fc80003f24270 */
[----:B------:R2:W-:Y:S01]  /*25fd0*/  LDGSTS.E [R41+0x4600], desc[UR8][R42.64], P0 ;  /* 0x046000002a297fae */ /* 0x0005e20008121848 */
[----:B------:R-:W-:-:S04]  /*25fe0*/  IADD3 R52, P2, R52, R3, RZ ;  /* 0x0000000334347210 */ /* 0x000fc80007f5e0ff */
[----:B------:R-:W-:Y:S02]  /*25ff0*/  IADD3.X R53, R53, R2, RZ, P2, !PT ;  /* 0x0000000235357210 */ /* 0x000fe400017fe4ff */
[----:B--2---:R-:W-:Y:S02]  /*26000*/  SEL R42, RZ, 0x4, !P1 ;  /* 0x00000004ff2a7807 */ /* 0x004fe40004800000 */
[----:B------:R-:W-:Y:S02]  /*26010*/  IADD3 R59, P3, R59, R3, RZ ;  /* 0x000000033b3b7210 */ /* 0x000fe40007f7e0ff */
[----:B------:R-:W-:Y:S02]  /*26020*/  SEL R42, R42, RZ, !P5 ;  /* 0x000000ff2a2a7207 */ /* 0x000fe40006800000 */
[----:B------:R-:W-:Y:S02]  /*26030*/  MOV R43, R53 ;  /* 0x00000035002b7202 */ /* 0x000fe40000000f00 */
[----:B------:R-:W-:Y:S01]  /*26040*/  ISETP.NE.U32.AND P1, PT, R42, RZ, PT ;  /* 0x000000ff2a00720c */ /* 0x000fe20003f25070 */
[----:B------:R-:W-:-:S02]  /*26050*/  IMAD.MOV.U32 R42, RZ, RZ, R52 ;  /* 0x000000ffff2a7224 */ /* 0x000fc400078e0034 */
[----:B------:R-:W-:-:S03]  /*26060*/  IMAD.X R60, R60, 0x1, R2, P3 ;  /* 0x000000013c3c7824 */ /* 0x000fc600018e0602 */
[----:B------:R2:W-:Y:S01]  /*26070*/  LDGSTS.E [R41+0x4700], desc[UR8][R42.64], P0 ;  /* 0x047000002a297fae */ /* 0x0005e20008121848 */
[----:B------:R-:W-:Y:S01]  /*26080*/  ISETP.GT.AND P0, PT, R44, 0x2b, PT ;  /* 0x0000002b2c00780c */ /* 0x000fe20003f04270 */
[----:B-1----:R-:W-:Y:S02]  /*26090*/  IMAD.MOV.U32 R55, RZ, RZ, R141 ;  /* 0x000000ffff377224 */ /* 0x002fe400078e008d */
[----:B------:R1:W-:Y:S01]  /*260a0*/  STL [R1+0x5f4], R52 ;  /* 0x0005f43401007387 */ /* 0x0003e20000100800 */
[----:B--2---:R-:W-:Y:S01]  /*260b0*/  IMAD.MOV.U32 R42, RZ, RZ, R59 ;  /* 0x000000ffff2a7224 */ /* 0x004fe200078e003b */
[----:B------:R-:W-:Y:S02]  /*260c0*/  MOV R43, R60 ;  /* 0x0000003c002b7202 */ /* 0x000fe40000000f00 */
[----:B------:R2:W-:Y:S04]  /*260d0*/  STL [R1+0x5f0], R53 ;  /* 0x0005f03501007387 */ /* 0x0005e80000100800 */
[----:B------:R2:W-:Y:S01]  /*260e0*/  LDGSTS.E [R41+0x4e00], desc[UR8][R42.64], P1 ;  /* 0x04e000002a297fae */ /* 0x0005e20008921848 */
[----:B-1----:R-:W-:Y:S01]  /*260f0*/  IMAD.MOV.U32 R52, RZ, RZ, R252 ;  /* 0x000000ffff347224 */ /* 0x002fe200078e00fc */
[----:B------:R-:W-:Y:S01]  /*26100*/  MOV R54, R4 ;  /* 0x0000000400367202 */ /* 0x000fe20000000f00 */
[----:B--2---:R-:W-:Y:S01]  /*26110*/  IMAD.MOV.U32 R53, RZ, RZ, R5 ;  /* 0x000000ffff357224 */ /* 0x004fe200078e0005 */
[----:B------:R-:W-:-:S04]  /*26120*/  SEL R42, RZ, 0x4, !P0 ;  /* 0x00000004ff2a7807 */ /* 0x000fc80004000000 */
[----:B------:R-:W-:Y:S02]  /*26130*/  SEL R42, R42, RZ, !P5 ;  /* 0x000000ff2a2a7207 */ /* 0x000fe40006800000 */
[----:B------:R-:W-:Y:S02]  /*26140*/  HMMA.1688.F32.TF32 R52, R196, R138, R52 ;  /* 0x0000008ac434723c */ /* 0x000fe40000081034 */
[----:B------:R-:W-:Y:S01]  /*26150*/  ISETP.NE.U32.AND P0, PT, R42, RZ, PT ;  /* 0x000000ff2a00720c */ /* 0x000fe20003f05070 */
[----:B------:R-:W1:Y:S01]  /*26160*/  S2R R141, SR_TID.X ;  /* 0x00000000008d7919 */ /* 0x000e620000002100 */
[----:B------:R-:W-:Y:S04]  /*26170*/  STL [R1+0x62c], R59 ;  /* 0x00062c3b01007387 */ /* 0x000fe80000100800 */
[----:B------:R-:W5:Y:S01]  /*26180*/  LDL.LU R252, [R1+0xc10] ;  /* 0x000c100001fc7983 */ /* 0x000f620000300800 */
[----:B------:R-:W-:-:S05]  /*26190*/  IADD3 R56, P2, R56, R3, RZ ;  /* 0x0000000338387210 */ /* 0x000fca0007f5e0ff */
[----:B------:R-:W-:Y:S02]  /*261a0*/  IMAD.X R58, R58, 0x1, R2, P2 ;  /* 0x000000013a3a7824 */ /* 0x000fe400010e0602 */
[----:B------:R-:W-:-:S03]  /*261b0*/  IMAD.MOV.U32 R42, RZ, RZ, R56 ;  /* 0x000000ffff2a7224 */ /* 0x000fc600078e0038 */
[----:B------:R-:W-:-:S05]  /*261c0*/  MOV R43, R58 ;  /* 0x0000003a002b7202 */ /* 0x000fca0000000f00 */
[----:B------:R2:W-:Y:S01]  /*261d0*/  LDGSTS.E [R41+0x4f00], desc[UR8][R42.64], P1 ;  /* 0x04f000002a297fae */ /* 0x0005e20008921848 */
[----:B---3--:R-:W-:-:S03]  /*261e0*/  IADD3 R50, P1, R50, R3, RZ ;  /* 0x0000000332327210 */ /* 0x008fc60007f3e0ff */
[----:B------:R3:W-:Y:S04]  /*261f0*/  STL [R1+0x628], R60 ;  /* 0x0006283c01007387 */ /* 0x0007e80000100800 */
[----:B------:R-:W4:Y:S01]  /*26200*/  LDL.LU R5, [R1+0xc0c] ;  /* 0x000c0c0001057983 */ /* 0x000f220000300800 */
[----:B------:R-:W-:-:S03]  /*26210*/  IADD3 R46, P2, R46, R3, RZ ;  /* 0x000000032e2e7210 */ /* 0x000fc60007f5e0ff */
[----:B------:R-:W4:Y:S01]  /*26220*/  LDL.LU R4, [R1+0xc08] ;  /* 0x000c080001047983 */ /* 0x000f220000300800 */
[----:B--2---:R-:W-:Y:S01]  /*26230*/  MOV R42, R50 ;  /* 0x00000032002a7202 */ /* 0x004fe20000000f00 */
[----:B---3--:R-:W-:Y:S02]  /*26240*/  IMAD.MOV.U32 R60, RZ, RZ, R140 ;  /* 0x000000ffff3c7224 */ /* 0x008fe400078e008c */
[----:B------:R-:W-:Y:S01]  /*26250*/  STL [R1+0x634], R56 ;  /* 0x0006343801007387 */ /* 0x000fe20000100800 */
[----:B------:R-:W-:Y:S01]  /*26260*/  MOV R61, R137 ;  /* 0x00000089003d7202 */ /* 0x000fe20000000f00 */
[----:B------:R-:W-:Y:S02]  /*26270*/  IMAD.MOV.U32 R62, RZ, RZ, R136 ;  /* 0x000000ffff3e7224 */ /* 0x000fe400078e0088 */
[----:B------:R-:W-:Y:S01]  /*26280*/  STL [R1+0x630], R58 ;  /* 0x0006303a01007387 */ /* 0x000fe20000100800 */
[----:B------:R-:W-:-:S03]  /*26290*/  IMAD.MOV.U32 R63, RZ, RZ, R133 ;  /* 0x000000ffff3f7224 */ /* 0x000fc600078e0085 */
[----:B------:R-:W-:Y:S04]  /*262a0*/  STL [R1+0x66c], R50 ;  /* 0x00066c3201007387 */ /* 0x000fe80000100800 */
[----:B------:R-:W-:Y:S01]  /*262b0*/  HMMA.1688.F32.TF32 R60, R196, R134, R60 ;  /* 0x00000086c43c723c */ /* 0x000fe2000008103c */
[----:B------:R-:W-:Y:S02]  /*262c0*/  IMAD.MOV.U32 R71, RZ, RZ, R45 ;  /* 0x000000ffff477224 */ /* 0x000fe400078e002d */
[----:B----4-:R-:W-:-:S04]  /*262d0*/  IMAD.X R51, R51, 0x1, R2, P1 ;  /* 0x0000000133337824 */ /* 0x010fc800008e0602 */
[----:B------:R-:W-:Y:S01]  /*262e0*/  IMAD.MOV.U32 R43, RZ, RZ, R51 ;  /* 0x000000ffff2b7224 */ /* 0x000fe200078e0033 */
[----:B------:R2:W-:Y:S01]  /*262f0*/  STL [R1+0x668], R51 ;  /* 0x0006683301007387 */ /* 0x0005e20000100800 */
[----:B------:R-:W-:-:S03]  /*26300*/  IMAD.X R47, R47, 0x1, R2, P2 ;  /* 0x000000012f2f7824 */ /* 0x000fc600010e0602 */
[----:B------:R3:W-:Y:S04]  /*26310*/  STL [R1+0x674], R46 ;  /* 0x0006742e01007387 */ /* 0x0007e80000100800 */
[----:B------:R-:W-:Y:S04]  /*26320*/  STL [R1+0x670], R47 ;  /* 0x0006702f01007387 */ /* 0x000fe80000100800 */
[----:B------:R4:W-:Y:S04]  /*26330*/  LDGSTS.E [R41+0x5600], desc[UR8][R42.64], P0 ;  /* 0x056000002a297fae */ /* 0x0009e80008121848 */
[----:B--2---:R-:W2:Y:S01]  /*26340*/  LDL.LU R51, [R1+0x6ac] ;  /* 0x0006ac0001337983 */ /* 0x004ea20000300800 */
[----:B----4-:R-:W-:-:S03]  /*26350*/  MOV R42, R46 ;  /* 0x0000002e002a7202 */ /* 0x010fc60000000f00 */
[----:B---3--:R-:W3:Y:S04]  /*26360*/  LDL.LU R46, [R1+0x6b4] ;  /* 0x0006b400012e7983 */ /* 0x008ee80000300800 */
[----:B------:R-:W-:Y:S04]  /*26370*/  STL.64 [R1+0x50], R52 ;  /* 0x0000503401007387 */ /* 0x000fe80000100a00 */
[----:B------:R4:W-:Y:S04]  /*26380*/  STL.64 [R1+0x58], R54 ;  /* 0x0000583601007387 */ /* 0x0009e80000100a00 */
[----:B------:R-:W3:Y:S04]  /*26390*/  LDL.LU R56, [R1+0x6a8] ;  /* 0x0006a80001387983 */ /* 0x000ee80000300800 */
[----:B----4-:R-:W4:Y:S01]  /*263a0*/  LDL.LU R55, [R1+0x6b0] ;  /* 0x0006b00001377983 */ /* 0x010f220000300800 */
[----:B------:R-:W-:Y:S01]  /*263b0*/  IMAD.MOV.U32 R43, RZ, RZ, R47 ;  /* 0x000000ffff2b7224 */ /* 0x000fe200078e002f */
[----:B-1----:R-:W-:-:S02]  /*263c0*/  LOP3.LUT R47, R141, 0x3f, RZ, 0xc0, !PT ;  /* 0x0000003f8d2f7812 */ /* 0x002fc400078ec0ff */
[----:B------:R-:W4:Y:S02]  /*263d0*/  LDL.LU R45, [R1+0x6ec] ;  /* 0x0006ec00012d7983 */ /* 0x000f240000300800 */
[----:B------:R-:W-:Y:S02]  /*263e0*/  ISETP.GE.AND P4, PT, R47, R44, PT ;  /* 0x0000002c2f00720c */ /* 0x000fe40003f86270 */
[----:B------:R-:W4:Y:S04]  /*263f0*/  LDL.LU R47, [R1+0x6f4] ;  /* 0x0006f400012f7983 */ /* 0x000f280000300800 */
[----:B------:R-:W-:Y:S04]  /*26400*/  STL.64 [R1+0x30], R60 ;  /* 0x0000303c01007387 */ /* 0x000fe80000100a00 */
[----:B------:R1:W-:Y:S01]  /*26410*/  STL.64 [R1+0x38], R62 ;  /* 0x0000383e01007387 */ /* 0x0003e20000100a00 */
[----:B------:R-:W-:Y:S01]  /*26420*/  IMAD.MOV.U32 R68, RZ, RZ, R132 ;  /* 0x000000ffff447224 */ /* 0x000fe200078e0084 */
[----:B------:R-:W-:Y:S01]  /*26430*/  MOV R69, R129 ;  /* 0x0000008100457202 */ /* 0x000fe20000000f00 */
[----:B------:R-:W-:Y:S01]  /*26440*/  IMAD.MOV.U32 R70, RZ, RZ, R128 ;  /* 0x000000ffff467224 */ /* 0x000fe200078e0080 */
[C---:B------:R-:W-:Y:S01]  /*26450*/  ISETP.GT.AND P6, PT, R44.reuse, 0x37, PT ;  /* 0x000000372c00780c */ /* 0x040fe20003fc4270 */
[----:B------:R1:W-:Y:S04]  /*26460*/  LDGSTS.E [R41+0x5700], desc[UR8][R42.64], P0 ;  /* 0x057000002a297fae */ /* 0x0003e80008121848 */
[----:B-1----:R-:W4:Y:S04]  /*26470*/  LDL.LU R62, [R1+0x6e8] ;  /* 0x0006e800013e7983 */ /* 0x002f280000300800 */
[----:B------:R-:W4:Y:S04]  /*26480*/  LDL.LU R53, [R1+0x6f0] ;  /* 0x0006f00001357983 */ /* 0x000f280000300800 */
[----:B------:R-:W4:Y:S04]  /*26490*/  LDL.LU R59, [R1+0x728] ;  /* 0x00072800013b7983 */ /* 0x000f280000300800 */
[----:B------:R-:W4:Y:S01]  /*264a0*/  LDL.LU R50, [R1+0x72c] ;  /* 0x00072c0001327983 */ /* 0x000f220000300800 */
[C---:B------:R-:W-:Y:S01]  /*264b0*/  ISETP.GT.AND P3, PT, R44.reuse, 0x33, PT ;  /* 0x000000332c00780c */ /* 0x040fe20003f64270 */
[----:B------:R-:W-:Y:S01]  /*264c0*/  HMMA.1688.F32.TF32 R68, R196, R130, R68 ;  /* 0x00000082c444723c */ /* 0x000fe20000081044 */
[----:B------:R-:W-:Y:S01]  /*264d0*/  SEL R42, RZ, 0x4, !P6 ;  /* 0x00000004ff2a7807 */ /* 0x000fe20007000000 */
[----:B------:R-:W-:Y:S01]  /*264e0*/  IMAD.MOV.U32 R65, RZ, RZ, R124 ;  /* 0x000000ffff417224 */ /* 0x000fe200078e007c */
[----:B------:R-:W-:Y:S01]  /*264f0*/  SEL R43, RZ, 0x4, !P3 ;  /* 0x00000004ff2b7807 */ /* 0x000fe20005800000 */
[----:B------:R-:W-:Y:S01]  /*26500*/  IMAD.MOV.U32 R66, RZ, RZ, R93 ;  /* 0x000000ffff427224 */ /* 0x000fe200078e005d */
[----:B------:R-:W-:Y:S01]  /*26510*/  ISETP.GT.AND P0, PT, R44, 0x2f, PT ;  /* 0x0000002f2c00780c */ /* 0x000fe20003f04270 */
[----:B------:R-:W4:Y:S01]  /*26520*/  LDL.LU R52, [R1+0x734] ;  /* 0x0007340001347983 */ /* 0x000f220000300800 */
[----:B------:R-:W-:-:S02]  /*26530*/  SEL R42, R42, RZ, !P5 ;  /* 0x000000ff2a2a7207 */ /* 0x000fc40006800000 */
[C---:B------:R-:W-:Y:S01]  /*26540*/  ISETP.GT.AND P2, PT, R44.reuse, 0x3f, PT ;  /* 0x0000003f2c00780c */ /* 0x040fe20003f44270 */
[----:B------:R-:W4:Y:S01]  /*26550*/  LDL.LU R54, [R1+0x76c] ;  /* 0x00076c0001367983 */ /* 0x000f220000300800 */
[----:B------:R-:W-:Y:S02]  /*26560*/  SEL R43, R43, RZ, !P5 ;  /* 0x000000ff2b2b7207 */ /* 0x000fe40006800000 */
[----:B------:R-:W-:Y:S02]  /*26570*/  ISETP.GT.AND P1, PT, R44, 0x3b, PT ;  /* 0x0000003b2c00780c */ /* 0x000fe40003f24270 */
[----:B------:R-:W-:Y:S02]  /*26580*/  SEL R44, RZ, 0x4, !P0 ;  /* 0x00000004ff2c7807 */ /* 0x000fe40004000000 */
[----:B------:R-:W-:Y:S02]  /*26590*/  ISETP.NE.U32.AND P3, PT, R42, RZ, PT ;  /* 0x000000ff2a00720c */ /* 0x000fe40003f65070 */
[----:B------:R-:W-:-:S02]  /*265a0*/  ISETP.NE.U32.AND P0, PT, R43, RZ, PT ;  /* 0x000000ff2b00720c */ /* 0x000fc40003f05070 */
[----:B------:R-:W-:Y:S02]  /*265b0*/  SEL R42, RZ, 0x4, !P2 ;  /* 0x00000004ff2a7807 */ /* 0x000fe40005000000 */
[----:B------:R-:W-:Y:S02]  /*265c0*/  SEL R43, RZ, 0x4, !P1 ;  /* 0x00000004ff2b7807 */ /* 0x000fe40004800000 */
[----:B------:R-:W-:Y:S02]  /*265d0*/  MOV R64, R125 ;  /* 0x0000007d00407202 */ /* 0x000fe40000000f00 */
[----:B------:R-:W-:Y:S02]  /*265e0*/  MOV R67, R92 ;  /* 0x0000005c00437202 */ /* 0x000fe40000000f00 */
[----:B------:R-:W-:-:S05]  /*265f0*/  SEL R44, R44, RZ, !P5 ;  /* 0x000000ff2c2c7207 */ /* 0x000fca0006800000 */
[----:B------:R-:W-:Y:S01]  /*26600*/  HMMA.1688.F32.TF32 R64, R196, R126, R64 ;  /* 0x0000007ec440723c */ /* 0x000fe20000081040 */
[----:B------:R-:W-:Y:S02]  /*26610*/  ISETP.NE.U32.AND P6, PT, R44, RZ, PT ;  /* 0x000000ff2c00720c */ /* 0x000fe40003fc5070 */
[----:B------:R-:W-:Y:S02]  /*26620*/  SEL R43, R43, RZ, !P5 ;  /* 0x000000ff2b2b7207 */ /* 0x000fe40006800000 */
[----:B------:R-:W-:Y:S02]  /*26630*/  SEL R42, R42, RZ, !P5 ;  /* 0x000000ff2a2a7207 */ /* 0x000fe40006800000 */
[----:B------:R-:W-:-:S04]  /*26640*/  SEL R44, RZ, 0x4, P4 ;  /* 0x00000004ff2c7807 */ /* 0x000fc80002000000 */
[----:B------:R-:W-:Y:S02]  /*26650*/  SEL R44, R44, RZ, !P5 ;  /* 0x000000ff2c2c7207 */ /* 0x000fe40006800000 */
[-C--:B--2---:R-:W-:Y:S02]  /*26660*/  IADD3 R51, P2, R51, R3.reuse, RZ ;  /* 0x0000000333337210 */ /* 0x084fe40007f5e0ff */
[----:B---3--:R-:W-:-:S03]  /*26670*/  IADD3 R46, P1, R46, R3, RZ ;  /* 0x000000032e2e7210 */ /* 0x008fc60007f3e0ff */
[----:B------:R1:W-:Y:S04]  /*26680*/  STL [R1+0x6ac], R51 ;  /* 0x0006ac3301007387 */ /* 0x0003e80000100800 */
[----:B------:R-:W-:Y:S01]  /*26690*/  STL [R1+0x6b4], R46 ;  /* 0x0006b42e01007387 */ /* 0x000fe20000100800 */
[--C-:B------:R-:W-:Y:S02]  /*266a0*/  IMAD.X R56, R56, 0x1, R2.reuse, P2 ;  /* 0x0000000138387824 */ /* 0x100fe400010e0602 */
[----:B----4-:R-:W-:-:S03]  /*266b0*/  IMAD.X R55, R55, 0x1, R2, P1 ;  /* 0x0000000137377824 */ /* 0x010fc600008e0602 */
[----:B------:R2:W-:Y:S04]  /*266c0*/  STL [R1+0x6a8], R56 ;  /* 0x0006a83801007387 */ /* 0x0005e80000100800 */
[----:B------:R3:W-:Y:S04]  /*266d0*/  STL [R1+0x6b0], R55 ;  /* 0x0006b03701007387 */ /* 0x0007e80000100800 */
[----:B------:R-:W-:Y:S04]  /*266e0*/  STL.64 [R1+0x10], R68 ;  /* 0x0000104401007387 */ /* 0x000fe80000100a00 */
[----:B------:R-:W-:Y:S04]  /*266f0*/  STL.64 [R1+0x18], R70 ;  /* 0x0000184601007387 */ /* 0x000fe80000100a00 */
[----:B------:R-:W4:Y:S01]  /*26700*/  LDL.LU R61, [R1+0x730] ;  /* 0x00073000013d7983 */ /* 0x000f220000300800 */
[----:B------:R-:W-:Y:S01]  /*26710*/  ISETP.NE.U32.AND P2, PT, R43, RZ, PT ;  /* 0x000000ff2b00720c */ /* 0x000fe20003f45070 */
[----:B------:R-:W-:Y:S01]  /*26720*/  IMAD.MOV.U32 R43, RZ, RZ, R56 ;  /* 0x000000ffff2b7224 */ /* 0x000fe200078e0038 */
[----:B------:R-:W-:-:S02]  /*26730*/  ISETP.NE.U32.AND P1, PT, R42, RZ, PT ;  /* 0x000000ff2a00720c */ /* 0x000fc40003f25070 */
[----:B------:R-:W-:Y:S02]  /*26740*/  MOV R42, R51 ;  /* 0x00000033002a7202 */ /* 0x000fe40000000f00 */
[-C--:B------:R-:W-:Y:S01]  /*26750*/  IADD3 R45, P4, R45, R3.reuse, RZ ;  /* 0x000000032d2d7210 */ /* 0x080fe20007f9e0ff */
[----:B-1----:R-:W4:Y:S01]  /*26760*/  LDL.LU R51, [R1+0x774] ;  /* 0x0007740001337983 */ /* 0x002f220000300800 */
[----:B------:R-:W-:-:S03]  /*26770*/  IADD3 R47, P5, R47, R3, RZ ;  /* 0x000000032f2f7210 */ /* 0x000fc60007fbe0ff */
[----:B--2---:R-:W2:Y:S01]  /*26780*/  LDL.LU R56, [R1+0x768] ;  /* 0x0007680001387983 */ /* 0x004ea20000300800 */
[----:B------:R-:W-:-:S03]  /*26790*/  IMAD.X R62, R62, 0x1, R2, P4 ;  /* 0x000000013e3e7824 */ /* 0x000fc600020e0602 */
[----:B------:R1:W-:Y:S04]  /*267a0*/  LDGSTS.E [R41+0x5e00], desc[UR8][R42.64], P6 ;  /* 0x05e000002a297fae */ /* 0x0003e8000b121848 */
[----:B------:R-:W2:Y:S04]  /*267b0*/  LDL.LU R60, [R1+0x770] ;  /* 0x00077000013c7983 */ /* 0x000ea80000300800 */
[----:B------:R3:W-:Y:S01]  /*267c0*/  STL [R1+0x6ec], R45 ;  /* 0x0006ec2d01007387 */ /* 0x0007e20000100800 */
[----:B-1----:R-:W-:Y:S01]  /*267d0*/  IMAD.MOV.U32 R42, RZ, RZ, R46 ;  /* 0x000000ffff2a7224 */ /* 0x002fe200078e002e */
[----:B------:R-:W-:-:S02]  /*267e0*/  MOV R43, R55 ;  /* 0x00000037002b7202 */ /* 0x000fc40000000f00 */
[----:B------:R-:W2:Y:S01]  /*267f0*/  LDL.LU R46, [R1+0x7ac] ;  /* 0x0007ac00012e7983 */ /* 0x000ea20000300800 */
[----:B------:R-:W-:-:S03]  /*26800*/  IMAD.X R53, R53, 0x1, R2, P5 ;  /* 0x0000000135357824 */ /* 0x000fc600028e0602 */
[----:B---3--:R-:W3:Y:S04]  /*26810*/  LDL.LU R55, [R1+0x7b4] ;  /* 0x0007b40001377983 */ /* 0x008ee80000300800 */
[----:B------:R1:W-:Y:S01]  /*26820*/  LDGSTS.E [R41+0x5f00], desc[UR8][R42.64], P6 ;  /* 0x05f000002a297fae */ /* 0x0003e2000b121848 */
[----:B------:R-:W-:-:S03]  /*26830*/  IADD3 R50, P6, R50, R3, RZ ;  /* 0x0000000332327210 */ /* 0x000fc60007fde0ff */
[----:B------:R-:W-:Y:S01]  /*26840*/  STL [R1+0x6f4], R47 ;  /* 0x0006f42f01007387 */ /* 0x000fe20000100800 */
[----:B------:R-:W-:-:S03]  /*26850*/  ISETP.NE.U32.AND P4, PT, R44, RZ, PT ;  /* 0x000000ff2c00720c */ /* 0x000fc60003f85070 */
[----:B------:R-:W-:Y:S04]  /*26860*/  STL [R1+0x6e8], R62 ;  /* 0x0006e83e01007387 */ /* 0x000fe80000100800 */
[----:B------:R-:W-:Y:S04]  /*26870*/  STL.64 [R1], R64 ;  /* 0x0000004001007387 */ /* 0x000fe80000100a00 */
[----:B------:R-:W-:Y:S01]  /*26880*/  STL.64 [R1+0x8], R66 ;  /* 0x0000084201007387 */ /* 0x000fe20000100a00 */
[----:B-1----:R-:W-:-:S03]  /*26890*/  MOV R42, R45 ;  /* 0x0000002d002a7202 */ /* 0x002fc60000000f00 */
[----:B------:R-:W3:Y:S04]  /*268a0*/  LDL.LU R58, [R1+0x7a8] ;  /* 0x0007a800013a7983 */ /* 0x000ee80000300800 */
[----:B------:R-:W3:Y:S04]  /*268b0*/  LDL.LU R44, [R1+0x7b0] ;  /* 0x0007b000012c7983 */ /* 0x000ee80000300800 */
[----:B------:R-:W-:Y:S04]  /*268c0*/  STL [R1+0x72c], R50 ;  /* 0x00072c3201007387 */ /* 0x000fe80000100800 */
[----:B------:R1:W-:Y:S04]  /*268d0*/  STL [R1+0x6f0], R53 ;  /* 0x0006f03501007387 */ /* 0x0003e80000100800 */
[----:B------:R-:W3:Y:S01]  /*268e0*/  LDL.LU R45, [R1+0x7bc] ;  /* 0x0007bc00012d7983 */ /* 0x000ee20000300800 */
[----:B------:R-:W-:Y:S01]  /*268f0*/  IMAD.MOV.U32 R43, RZ, RZ, R62 ;  /* 0x000000ffff2b7224 */ /* 0x000fe200078e003e */
[----:B------:R-:W-:-:S04]  /*26900*/  IADD3 R52, P5, R52, R3, RZ ;  /* 0x0000000334347210 */ /* 0x000fc80007fbe0ff */
[----:B------:R1:W-:Y:S01]  /*26910*/  LDGSTS.E [R41+0x6600], desc[UR8][R42.64], P0 ;  /* 0x066000002a297fae */ /* 0x0003e20008121848 */
[----:B------:R-:W-:Y:S01]  /*26920*/  IMAD.X R59, R59, 0x1, R2, P6 ;  /* 0x000000013b3b7824 */ /* 0x000fe200030e0602 */
[----:B-1----:R-:W-:Y:S01]  /*26930*/  MOV R42, R47 ;  /* 0x0000002f002a7202 */ /* 0x002fe20000000f00 */
[----:B------:R-:W-:Y:S02]  /*26940*/  IMAD.MOV.U32 R43, RZ, RZ, R53 ;  /* 0x000000ffff2b7224 */ /* 0x000fe400078e0035 */
[----:B------:R-:W3:Y:S04]  /*26950*/  LDL.LU R53, [R1+0x7b8] ;  /* 0x0007b80001357983 */ /* 0x000ee80000300800 */
[----:B------:R1:W-:Y:S01]  /*26960*/  LDGSTS.E [R41+0x6700], desc[UR8][R42.64], P0 ;  /* 0x067000002a297fae */ /* 0x0003e20008121848 */
[----:B------:R-:W-:-:S03]  /*26970*/  IADD3 R54, P0, R54, R3, RZ ;  /* 0x0000000336367210 */ /* 0x000fc60007f1e0ff */
[----:B------:R-:W-:Y:S04]  /*26980*/  STL [R1+0x734], R52 ;  /* 0x0007343401007387 */ /* 0x000fe80000100800 */
[----:B------:R1:W-:Y:S04]  /*26990*/  STL [R1+0x728], R59 ;  /* 0x0007283b01007387 */ /* 0x0003e80000100800 */
[----:B------:R-:W3:Y:S01]  /*269a0*/  LDL.LU R47, [R1+0x7fc] ;  /* 0x0007fc00012f7983 */ /* 0x000ee20000300800 */
[----:B-1----:R-:W-:Y:S01]  /*269b0*/  IMAD.MOV.U32 R43, RZ, RZ, R59 ;  /* 0x000000ffff2b7224 */ /* 0x002fe200078e003b */
[----:B------:R-:W-:-:S02]  /*269c0*/  MOV R42, R50 ;  /* 0x00000032002a7202 */ /* 0x000fc40000000f00 */
[----:B------:R-:W3:Y:S04]  /*269d0*/  LDL.LU R59, [R1+0x7f8] ;  /* 0x0007f800013b7983 */ /* 0x000ee80000300800 */
[----:B------:R-:W-:Y:S04]  /*269e0*/  STL [R1+0x76c], R54 ;  /* 0x00076c3601007387 */ /* 0x000fe80000100800 */
[----:B------:R1:W-:Y:S02]  /*269f0*/  LDGSTS.E [R41+0x6e00], desc[UR8][R42.64], P3 ;  /* 0x06e000002a297fae */ /* 0x0003e40009921848 */
[----:B-1----:R-:W-:Y:S01]  /*26a00*/  MOV R42, R52 ;  /* 0x00000034002a7202 */ /* 0x002fe20000000f00 */
[----:B----4-:R-:W-:-:S05]  /*26a10*/  IMAD.X R61, R61, 0x1, R2, P5 ;  /* 0x000000013d3d7824 */ /* 0x010fca00028e0602 */
[----:B------:R-:W-:Y:S01]  /*26a20*/  STL [R1+0x730], R61 ;  /* 0x0007303d01007387 */ /* 0x000fe20000100800 */
[----:B------:R-:W-:-:S03]  /*26a30*/  IMAD.MOV.U32 R43, RZ, RZ, R61 ;  /* 0x000000ffff2b7224 */ /* 0x000fc600078e003d */
[----:B------:R-:W4:Y:S01]  /*26a40*/  LDL.LU R50, [R1+0x83c] ;  /* 0x00083c0001327983 */ /* 0x000f220000300800 */
[----:B------:R-:W-:Y:S01]  /*26a50*/  IADD3 R51, P5, R51, R3, RZ ;  /* 0x0000000333337210 */ /* 0x000fe20007fbe0ff */
[--C-:B--2---:R-:W-:Y:S02]  /*26a60*/  IMAD.X R56, R56, 0x1, R2.reuse, P0 ;  /* 0x0000000138387824 */ /* 0x104fe400000e0602 */
[----:B------:R1:W-:Y:S04]  /*26a70*/  LDGSTS.E [R41+0x6f00], desc[UR8][R42.64], P3 ;  /* 0x06f000002a297fae */ /* 0x0003e80009921848 */
[----:B------:R-:W2:Y:S01]  /*26a80*/  LDL.LU R52, [R1+0x87c] ;  /* 0x00087c0001347983 */ /* 0x000ea20000300800 */
[----:B------:R-:W-:-:S03]  /*26a90*/  IMAD.X R60, R60, 0x1, R2, P5 ;  /* 0x000000013c3c7824 */ /* 0x000fc600028e0602 */
[----:B------:R-:W-:Y:S01]  /*26aa0*/  STL [R1+0x774], R51 ;  /* 0x0007743301007387 */ /* 0x000fe20000100800 */
[----:B-1----:R-:W-:Y:S01]  /*26ab0*/  MOV R42, R54 ;  /* 0x00000036002a7202 */ /* 0x002fe20000000f00 */
[----:B------:R-:W-:Y:S02]  /*26ac0*/  IMAD.MOV.U32 R43, RZ, RZ, R56 ;  /* 0x000000ffff2b7224 */ /* 0x000fe400078e0038 */
[----:B------:R1:W-:Y:S01]  /*26ad0*/  STL [R1+0x768], R56 ;  /* 0x0007683801007387 */ /* 0x0003e20000100800 */
[----:B------:R-:W-:-:S03]  /*26ae0*/  IADD3 R46, P0, R46, R3, RZ ;  /* 0x000000032e2e7210 */ /* 0x000fc60007f1e0ff */
[----:B------:R1:W-:Y:S01]  /*26af0*/  LDGSTS.E [R41+0x7600], desc[UR8][R42.64], P2 ;  /* 0x076000002a297fae */ /* 0x0003e20009121848 */
[----:B---3--:R-:W-:-:S03]  /*26b00*/  IADD3 R55, P3, R55, R3, RZ ;  /* 0x0000000337377210 */ /* 0x008fc60007f7e0ff */
[----:B-1----:R-:W3:Y:S04]  /*26b10*/  LDL.LU R56, [R1+0x838] ;  /* 0x0008380001387983 */ /* 0x002ee80000300800 */
[----:B------:R-:W-:Y:S01]  /*26b20*/  STL [R1+0x7ac], R46 ;  /* 0x0007ac2e01007387 */ /* 0x000fe20000100800 */
[----:B------:R-:W-:Y:S01]  /*26b30*/  MOV R42, R51 ;  /* 0x00000033002a7202 */ /* 0x000fe20000000f00 */
[----:B------:R-:W-:Y:S02]  /*26b40*/  IMAD.MOV.U32 R43, RZ, RZ, R60 ;  /* 0x000000ffff2b7224 */ /* 0x000fe400078e003c */
[----:B------:R1:W-:Y:S04]  /*26b50*/  STL [R1+0x770], R60 ;  /* 0x0007703c01007387 */ /* 0x0003e80000100800 */
[----:B------:R-:W3:Y:S04]  /*26b60*/  LDL.LU R54, [R1+0x8bc] ;  /* 0x0008bc0001367983 */ /* 0x000ee80000300800 */
[----:B------:R1:W-:Y:S04]  /*26b70*/  LDGSTS.E [R41+0x7700], desc[UR8][R42.64], P2 ;  /* 0x077000002a297fae */ /* 0x0003e80009121848 */
[----:B-1----:R-:W3:Y:S01]  /*26b80*/  LDL.LU R60, [R1+0x878] ;  /* 0x00087800013c7983 */ /* 0x002ee20000300800 */
[----:B------:R-:W-:-:S03]  /*26b90*/  IMAD.X R58, R58, 0x1, R2, P0 ;  /* 0x000000013a3a7824 */ /* 0x000fc600000e0602 */
[----:B------:R-:W-:Y:S01]  /*26ba0*/  STL [R1+0x7b4], R55 ;  /* 0x0007b43701007387 */ /* 0x000fe20000100800 */
[----:B------:R-:W-:Y:S01]  /*26bb0*/  IMAD.X R44, R44, 0x1, R2, P3 ;  /* 0x000000012c2c7824 */ /* 0x000fe200018e0602 */
[----:B------:R-:W-:Y:S01]  /*26bc0*/  MOV R42, R46 ;  /* 0x0000002e002a7202 */ /* 0x000fe20000000f00 */
[----:B------:R-:W-:Y:S01]  /*26bd0*/  IMAD.MOV.U32 R43, RZ, RZ, R58 ;  /* 0x000000ffff2b7224 */ /* 0x000fe200078e003a */
[----:B------:R1:W-:Y:S04]  /*26be0*/  STL [R1+0x7a8], R58 ;  /* 0x0007a83a01007387 */ /* 0x0003e80000100800 */
[----:B------:R-:W3:Y:S01]  /*26bf0*/  LDL.LU R51, [R1+0x8fc] ;  /* 0x0008fc0001337983 */ /* 0x000ee20000300800 */
[----:B------:R-:W-:-:S03]  /*26c00*/  IADD3 R45, P0, R45, R5, RZ ;  /* 0x000000052d2d7210 */ /* 0x000fc60007f1e0ff */
[----:B------:R1:W-:Y:S04]  /*26c10*/  LDGSTS.E [R41+0x7e00], desc[UR8][R42.64], P1 ;  /* 0x07e000002a297fae */ /* 0x0003e80008921848 */
[----:B-1----:R-:W3:Y:S04]  /*26c20*/  LDL.LU R58, [R1+0x8b8] ;  /* 0x0008b800013a7983 */ /* 0x002ee80000300800 */
[----:B------:R-:W-:Y:S04]  /*26c30*/  STL [R1+0x7bc], R45 ;  /* 0x0007bc2d01007387 */ /* 0x000fe80000100800 */
[----:B------:R1:W-:Y:S01]  /*26c40*/  STL [R1+0x7b0], R44 ;  /* 0x0007b02c01007387 */ /* 0x0003e20000100800 */
[----:B------:R-:W-:-:S03]  /*26c50*/  MOV R42, R55 ;  /* 0x00000037002a7202 */ /* 0x000fc60000000f00 */
[----:B------:R-:W3:Y:S04]  /*26c60*/  LDL.LU R46, [R1+0x93c] ;  /* 0x00093c00012e7983 */ /* 0x000ee80000300800 */
[----:B------:R-:W3:Y:S01]  /*26c70*/  LDL.LU R55, [R1+0x8f8] ;  /* 0x0008f80001377983 */ /* 0x000ee20000300800 */
[----:B------:R-:W-:Y:S02]  /*26c80*/  IMAD.MOV.U32 R43, RZ, RZ, R44 ;  /* 0x000000ffff2b7224 */ /* 0x000fe400078e002c */
[----:B------:R-:W-:-:S03]  /*26c90*/  IMAD.X R53, R53, 0x1, R4, P0 ;  /* 0x0000000135357824 */ /* 0x000fc600000e0604 */
[----:B------:R1:W-:Y:S04]  /*26ca0*/  LDGSTS.E [R41+0x7f00], desc[UR8][R42.64], P1 ;  /* 0x07f000002a297fae */ /* 0x0003e80008921848 */
[----:B------:R-:W0:Y:S01]  /*26cb0*/  LDGDEPBAR ;  /* 0x00000000000079af */ /* 0x000e220000000000 */
[----:B------:R-:W-:Y:S02]  /*26cc0*/  IADD3 R47, P2, R47, R5, RZ ;  /* 0x000000052f2f7210 */ /* 0x000fe40007f5e0ff */
[----:B-1----:R-:W-:Y:S01]  /*26cd0*/  MOV R42, R45 ;  /* 0x0000002d002a7202 */ /* 0x002fe20000000f00 */
[----:B------:R-:W-:Y:S02]  /*26ce0*/  IMAD.MOV.U32 R43, RZ, RZ, R53 ;  /* 0x000000ffff2b7224 */ /* 0x000fe400078e0035 */
[----:B------:R-:W-:Y:S01]  /*26cf0*/  STL [R1+0x7fc], R47 ;  /* 0x0007fc2f01007387 */ /* 0x000fe20000100800 */
[----:B------:R-:W-:-:S03]  /*26d00*/  IMAD.X R59, R59, 0x1, R4, P2 ;  /* 0x000000013b3b7824 */ /* 0x000fc600010e0604 */
[----:B------:R1:W-:Y:S04]  /*26d10*/  STL [R1+0x7b8], R53 ;  /* 0x0007b83501007387 */ /* 0x0003e80000100800 */
[----:B------:R-:W3:Y:S04]  /*26d20*/  LDL.LU R44, [R1+0x97c] ;  /* 0x00097c00012c7983 */ /* 0x000ee80000300800 */
[----:B------:R1:W-:Y:S04]  /*26d30*/  LDGSTS.E [R6+0x10000], desc[UR8][R42.64], P4 ;  /* 0x100000002a067fae */ /* 0x0003e8000a121848 */
[----:B-1----:R-:W3:Y:S01]  /*26d40*/  LDL.LU R53, [R1+0x938] ;  /* 0x0009380001357983 */ /* 0x002ee20000300800 */
[----:B------:R-:W-:Y:S01]  /*26d50*/  IMAD.MOV.U32 R43, RZ, RZ, R59 ;  /* 0x000000ffff2b7224 */ /* 0x000fe200078e003b */
[----:B------:R-:W-:-:S05]  /*26d60*/  MOV R42, R47 ;  /* 0x0000002f002a7202 */ /* 0x000fca0000000f00 */
[----:B------:R1:W-:Y:S01]  /*26d70*/  LDGSTS.E [R6+0x10800], desc[UR8][R42.64], P4 ;  /* 0x108000002a067fae */ /* 0x0003e2000a121848 */
[----:B----4-:R-:W-:-:S05]  /*26d80*/  IADD3 R50, P0, R50, R5, RZ ;  /* 0x0000000532327210 */ /* 0x010fca0007f1e0ff */
[----:B------:R-:W-:Y:S04]  /*26d90*/  STL [R1+0x83c], R50 ;  /* 0x00083c3201007387 */ /* 0x000fe80000100800 */
[----:B------:R4:W-:Y:S04]  /*26da0*/  STL [R1+0x7f8], R59 ;  /* 0x0007f83b01007387 */ /* 0x0009e80000100800 */
[----:B------:R-:W3:Y:S01]  /*26db0*/  LDL.LU R45, [R1+0x9bc] ;  /* 0x0009bc00012d7983 */ /* 0x000ee20000300800 */
[----:B--2---:R-:W-:-:S03]  /*26dc0*/  IADD3 R52, P1, R52, R5, RZ ;  /* 0x0000000534347210 */ /* 0x004fc60007f3e0ff */
[----:B----4-:R-:W2:Y:S04]  /*26dd0*/  LDL.LU R59, [R1+0x978] ;  /* 0x00097800013b7983 */ /* 0x010ea80000300800 */
[----:B------:R-:W-:Y:S01]  /*26de0*/  STL [R1+0x87c], R52 ;  /* 0x00087c3401007387 */ /* 0x000fe20000100800 */
[----:B---3--:R-:W-:Y:S01]  /*26df0*/  IMAD.X R56, R56, 0x1, R4, P0 ;  /* 0x0000000138387824 */ /* 0x008fe200000e0604 */
[----:B-1----:R-:W-:-:S03]  /*26e00*/  MOV R42, R50 ;  /* 0x00000032002a7202 */ /* 0x002fc60000000f00 */
[----:B------:R-:W-:Y:S01]  /*26e10*/  IMAD.MOV.U32 R43, RZ, RZ, R56 ;  /* 0x000000ffff2b7224 */ /* 0x000fe200078e0038 */
[----:B------:R1:W-:Y:S04]  /*26e20*/  STL [R1+0x838], R56 ;  /* 0x0008383801007387 */ /* 0x0003e80000100800 */
[----:B------:R-:W3:Y:S01]  /*26e30*/  LDL.LU R47, [R1+0x9fc] ;  /* 0x0009fc00012f7983 */ /* 0x000ee20000300800 */
[----:B------:R-:W-:-:S03]  /*26e40*/  IADD3 R54, P0, R54, R5, RZ ;  /* 0x0000000536367210 */ /* 0x000fc60007f1e0ff */
[----:B------:R4:W-:Y:S04]  /*26e50*/  LDGSTS.E [R6+0x11000], desc[UR8][R42.64], P4 ;  /* 0x110000002a067fae */ /* 0x0009e8000a121848 */
[----:B-1----:R-:W3:Y:S01]  /*26e60*/  LDL.LU R56, [R1+0x9b8] ;  /* 0x0009b80001387983 */ /* 0x002ee20000300800 */
[----:B------:R-:W-:-:S03]  /*26e70*/  IMAD.X R60, R60, 0x1, R4, P1 ;  /* 0x000000013c3c7824 */ /* 0x000fc600008e0604 */
[----:B------:R-:W-:Y:S04]  /*26e80*/  STL [R1+0x8bc], R54 ;  /* 0x0008bc3601007387 */ /* 0x000fe80000100800 */
[----:B------:R1:W-:Y:S01]  /*26e90*/  STL [R1+0x878], R60 ;  /* 0x0008783c01007387 */ /* 0x0003e20000100800 */
[----:B----4-:R-:W-:Y:S01]  /*26ea0*/  MOV R42, R52 ;  /* 0x00000034002a7202 */ /* 0x010fe20000000f00 */
[----:B------:R-:W-:Y:S02]  /*26eb0*/  IMAD.MOV.U32 R43, RZ, RZ, R60 ;  /* 0x000000ffff2b7224 */ /* 0x000fe400078e003c */
[----:B------:R-:W4:Y:S04]  /*26ec0*/  LDL.LU R50, [R1+0xa3c] ;  /* 0x000a3c0001327983 */ /* 0x000f280000300800 */
[----:B------:R-:W4:Y:S01]  /*26ed0*/  LDL.LU R61, [R1+0x9f8] ;  /* 0x0009f800013d7983 */ /* 0x000f220000300800 */
[----:B------:R-:W-:-:S03]  /*26ee0*/  IADD3 R51, P1, R51, R5, RZ ;  /* 0x0000000533337210 */ /* 0x000fc60007f3e0ff */
[----:B------:R1:W-:Y:S01]  /*26ef0*/  LDGSTS.E [R6+0x11800], desc[UR8][R42.64], P4 ;  /* 0x118000002a067fae */ /* 0x0003e2000a121848 */
[----:B------:R-:W-:-:S03]  /*26f00*/  IMAD.X R58, R58, 0x1, R4, P0 ;  /* 0x000000013a3a7824 */ /* 0x000fc600000e0604 */
[----:B------:R-:W-:Y:S04]  /*26f10*/  STL [R1+0x8fc], R51 ;  /* 0x0008fc3301007387 */ /* 0x000fe80000100800 */
[----:B------:R1:W-:Y:S04]  /*26f20*/  STL [R1+0x8b8], R58 ;  /* 0x0008b83a01007387 */ /* 0x0003e80000100800 */
[----:B------:R-:W4:Y:S01]  /*26f30*/  LDL.LU R52, [R1+0xa7c] ;  /* 0x000a7c0001347983 */ /* 0x000f220000300800 */
[----:B------:R-:W-:-:S03]  /*26f40*/  IADD3 R46, P0, R46, R5, RZ ;  /* 0x000000052e2e7210 */ /* 0x000fc60007f1e0ff */
[----:B-1----:R-:W4:Y:S01]  /*26f50*/  LDL.LU R60, [R1+0xa38] ;  /* 0x000a3800013c7983 */ /* 0x002f220000300800 */
[----:B------:R-:W-:-:S03]  /*26f60*/  IMAD.X R55, R55, 0x1, R4, P1 ;  /* 0x0000000137377824 */ /* 0x000fc600008e0604 */
[----:B------:R-:W-:Y:S01]  /*26f70*/  STL [R1+0x93c], R46 ;  /* 0x00093c2e01007387 */ /* 0x000fe20000100800 */
[----:B------:R-:W-:Y:S01]  /*26f80*/  IMAD.MOV.U32 R43, RZ, RZ, R58 ;  /* 0x000000ffff2b7224 */ /* 0x000fe200078e003a */
[----:B------:R-:W-:Y:S02]  /*26f90*/  MOV R42, R54 ;  /* 0x00000036002a7202 */ /* 0x000fe40000000f00 */
[----:B------:R1:W-:Y:S04]  /*26fa0*/  STL [R1+0x8f8], R55 ;  /* 0x0008f83701007387 */ /* 0x0003e80000100800 */
[----:B------:R-:W4:Y:S04]  /*26fb0*/  LDL.LU R58, [R1+0xa78] ;  /* 0x000a7800013a7983 */ /* 0x000f280000300800 */
[----:B------:R-:W4:Y:S04]  /*26fc0*/  LDL.LU R54, [R1+0xabc] ;  /* 0x000abc0001367983 */ /* 0x000f280000300800 */
[----:B------:R1:W-:Y:S01]  /*26fd0*/  LDGSTS.E [R6+0x12000], desc[UR8][R42.64], P4 ;  /* 0x120000002a067fae */ /* 0x0003e2000a121848 */
[----:B------:R-:W-:Y:S01]  /*26fe0*/  IADD3 R44, P1, R44, R5, RZ ;  /* 0x000000052c2c7210 */ /* 0x000fe20007f3e0ff */
[----:B-1----:R-:W-:Y:S01]  /*26ff0*/  IMAD.MOV.U32 R43, RZ, RZ, R55 ;  /* 0x000000ffff2b7224 */ /* 0x002fe200078e0037 */
[----:B------:R-:W-:Y:S01]  /*27000*/  MOV R42, R51 ;  /* 0x00000033002a7202 */ /* 0x000fe20000000f00 */
[----:B------:R-:W4:Y:S01]  /*27010*/  LDL.LU R55, [R1+0xab8] ;  /* 0x000ab80001377983 */ /* 0x000f220000300800 */
[----:B------:R-:W-:-:S03]  /*27020*/  IMAD.X R53, R53, 0x1, R4, P0 ;  /* 0x0000000135357824 */ /* 0x000fc600000e0604 */
[----:B------:R-:W-:Y:S04]  /*27030*/  STL [R1+0x97c], R44 ;  /* 0x00097c2c01007387 */ /* 0x000fe80000100800 */
[----:B------:R1:W-:Y:S04]  /*27040*/  STL [R1+0x938], R53 ;  /* 0x0009383501007387 */ /* 0x0003e80000100800 */
[----:B------:R1:W-:Y:S04]  /*27050*/  LDGSTS.E [R6+0x12800], desc[UR8][R42.64], P4 ;  /* 0x128000002a067fae */ /* 0x0003e8000a121848 */
[----:B------:R-:W4:Y:S01]  /*27060*/  LDL.LU R51, [R1+0xafc] ;  /* 0x000afc0001337983 */ /* 0x000f220000300800 */
[----:B-1----:R-:W-:Y:S01]  /*27070*/  IMAD.MOV.U32 R43, RZ, RZ, R53 ;  /* 0x000000ffff2b7224 */ /* 0x002fe200078e0035 */
[----:B------:R-:W-:-:S02]  /*27080*/  MOV R42, R46 ;  /* 0x0000002e002a7202 */ /* 0x000fc40000000f00 */
[----:B------:R-:W4:Y:S04]  /*27090*/  LDL.LU R53, [R1+0xaf8] ;  /* 0x000af80001357983 */ /* 0x000f280000300800 */
[----:B------:R1:W-:Y:S02]  /*270a0*/  LDGSTS.E [R6+0x13000], desc[UR8][R42.64], P4 ;  /* 0x130000002a067fae */ /* 0x0003e4000a121848 */
[----:B-1----:R-:W-:Y:S02]  /*270b0*/  MOV R42, R44 ;  /* 0x0000002c002a7202 */ /* 0x002fe40000000f00 */
[----:B------:R-:W-:Y:S01]  /*270c0*/  IADD3 R45, P0, R45, R5, RZ ;  /* 0x000000052d2d7210 */ /* 0x000fe20007f1e0ff */
[----:B--2---:R-:W-:-:S04]  /*270d0*/  IMAD.X R59, R59, 0x1, R4, P1 ;  /* 0x000000013b3b7824 */ /* 0x004fc800008e0604 */
[----:B------:R-:W-:Y:S04]  /*270e0*/  STL [R1+0x9bc], R45 ;  /* 0x0009bc2d01007387 */ /* 0x000fe80000100800 */
[----:B------:R1:W-:Y:S04]  /*270f0*/  STL [R1+0x978], R59 ;  /* 0x0009783b01007387 */ /* 0x0003e80000100800 */
[----:B------:R-:W2:Y:S01]  /*27100*/  LDL.LU R46, [R1+0xb3c] ;  /* 0x000b3c00012e7983 */ /* 0x000ea20000300800 */
[----:B------:R-:W-:-:S03]  /*27110*/  IMAD.MOV.U32 R43, RZ, RZ, R59 ;  /* 0x000000ffff2b7224 */ /* 0x000fc600078e003b */
[----:B-1----:R-:W2:Y:S01]  /*27120*/  LDL.LU R59, [R1+0xb38] ;  /* 0x000b3800013b7983 */ /* 0x002ea20000300800 */
[----:B---3--:R-:W-:-:S03]  /*27130*/  IADD3 R47, P1, R47, R5, RZ ;  /* 0x000000052f2f7210 */ /* 0x008fc60007f3e0ff */
[----:B------:R1:W-:Y:S01]  /*27140*/  LDGSTS.E [R6+0x13800], desc[UR8][R42.64], P4 ;  /* 0x138000002a067fae */ /* 0x0003e2000a121848 */
[----:B------:R-:W-:-:S03]  /*27150*/  IMAD.X R56, R56, 0x1, R4, P0 ;  /* 0x0000000138387824 */ /* 0x000fc600000e0604 */
[----:B------:R-:W-:Y:S01]  /*27160*/  STL [R1+0x9fc], R47 ;  /* 0x0009fc2f01007387 */ /* 0x000fe20000100800 */
[----:B-1----:R-:W-:Y:S01]  /*27170*/  MOV R42, R45 ;  /* 0x0000002d002a7202 */ /* 0x002fe20000000f00 */
[----:B------:R-:W-:Y:S02]  /*27180*/  IMAD.MOV.U32 R43, RZ, RZ, R56 ;  /* 0x000000ffff2b7224 */ /* 0x000fe400078e0038 */
[----:B------:R1:W-:Y:S04]  /*27190*/  STL [R1+0x9b8], R56 ;  /* 0x0009b83801007387 */ /* 0x0003e80000100800 */
[----:B------:R-:W3:Y:S01]  /*271a0*/  LDL.LU R44, [R1+0xb7c] ;  /* 0x000b7c00012c7983 */ /* 0x000ee20000300800 */
[----:B----4-:R-:W-:-:S03]  /*271b0*/  IADD3 R50, P0, R50, R5, RZ ;  /* 0x0000000532327210 */ /* 0x010fc60007f1e0ff */
[----:B------:R-:W4:Y:S01]  /*271c0*/  LDL.LU R45, [R1+0xb78] ;  /* 0x000b7800012d7983 */ /* 0x000f220000300800 */
[----:B------:R-:W-:-:S03]  /*271d0*/  IMAD.X R61, R61, 0x1, R4, P1 ;  /* 0x000000013d3d7824 */ /* 0x000fc600008e0604 */
[----:B------:R1:W-:Y:S04]  /*271e0*/  LDGSTS.E [R6+0x14000], desc[UR8][R42.64], P4 ;  /* 0x140000002a067fae */ /* 0x0003e8000a121848 */
[----:B------:R1:W-:Y:S04]  /*271f0*/  STL [R1+0xa3c], R50 ;  /* 0x000a3c3201007387 */ /* 0x0003e80000100800 */
[----:B------:R-:W-:Y:S01]  /*27200*/  STL [R1+0x9f8], R61 ;  /* 0x0009f83d01007387 */ /* 0x000fe20000100800 */
[----:B-1----:R-:W-:Y:S01]  /*27210*/  MOV R42, R47 ;  /* 0x0000002f002a7202 */ /* 0x002fe20000000f00 */
[----:B------:R-:W-:-:S02]  /*27220*/  IMAD.MOV.U32 R43, RZ, RZ, R61 ;  /* 0x000000ffff2b7224 */ /* 0x000fc400078e003d */
[----:B------:R-:W4:Y:S01]  /*27230*/  LDL.LU R56, [R1+0x7c4] ;  /* 0x0007c40001387983 */ /* 0x000f220000300800 */
[----:B------:R-:W-:-:S03]  /*27240*/  IADD3 R52, P1, R52, R5, RZ ;  /* 0x0000000534347210 */ /* 0x000fc60007f3e0ff */
[----:B------:R1:W-:Y:S01]  /*27250*/  LDGSTS.E [R6+0x14800], desc[UR8][R42.64], P4 ;  /* 0x148000002a067fae */ /* 0x0003e2000a121848 */
[----:B------:R-:W-:-:S03]  /*27260*/  IMAD.X R60, R60, 0x1, R4, P0 ;  /* 0x000000013c3c7824 */ /* 0x000fc600000e0604 */
[----:B------:R-:W4:Y:S04]  /*27270*/  LDL.LU R47, [R1+0x804] ;  /* 0x00080400012f7983 */ /* 0x000f280000300800 */
[----:B------:R-:W-:Y:S01]  /*27280*/  STL [R1+0xa7c], R52 ;  /* 0x000a7c3401007387 */ /* 0x000fe20000100800 */
[----:B-1----:R-:W-:Y:S01]  /*27290*/  MOV R42, R50 ;  /* 0x00000032002a7202 */ /* 0x002fe20000000f00 */
[----:B------:R-:W-:Y:S02]  /*272a0*/  IMAD.X R58, R58, 0x1, R4, P1 ;  /* 0x000000013a3a7824 */ /* 0x000fe400008e0604 */
[----:B------:R-:W-:Y:S01]  /*272b0*/  IMAD.MOV.U32 R43, RZ, RZ, R60 ;  /* 0x000000ffff2b7224 */ /* 0x000fe200078e003c */
[----:B------:R-:W-:Y:S01]  /*272c0*/  IADD3 R54, P0, R54, R5, RZ ;  /* 0x0000000536367210 */ /* 0x000fe20007f1e0ff */
[----:B------:R-:W-:Y:S04]  /*272d0*/  STL [R1+0xa38], R60 ;  /* 0x000a383c01007387 */ /* 0x000fe80000100800 */
[----:B------:R-:W4:Y:S04]  /*272e0*/  LDL.LU R62, [R1+0x7c0] ;  /* 0x0007c000013e7983 */ /* 0x000f280000300800 */
[----:B------:R-:W-:Y:S04]  /*272f0*/  STL [R1+0xabc], R54 ;  /* 0x000abc3601007387 */ /* 0x000fe80000100800 */
[----:B------:R1:W-:Y:S04]  /*27300*/  STL [R1+0xa78], R58 ;  /* 0x000a783a01007387 */ /* 0x0003e80000100800 */
[----:B------:R1:W-:Y:S04]  /*27310*/  LDGSTS.E [R6+0x15000], desc[UR8][R42.64], P4 ;  /* 0x150000002a067fae */ /* 0x0003e8000a121848 */
[----:B------:R-:W4:Y:S01]  /*27320*/  LDL.LU R50, [R1+0x844] ;  /* 0x0008440001327983 */ /* 0x000f220000300800 */
[----:B-1----:R-:W-:-:S03]  /*27330*/  IMAD.MOV.U32 R43, RZ, RZ, R58 ;  /* 0x000000ffff2b7224 */ /* 0x002fc600078e003a */
[----:B------:R-:W4:Y:S01]  /*27340*/  LDL.LU R58, [R1+0x800] ;  /* 0x00080000013a7983 */ /* 0x000f220000300800 */
[----:B------:R-:W-:Y:S01]  /*27350*/  MOV R42, R52 ;  /* 0x00000034002a7202 */ /* 0x000fe20000000f00 */
[----:B------:R-:W-:Y:S01]  /*27360*/  IMAD.X R55, R55, 0x1, R4, P0 ;  /* 0x0000000137377824 */ /* 0x000fe200000e0604 */
[----:B------:R-:W-:-:S03]  /*27370*/  IADD3 R51, P1, R51, R5, RZ ;  /* 0x0000000533337210 */ /* 0x000fc60007f3e0ff */
[----:B------:R1:W-:Y:S04]  /*27380*/  LDGSTS.E [R6+0x15800], desc[UR8][R42.64], P4 ;  /* 0x158000002a067fae */ /* 0x0003e8000a121848 */
[----:B------:R-:W-:Y:S04]  /*27390*/  STL [R1+0xafc], R51 ;  /* 0x000afc3301007387 */ /* 0x000fe80000100800 */
[----:B------:R2:W-:Y:S01]  /*273a0*/  STL [R1+0xab8], R55 ;  /* 0x000ab83701007387 */ /* 0x0005e20000100800 */
[----:B------:R-:W-:Y:S01]  /*273b0*/  IMAD.X R53, R53, 0x1, R4, P1 ;  /* 0x0000000135357824 */ /* 0x000fe200008e0604 */
[----:B-1----:R-:W-:Y:S01]  /*273c0*/  MOV R42, R54 ;  /* 0x00000036002a7202 */ /* 0x002fe20000000f00 */
[----:B------:R-:W-:Y:S01]  /*273d0*/  IMAD.MOV.U32 R43, RZ, RZ, R55 ;  /* 0x000000ffff2b7224 */ /* 0x000fe200078e0037 */
[----:B------:R-:W4:Y:S04]  /*273e0*/  LDL.LU R52, [R1+0x884] ;  /* 0x0008840001347983 */ /* 0x000f280000300800 */
[----:B------:R-:W4:Y:S04]  /*273f0*/  LDL.LU R54, [R1+0x840] ;  /* 0x0008400001367983 */ /* 0x000f280000300800 */
[----:B------:R1:W-:Y:S02]  /*27400*/  LDGSTS.E [R6+0x16000], desc[UR8][R42.64], P4 ;  /* 0x160000002a067fae */ /* 0x0003e4000a121848 */
[----:B-1----:R-:W-:Y:S01]  /*27410*/  IMAD.MOV.U32 R43, RZ, RZ, R53 ;  /* 0x000000ffff2b7224 */ /* 0x002fe200078e0035 */
[----:B------:R-:W-:-:S05]  /*27420*/  MOV R42, R51 ;  /* 0x00000033002a7202 */ /* 0x000fca0000000f00 */
[----:B------:R1:W-:Y:S01]  /*27430*/  LDGSTS.E [R6+0x16800], desc[UR8][R42.64], P4 ;  /* 0x168000002a067fae */ /* 0x0003e2000a121848 */
[----:B--2---:R-:W-:-:S05]  /*27440*/  IADD3 R46, P0, R46, R5, RZ ;  /* 0x000000052e2e7210 */ /* 0x004fca0007f1e0ff */
[----:B------:R-:W-:Y:S04]  /*27450*/  STL [R1+0xb3c], R46 ;  /* 0x000b3c2e01007387 */ /* 0x000fe80000100800 */
[----:B------:R2:W-:Y:S04]  /*27460*/  STL [R1+0xaf8], R53 ;  /* 0x000af83501007387 */ /* 0x0005e80000100800 */
[----:B------:R-:W4:Y:S01]  /*27470*/  LDL.LU R55, [R1+0x8c4] ;  /* 0x0008c40001377983 */ /* 0x000f220000300800 */
[----:B------:R-:W-:-:S03]  /*27480*/  IMAD.X R59, R59, 0x1, R4, P0 ;  /* 0x000000013b3b7824 */ /* 0x000fc600000e0604 */
[----:B--2---:R-:W2:Y:S01]  /*27490*/  LDL.LU R53, [R1+0x880] ;  /* 0x0008800001357983 */ /* 0x004ea20000300800 */
[----:B---3--:R-:W-:-:S05]  /*274a0*/  IADD3 R44, P1, R44, R5, RZ ;  /* 0x000000052c2c7210 */ /* 0x008fca0007f3e0ff */
[----:B------:R-:W-:Y:S01]  /*274b0*/  STL [R1+0xb7c], R44 ;  /* 0x000b7c2c01007387 */ /* 0x000fe20000100800 */
[----:B----4-:R-:W-:-:S03]  /*274c0*/  IMAD.X R45, R45, 0x1, R4, P1 ;  /* 0x000000012d2d7824 */ /* 0x010fc600008e0604 */
[----:B------:R3:W-:Y:S04]  /*274d0*/  STL [R1+0xb38], R59 ;  /* 0x000b383b01007387 */ /* 0x0007e80000100800 */
[----:B------:R-:W4:Y:S04]  /*274e0*/  LDL.LU R51, [R1+0x904] ;  /* 0x0009040001337983 */ /* 0x000f280000300800 */
[----:B------:R-:W4:Y:S01]  /*274f0*/  LDL.LU R61, [R1+0x8c0] ;  /* 0x0008c000013d7983 */ /* 0x000f220000300800 */
[----:B------:R-:W-:Y:S01]  /*27500*/  IADD3 R56, P0, R56, R5, RZ ;  /* 0x0000000538387210 */ /* 0x000fe20007f1e0ff */
[----:B-1----:R-:W-:Y:S01]  /*27510*/  IMAD.MOV.U32 R43, RZ, RZ, R59 ;  /* 0x000000ffff2b7224 */ /* 0x002fe200078e003b */
[----:B------:R-:W-:-:S03]  /*27520*/  MOV R42, R46 ;  /* 0x0000002e002a7202 */ /* 0x000fc60000000f00 */
[----:B------:R1:W-:Y:S01]  /*27530*/  STL [R1+0x7c4], R56 ;  /* 0x0007c43801007387 */ /* 0x0003e20000100800 */
[----:B------:R-:W-:-:S03]  /*27540*/  IADD3 R47, P1, R47, R5, RZ ;  /* 0x000000052f2f7210 */ /* 0x000fc60007f3e0ff */
[----:B------:R1:W-:Y:S04]  /*27550*/  STL [R1+0xb78], R45 ;  /* 0x000b782d01007387 */ /* 0x0003e80000100800 */
[----:B---3--:R-:W3:Y:S04]  /*27560*/  LDL.LU R59, [R1+0x944] ;  /* 0x00094400013b7983 */ /* 0x008ee80000300800 */
[----:B------:R-:W3:Y:S04]  /*27570*/  LDL.LU R60, [R1+0x900] ;  /* 0x00090000013c7983 */ /* 0x000ee80000300800 */
[----:B------:R-:W-:Y:S04]  /*27580*/  STL [R1+0x804], R47 ;  /* 0x0008042f01007387 */ /* 0x000fe80000100800 */
[----:B------:R-:W-:Y:S01]  /*27590*/  LDGSTS.E [R6+0x17000], desc[UR8][R42.64], P4 ;  /* 0x170000002a067fae */ /* 0x000fe2000a121848 */
[----:B------:R-:W-:-:S03]  /*275a0*/  IMAD.X R62, R62, 0x1, R4, P0 ;  /* 0x000000013e3e7824 */ /* 0x000fc600000e0604 */
[----:B------:R1:W-:Y:S04]  /*275b0*/  LDGSTS.E [R6+0x17800], desc[UR8][R44.64], P4 ;  /* 0x178000002c067fae */ /* 0x0003e8000a121848 */
[----:B------:R-:W-:Y:S04]  /*275c0*/  STL [R1+0x7c0], R62 ;  /* 0x0007c03e01007387 */ /* 0x000fe80000100800 */
[----:B------:R-:W3:Y:S04]  /*275d0*/  LDL.LU R46, [R1+0x984] ;  /* 0x00098400012e7983 */ /* 0x000ee80000300800 */
[----:B------:R-:W3:Y:S01]  /*275e0*/  LDL.LU R6, [R1+0x940] ;  /* 0x0009400001067983 */ /* 0x000ee20000300800 */
[----:B------:R-:W-:Y:S01]  /*275f0*/  IADD3 R50, P0, R50, R5, RZ ;  /* 0x0000000532327210 */ /* 0x000fe20007f1e0ff */
[----:B-1----:R-:W-:-:S04]  /*27600*/  IMAD.MOV.U32 R44, RZ, RZ, R56 ;  /* 0x000000ffff2c7224 */ /* 0x002fc800078e0038 */
[----:B------:R-:W-:Y:S01]  /*27610*/  STL [R1+0x844], R50 ;  /* 0x0008443201007387 */ /* 0x000fe20000100800 */
[----:B------:R-:W-:-:S05]  /*27620*/  IMAD.X R58, R58, 0x1, R4, P1 ;  /* 0x000000013a3a7824 */ /* 0x000fca00008e0604 */
[----:B------:R1:W-:Y:S04]  /*27630*/  STL [R1+0x800], R58 ;  /* 0x0008003a01007387 */ /* 0x0003e80000100800 */
[----:B------:R-:W3:Y:S04]  /*27640*/  LDL.LU R56, [R1+0x980] ;  /* 0x0009800001387983 */ /* 0x000ee80000300800 */
[----:B------:R-:W3:Y:S01]  /*27650*/  LDL.LU R43, [R1+0x9c4] ;  /* 0x0009c400012b7983 */ /* 0x000ee20000300800 */
[----:B------:R-:W-:Y:S02]  /*27660*/  LOP3.LUT R42, R57, 0x10, RZ, 0x3c, !PT ;  /* 0x00000010392a7812 */ /* 0x000fe400078e3cff */
[----:B------:R-:W-:-:S02]  /*27670*/  MOV R45, R62 ;  /* 0x0000003e002d7202 */ /* 0x000fc40000000f00 */
[----:B------:R-:W-:Y:S02]  /*27680*/  IADD3 R42, R42, UR7, RZ ;  /* 0x000000072a2a7c10 */ /* 0x000fe4000fffe0ff */
[----:B------:R-:W-:-:S03]  /*27690*/  IADD3 R52, P1, R52, R5, RZ ;  /* 0x0000000534347210 */ /* 0x000fc60007f3e0ff */
[----:B------:R1:W-:Y:S01]  /*276a0*/  LDGSTS.E [R42+0x10100], desc[UR8][R44.64], P4 ;  /* 0x101000002c2a7fae */ /* 0x0003e2000a121848 */
[----:B------:R-:W-:Y:S02]  /*276b0*/  IMAD.X R54, R54, 0x1, R4, P0 ;  /* 0x0000000136367824 */ /* 0x000fe400000e0604 */
[----:B-1----:R-:W-:Y:S01]  /*276c0*/  IMAD.MOV.U32 R44, RZ, RZ, R47 ;  /* 0x000000ffff2c7224 */ /* 0x002fe200078e002f */
[----:B------:R-:W-:Y:S02]  /*276d0*/  MOV R45, R58 ;  /* 0x0000003a002d7202 */ /* 0x000fe40000000f00 */
[----:B------:R-:W3:Y:S04]  /*276e0*/  LDL.LU R58, [R1+0x9c0] ;  /* 0x0009c000013a7983 */ /* 0x000ee80000300800 */
[----:B------:R-:W-:Y:S04]  /*276f0*/  STL [R1+0x884], R52 ;  /* 0x0008843401007387 */ /* 0x000fe80000100800 */
[----:B------:R1:W-:Y:S04]  /*27700*/  STL [R1+0x840], R54 ;  /* 0x0008403601007387 */ /* 0x0003e80000100800 */
[----:B------:R1:W-:Y:S04]  /*27710*/  LDGSTS.E [R42+0x10900], desc[UR8][R44.64], P4 ;  /* 0x109000002c2a7fae */ /* 0x0003e8000a121848 */
[----:B------:R-:W3:Y:S01]  /*27720*/  LDL.LU R47, [R1+0xa04] ;  /* 0x000a0400012f7983 */ /* 0x000ee20000300800 */
[----:B-1----:R-:W-:-:S03]  /*27730*/  MOV R45, R54 ;  /* 0x00000036002d7202 */ /* 0x002fc60000000f00 */
[----:B------:R-:W3:Y:S01]  /*27740*/  LDL.LU R54, [R1+0xa00] ;  /* 0x000a000001367983 */ /* 0x000ee20000300800 */
[----:B------:R-:W-:-:S05]  /*27750*/  IMAD.MOV.U32 R44, RZ, RZ, R50 ;  /* 0x000000ffff2c7224 */ /* 0x000fca00078e0032 */
[----:B------:R1:W-:Y:S02]  /*27760*/  LDGSTS.E [R42+0x11100], desc[UR8][R44.64], P4 ;  /* 0x111000002c2a7fae */ /* 0x0003e4000a121848 */
[----:B-1----:R-:W-:Y:S01]  /*27770*/  IMAD.MOV.U32 R44, RZ, RZ, R52 ;  /* 0x000000ffff2c7224 */ /* 0x002fe200078e0034 */
[----:B------:R-:W-:Y:S01]  /*27780*/  IADD3 R55, P0, R55, R5, RZ ;  /* 0x0000000537377210 */ /* 0x000fe20007f1e0ff */
[----:B--2---:R-:W-:-:S04]  /*27790*/  IMAD.X R53, R53, 0x1, R4, P1 ;  /* 0x0000000135357824 */ /* 0x004fc800008e0604 */
[----:B------:R-:W-:Y:S04]  /*277a0*/  STL [R1+0x8c4], R55 ;  /* 0x0008c43701007387 */ /* 0x000fe80000100800 */
[----:B------:R1:W-:Y:S04]  /*277b0*/  STL [R1+0x880], R53 ;  /* 0x0008803501007387 */ /* 0x0003e80000100800 */
[----:B------:R-:W2:Y:S01]  /*277c0*/  LDL.LU R50, [R1+0xa44] ;  /* 0x000a440001327983 */ /* 0x000ea20000300800 */
[----:B------:R-:W-:-:S03]  /*277d0*/  MOV R45, R53 ;  /* 0x00000035002d7202 */ /* 0x000fc60000000f00 */
[----:B-1----:R-:W2:Y:S04]  /*277e0*/  LDL.LU R53, [R1+0xa40] ;  /* 0x000a400001357983 */ /* 0x002ea80000300800 */
[----:B------:R1:W-:Y:S01]  /*277f0*/  LDGSTS.E [R42+0x11900], desc[UR8][R44.64], P4 ;  /* 0x119000002c2a7fae */ /* 0x0003e2000a121848 */
[----:B----4-:R-:W-:Y:S01]  /*27800*/  IADD3 R51, P1, R51, R5, RZ ;  /* 0x0000000533337210 */ /* 0x010fe20007f3e0ff */
[----:B------:R-:W-:-:S04]  /*27810*/  IMAD.X R61, R61, 0x1, R4, P0 ;  /* 0x000000013d3d7824 */ /* 0x000fc800000e0604 */
[----:B------:R-:W-:Y:S04]  /*27820*/  STL [R1+0x904], R51 ;  /* 0x0009043301007387 */ /* 0x000fe80000100800 */
[----:B------:R4:W-:Y:S01]  /*27830*/  STL [R1+0x8c0], R61 ;  /* 0x0008c03d01007387 */ /* 0x0009e20000100800 */
[----:B-1----:R-:W-:Y:S01]  /*27840*/  IMAD.MOV.U32 R44, RZ, RZ, R55 ;  /* 0x000000ffff2c7224 */ /* 0x002fe200078e0037 */
[----:B------:R-:W-:Y:S02]  /*27850*/  MOV R45, R61 ;  /* 0x0000003d002d7202 */ /* 0x000fe40000000f00 */
[----:B------:R-:W2:Y:S04]  /*27860*/  LDL.LU R52, [R1+0xa84] ;  /* 0x000a840001347983 */ /* 0x000ea80000300800 */
[----:B------:R1:W-:Y:S04]  /*27870*/  LDGSTS.E [R42+0x12100], desc[UR8][R44.64], P4 ;  /* 0x121000002c2a7fae */ /* 0x0003e8000a121848 */
[----:B----4-:R-:W4:Y:S01]  /*27880*/  LDL.LU R61, [R1+0xa80] ;  /* 0x000a8000013d7983 */ /* 0x010f220000300800 */
[----:B---3--:R-:W-:Y:S01]  /*27890*/  IADD3 R59, P0, R59, R5, RZ ;  /* 0x000000053b3b7210 */ /* 0x008fe20007f1e0ff */
[----:B------:R-:W-:-:S04]  /*278a0*/  IMAD.X R60, R60, 0x1, R4, P1 ;  /* 0x000000013c3c7824 */ /* 0x000fc800008e0604 */
[----:B------:R3:W-:Y:S01]  /*278b0*/  STL [R1+0x944], R59 ;  /* 0x0009443b01007387 */ /* 0x0007e20000100800 */
[----:B-1----:R-:W-:-:S03]  /*278c0*/  IMAD.MOV.U32 R44, RZ, RZ, R51 ;  /* 0x000000ffff2c7224 */ /* 0x002fc600078e0033 */
[----:B------:R-:W-:Y:S01]  /*278d0*/  STL [R1+0x900], R60 ;  /* 0x0009003c01007387 */ /* 0x000fe20000100800 */
[----:B------:R-:W-:-:S03]  /*278e0*/  MOV R45, R60 ;  /* 0x0000003c002d7202 */ /* 0x000fc60000000f00 */
[----:B------:R-:W4:Y:S04]  /*278f0*/  LDL.LU R55, [R1+0xac4] ;  /* 0x000ac40001377983 */ /* 0x000f280000300800 */
[----:B------:R1:W-:Y:S04]  /*27900*/  LDGSTS.E [R42+0x12900], desc[UR8][R44.64], P4 ;  /* 0x129000002c2a7fae */ /* 0x0003e8000a121848 */
[----:B------:R-:W4:Y:S01]  /*27910*/  LDL.LU R51, [R1+0xb04] ;  /* 0x000b040001337983 */ /* 0x000f220000300800 */
[----:B------:R-:W-:Y:S01]  /*27920*/  IADD3 R46, P1, R46, R5, RZ ;  /* 0x000000052e2e7210 */ /* 0x000fe20007f3e0ff */
[----:B------:R-:W-:-:S04]  /*27930*/  IMAD.X R6, R6, 0x1, R4, P0 ;  /* 0x0000000106067824 */ /* 0x000fc800000e0604 */
[----:B------:R-:W-:Y:S01]  /*27940*/  STL [R1+0x984], R46 ;  /* 0x0009842e01007387 */ /* 0x000fe20000100800 */
[----:B-1----:R-:W-:Y:S01]  /*27950*/  IMAD.MOV.U32 R44, RZ, RZ, R59 ;  /* 0x000000ffff2c7224 */ /* 0x002fe200078e003b */
[----:B------:R-:W-:Y:S02]  /*27960*/  MOV R45, R6 ;  /* 0x00000006002d7202 */ /* 0x000fe40000000f00 */
[----:B------:R1:W-:Y:S04]  /*27970*/  STL [R1+0x940], R6 ;  /* 0x0009400601007387 */ /* 0x0003e80000100800 */
[----:B---3--:R-:W3:Y:S04]  /*27980*/  LDL.LU R59, [R1+0xac0] ;  /* 0x000ac000013b7983 */ /* 0x008ee80000300800 */
[----:B------:R1:W-:Y:S01]  /*27990*/  LDGSTS.E [R42+0x13100], desc[UR8][R44.64], P4 ;  /* 0x131000002c2a7fae */ /* 0x0003e2000a121848 */
[----:B------:R-:W-:Y:S01]  /*279a0*/  IMAD.X R56, R56, 0x1, R4, P1 ;  /* 0x0000000138387824 */ /* 0x000fe200008e0604 */
[----:B------:R-:W-:-:S04]  /*279b0*/  IADD3 R43, P0, R43, R5, RZ ;  /* 0x000000052b2b7210 */ /* 0x000fc80007f1e0ff */
[----:B-1----:R-:W-:Y:S01]  /*279c0*/  MOV R45, R56 ;  /* 0x00000038002d7202 */ /* 0x002fe20000000f00 */
[----:B------:R-:W-:Y:S04]  /*279d0*/  STL [R1+0x9c4], R43 ;  /* 0x0009c42b01007387 */ /* 0x000fe80000100800 */
[----:B------:R1:W-:Y:S04]  /*279e0*/  STL [R1+0x980], R56 ;  /* 0x0009803801007387 */ /* 0x0003e80000100800 */
[----:B------:R-:W3:Y:S04]  /*279f0*/  LDL.LU R6, [R1+0xb44] ;  /* 0x000b440001067983 */ /* 0x000ee80000300800 */
[----:B-1----:R-:W3:Y:S01]  /*27a00*/  LDL.LU R56, [R1+0xb00] ;  /* 0x000b000001387983 */ /* 0x002ee20000300800 */
[----:B------:R-:W-:-:S02]  /*27a10*/  IMAD.MOV.U32 R44, RZ, RZ, R46 ;  /* 0x000000ffff2c7224 */ /* 0x000fc400078e002e */
[----:B------:R-:W-:-:S03]  /*27a20*/  IMAD.X R58, R58, 0x1, R4, P0 ;  /* 0x000000013a3a7824 */ /* 0x000fc600000e0604 */
[----:B------:R1:W-:Y:S01]  /*27a30*/  LDGSTS.E [R42+0x13900], desc[UR8][R44.64], P4 ;  /* 0x139000002c2a7fae */ /* 0x0003e2000a121848 */
[----:B------:R-:W-:Y:S01]  /*27a40*/  IADD3 R47, P1, R47, R5, RZ ;  /* 0x000000052f2f7210 */ /* 0x000fe20007f3e0ff */
[----:B-1----:R-:W-:Y:S01]  /*27a50*/  IMAD.MOV.U32 R44, RZ, RZ, R43 ;  /* 0x000000ffff2c7224 */ /* 0x002fe200078e002b */
[----:B------:R-:W-:-:S03]  /*27a60*/  MOV R45, R58 ;  /* 0x0000003a002d7202 */ /* 0x000fc60000000f00 */
[----:B------:R-:W-:Y:S04]  /*27a70*/  STL [R1+0xa04], R47 ;  /* 0x000a042f01007387 */ /* 0x000fe80000100800 */
[----:B------:R1:W-:Y:S01]  /*27a80*/  STL [R1+0x9c0], R58 ;  /* 0x0009c03a01007387 */ /* 0x0003e20000100800 */
[----:B------:R-:W-:-:S03]  /*27a90*/  IMAD.X R54, R54, 0x1, R4, P1 ;  /* 0x0000000136367824 */ /* 0x000fc600008e0604 */
[----:B------:R-:W3:Y:S04]  /*27aa0*/  LDL.LU R46, [R1+0xb84] ;  /* 0x000b8400012e7983 */ /* 0x000ee80000300800 */
[----:B------:R1:W-:Y:S04]  /*27ab0*/  LDGSTS.E [R42+0x14100], desc[UR8][R44.64], P4 ;  /* 0x141000002c2a7fae */ /* 0x0003e8000a121848 */
[----:B-1----:R-:W3:Y:S01]  /*27ac0*/  LDL.LU R58, [R1+0xb40] ;  /* 0x000b4000013a7983 */ /* 0x002ee20000300800 */
[----:B------:R-:W-:Y:S01]  /*27ad0*/  MOV R45, R54 ;  /* 0x00000036002d7202 */ /* 0x000fe20000000f00 */
[----:B------:R-:W-:-:S05]  /*27ae0*/  IMAD.MOV.U32 R44, RZ, RZ, R47 ;  /* 0x000000ffff2c7224 */ /* 0x000fca00078e002f */
[----:B------:R1:W-:Y:S01]  /*27af0*/  LDGSTS.E [R42+0x14900], desc[UR8][R44.64], P4 ;  /* 0x149000002c2a7fae */ /* 0x0003e2000a121848 */
[----:B--2---:R-:W-:-:S05]  /*27b00*/  IADD3 R50, P0, R50, R5, RZ ;  /* 0x0000000532327210 */ /* 0x004fca0007f1e0ff */
[----:B------:R-:W-:Y:S04]  /*27b10*/  STL [R1+0xa44], R50 ;  /* 0x000a443201007387 */ /* 0x000fe80000100800 */
[----:B------:R2:W-:Y:S04]  /*27b20*/  STL [R1+0xa00], R54 ;  /* 0x000a003601007387 */ /* 0x0005e80000100800 */
[----:B------:R-:W3:Y:S01]  /*27b30*/  LDL.LU R43, [R1+0x7cc] ;  /* 0x0007cc00012b7983 */ /* 0x000ee20000300800 */
[----:B------:R-:W-:-:S03]  /*27b40*/  IMAD.X R53, R53, 0x1, R4, P0 ;  /* 0x0000000135357824 */ /* 0x000fc600000e0604 */
[----:B--2---:R-:W2:Y:S01]  /*27b50*/  LDL.LU R54, [R1+0xb80] ;  /* 0x000b800001367983 */ /* 0x004ea20000300800 */
[----:B------:R-:W-:Y:S01]  /*27b60*/  IADD3 R52, P1, R52, R5, RZ ;  /* 0x0000000534347210 */ /* 0x000fe20007f3e0ff */
[----:B-1----:R-:W-:Y:S01]  /*27b70*/  IMAD.MOV.U32 R44, RZ, RZ, R50 ;  /* 0x000000ffff2c7224 */ /* 0x002fe200078e0032 */
[----:B------:R-:W-:-:S03]  /*27b80*/  MOV R45, R53 ;  /* 0x00000035002d7202 */ /* 0x000fc60000000f00 */
[----:B------:R-:W-:Y:S01]  /*27b90*/  STL [R1+0xa84], R52 ;  /* 0x000a843401007387 */ /* 0x000fe20000100800 */
[----:B----4-:R-:W-:-:S03]  /*27ba0*/  IMAD.X R61, R61, 0x1, R4, P1 ;  /* 0x000000013d3d7824 */ /* 0x010fc600008e0604 */
[----:B------:R1:W-:Y:S04]  /*27bb0*/  STL [R1+0xa40], R53 ;  /* 0x000a403501007387 */ /* 0x0003e80000100800 */
[----:B------:R-:W4:Y:S04]  /*27bc0*/  LDL.LU R47, [R1+0x80c] ;  /* 0x00080c00012f7983 */ /* 0x000f280000300800 */
[----:B------:R1:W-:Y:S04]  /*27bd0*/  LDGSTS.E [R42+0x15100], desc[UR8][R44.64], P4 ;  /* 0x151000002c2a7fae */ /* 0x0003e8000a121848 */
[----:B-1----:R-:W4:Y:S01]  /*27be0*/  LDL.LU R53, [R1+0x7c8] ;  /* 0x0007c80001357983 */ /* 0x002f220000300800 */
[----:B------:R-:W-:-:S05]  /*27bf0*/  IADD3 R55, P0, R55, R5, RZ ;  /* 0x0000000537377210 */ /* 0x000fca0007f1e0ff */
[----:B------:R-:W-:Y:S01]  /*27c00*/  STL [R1+0xac4], R55 ;  /* 0x000ac43701007387 */ /* 0x000fe20000100800 */
[----:B------:R-:W-:Y:S01]  /*27c10*/  IMAD.MOV.U32 R44, RZ, RZ, R52 ;  /* 0x000000ffff2c7224 */ /* 0x000fe200078e0034 */
[----:B------:R-:W-:Y:S02]  /*27c20*/  IADD3 R51, P1, R51, R5, RZ ;  /* 0x0000000533337210 */ /* 0x000fe40007f3e0ff */
[----:B------:R1:W-:Y:S01]  /*27c30*/  STL [R1+0xa80], R61 ;  /* 0x000a803d01007387 */ /* 0x0003e20000100800 */
[----:B------:R-:W-:-:S03]  /*27c40*/  MOV R45, R61 ;  /* 0x0000003d002d7202 */ /* 0x000fc60000000f00 */
[----:B------:R-:W4:Y:S04]  /*27c50*/  LDL.LU R50, [R1+0x808] ;  /* 0x0008080001327983 */ /* 0x000f280000300800 */
[----:B------:R-:W4:Y:S04]  /*27c60*/  LDL.LU R60, [R1+0x84c] ;  /* 0x00084c00013c7983 */ /* 0x000f280000300800 */
[----:B-1----:R-:W4:Y:S01]  /*27c70*/  LDL.LU R61, [R1+0x848] ;  /* 0x00084800013d7983 */ /* 0x002f220000300800 */
[----:B---3--:R-:W-:-:S03]  /*27c80*/  IMAD.X R59, R59, 0x1, R4, P0 ;  /* 0x000000013b3b7824 */ /* 0x008fc600000e0604 */
[----:B------:R-:W-:Y:S04]  /*27c90*/  STL [R1+0xb04], R51 ;  /* 0x000b043301007387 */ /* 0x000fe80000100800 */
[----:B------:R1:W-:Y:S04]  /*27ca0*/  STL [R1+0xac0], R59 ;  /* 0x000ac03b01007387 */ /* 0x0003e80000100800 */
[----:B------:R3:W-:Y:S04]  /*27cb0*/  LDGSTS.E [R42+0x15900], desc[UR8][R44.64], P4 ;  /* 0x159000002c2a7fae */ /* 0x0007e8000a121848 */
[----:B------:R-:W4:Y:S01]  /*27cc0*/  LDL.LU R52, [R1+0x88c] ;  /* 0x00088c0001347983 */ /* 0x000f220000300800 */
[----:B---3--:R-:W-:-:S03]  /*27cd0*/  MOV R45, R59 ;  /* 0x0000003b002d7202 */ /* 0x008fc60000000f00 */
[----:B-1----:R-:W3:Y:S01]  /*27ce0*/  LDL.LU R59, [R1+0x888] ;  /* 0x00088800013b7983 */ /* 0x002ee20000300800 */
[----:B------:R-:W-:Y:S01]  /*27cf0*/  IADD3 R6, P0, R6, R5, RZ ;  /* 0x0000000506067210 */ /* 0x000fe20007f1e0ff */
[----:B------:R-:W-:Y:S02]  /*27d00*/  IMAD.MOV.U32 R44, RZ, RZ, R55 ;  /* 0x000000ffff2c7224 */ /* 0x000fe400078e0037 */
[----:B------:R-:W-:Y:S02]  /*27d10*/  IMAD.X R56, R56, 0x1, R4, P1 ;  /* 0x0000000138387824 */ /* 0x000fe400008e0604 */
[----:B------:R-:W-:Y:S04]  /*27d20*/  STL [R1+0xb44], R6 ;  /* 0x000b440601007387 */ /* 0x000fe80000100800 */
[----:B------:R1:W-:Y:S04]  /*27d30*/  STL [R1+0xb00], R56 ;  /* 0x000b003801007387 */ /* 0x0003e80000100800 */
[----:B------:R-:W3:Y:S04]  /*27d40*/  LDL.LU R55, [R1+0x8cc] ;  /* 0x0008cc0001377983 */ /* 0x000ee80000300800 */
[----:B------:R1:W-:Y:S02]  /*27d50*/  LDGSTS.E [R42+0x16100], desc[UR8][R44.64], P4 ;  /* 0x161000002c2a7fae */ /* 0x0003e4000a121848 */
[----:B-1----:R-:W-:Y:S01]  /*27d60*/  IMAD.MOV.U32 R44, RZ, RZ, R51 ;  /* 0x000000ffff2c7224 */ /* 0x002fe200078e0033 */
[----:B------:R-:W-:-:S02]  /*27d70*/  MOV R45, R56 ;  /* 0x00000038002d7202 */ /* 0x000fc40000000f00 */
[----:B------:R-:W3:Y:S04]  /*27d80*/  LDL.LU R56, [R1+0x8c8] ;  /* 0x0008c80001387983 */ /* 0x000ee80000300800 */
[----:B------:R1:W-:Y:S01]  /*27d90*/  LDGSTS.E [R42+0x16900], desc[UR8][R44.64], P4 ;  /* 0x169000002c2a7fae */ /* 0x0003e2000a121848 */
[----:B------:R-:W-:Y:S01]  /*27da0*/  IADD3 R46, P1, R46, R5, RZ ;  /* 0x000000052e2e7210 */ /* 0x000fe20007f3e0ff */
[----:B------:R-:W-:-:S04]  /*27db0*/  IMAD.X R58, R58, 0x1, R4, P0 ;  /* 0x000000013a3a7824 */ /* 0x000fc800000e0604 */
[----:B------:R-:W-:Y:S01]  /*27dc0*/  STL [R1+0xb84], R46 ;  /* 0x000b842e01007387 */ /* 0x000fe20000100800 */
[----:B-1----:R-:W-:-:S03]  /*27dd0*/  IMAD.MOV.U32 R44, RZ, RZ, R6 ;  /* 0x000000ffff2c7224 */ /* 0x002fc600078e0006 */
[----:B------:R1:W-:Y:S01]  /*27de0*/  STL [R1+0xb40], R58 ;  /* 0x000b403a01007387 */ /* 0x0003e20000100800 */
[----:B------:R-:W-:-:S03]  /*27df0*/  MOV R45, R58 ;  /* 0x0000003a002d7202 */ /* 0x000fc60000000f00 */
[----:B------:R-:W3:Y:S04]  /*27e00*/  LDL.LU R51, [R1+0x90c] ;  /* 0x00090c0001337983 */ /* 0x000ee80000300800 */
[----:B------:R1:W-:Y:S04]  /*27e10*/  LDGSTS.E [R42+0x17100], desc[UR8][R44.64], P4 ;  /* 0x171000002c2a7fae */ /* 0x0003e8000a121848 */
[----:B-1----:R-:W3:Y:S01]  /*27e20*/  LDL.LU R58, [R1+0x908] ;  /* 0x00090800013a7983 */ /* 0x002ee20000300800 */
[----:B------:R-:W-:Y:S01]  /*27e30*/  IMAD.MOV.U32 R44, RZ, RZ, R46 ;  /* 0x000000ffff2c7224 */ /* 0x000fe200078e002e */
[----:B------:R-:W-:Y:S01]  /*27e40*/  IADD3 R43, P0, R43, R5, RZ ;  /* 0x000000052b2b7210 */ /* 0x000fe20007f1e0ff */
[----:B--2---:R-:W-:-:S04]  /*27e50*/  IMAD.X R54, R54, 0x1, R4, P1 ;  /* 0x0000000136367824 */ /* 0x004fc800008e0604 */
[----:B------:R1:W-:Y:S04]  /*27e60*/  STL [R1+0x7cc], R43 ;  /* 0x0007cc2b01007387 */ /* 0x0003e80000100800 */
[----:B------:R2:W-:Y:S04]  /*27e70*/  STL [R1+0xb80], R54 ;  /* 0x000b803601007387 */ /* 0x0005e80000100800 */
[----:B------:R-:W3:Y:S01]  /*27e80*/  LDL.LU R6, [R1+0x94c] ;  /* 0x00094c0001067983 */ /* 0x000ee20000300800 */
[----:B------:R-:W-:-:S03]  /*27e90*/  MOV R45, R54 ;  /* 0x00000036002d7202 */ /* 0x000fc60000000f00 */
[----:B------:R-:W3:Y:S04]  /*27ea0*/  LDL.LU R46, [R1+0x98c] ;  /* 0x00098c00012e7983 */ /* 0x000ee80000300800 */
[----:B------:R1:W-:Y:S01]  /*27eb0*/  LDGSTS.E [R42+0x17900], desc[UR8][R44.64], P4 ;  /* 0x179000002c2a7fae */ /* 0x0003e2000a121848 */
[----:B----4-:R-:W-:Y:S01]  /*27ec0*/  IADD3 R47, P1, R47, R5, RZ ;  /* 0x000000052f2f7210 */ /* 0x010fe20007f3e0ff */
[----:B------:R-:W-:Y:S02]  /*27ed0*/  IMAD.X R53, R53, 0x1, R4, P0 ;  /* 0x0000000135357824 */ /* 0x000fe400000e0604 */
[----:B-1----:R-:W-:Y:S02]  /*27ee0*/  IMAD.MOV.U32 R42, RZ, RZ, R43 ;  /* 0x000000ffff2a7224 */ /* 0x002fe400078e002b */
[----:B------:R-:W-:Y:S01]  /*27ef0*/  STL [R1+0x80c], R47 ;  /* 0x00080c2f01007387 */ /* 0x000fe20000100800 */
[----:B------:R-:W-:-:S03]  /*27f00*/  MOV R43, R53 ;  /* 0x00000035002b7202 */ /* 0x000fc60000000f00 */
[----:B------:R1:W-:Y:S04]  /*27f10*/  STL [R1+0x7c8], R53 ;  /* 0x0007c83501007387 */ /* 0x0003e80000100800 */
[----:B--2---:R-:W2:Y:S01]  /*27f20*/  LDL.LU R54, [R1+0x948] ;  /* 0x0009480001367983 */ /* 0x004ea20000300800 */
[----:B------:R-:W-:-:S03]  /*27f30*/  IMAD.X R50, R50, 0x1, R4, P1 ;  /* 0x0000000132327824 */ /* 0x000fc600008e0604 */
[----:B------:R4:W-:Y:S01]  /*27f40*/  LDGSTS.E [R7+0x10200], desc[UR8][R42.64], P4 ;  /* 0x102000002a077fae */ /* 0x0009e2000a121848 */
[----:B------:R-:W-:-:S05]  /*27f50*/  IADD3 R60, P0, R60, R5, RZ ;  /* 0x000000053c3c7210 */ /* 0x000fca0007f1e0ff */
[----:B------:R-:W-:Y:S01]  /*27f60*/  STL [R1+0x84c], R60 ;  /* 0x00084c3c01007387 */ /* 0x000fe20000100800 */
[----:B------:R-:W-:Y:S02]  /*27f70*/  IMAD.X R61, R61, 0x1, R4, P0 ;  /* 0x000000013d3d7824 */ /* 0x000fe400000e0604 */
[----:B----4-:R-:W-:Y:S01]  /*27f80*/  IMAD.MOV.U32 R42, RZ, RZ, R47 ;  /* 0x000000ffff2a7224 */ /* 0x010fe200078e002f */
[----:B------:R-:W-:Y:S01]  /*27f90*/  MOV R43, R50 ;  /* 0x00000032002b7202 */ /* 0x000fe20000000f00 */
[----:B------:R4:W-:Y:S04]  /*27fa0*/  STL [R1+0x808], R50 ;  /* 0x0008083201007387 */ /* 0x0009e80000100800 */
[----:B-1----:R-:W2:Y:S04]  /*27fb0*/  LDL.LU R53, [R1+0x9cc] ;  /* 0x0009cc0001357983 */ /* 0x002ea80000300800 */
[----:B------:R-:W2:Y:S01]  /*27fc0*/  LDL.LU R47, [R1+0x988] ;  /* 0x00098800012f7983 */ /* 0x000ea20000300800 */
[----:B------:R-:W-:-:S03]  /*27fd0*/  IADD3 R52, P1, R52, R5, RZ ;  /* 0x0000000534347210 */ /* 0x000fc60007f3e0ff */
[----:B------:R1:W-:Y:S04]  /*27fe0*/  LDGSTS.E [R7+0x10a00], desc[UR8][R42.64], P4 ;  /* 0x10a000002a077fae */ /* 0x0003e8000a121848 */
[----:B------:R-:W-:Y:S01]  /*27ff0*/  STL [R1+0x88c], R52 ;  /* 0x00088c3401007387 */ /* 0x000fe20000100800 */
[----:B---3--:R-:W-:-:S03]  /*28000*/  IMAD.X R59, R59, 0x1, R4, P1 ;  /* 0x000000013b3b7824 */ /* 0x008fc600008e0604 */
[----:B------:R-:W-:Y:S01]  /*28010*/  STL [R1+0x848], R61 ;  /* 0x0008483d01007387 */ /* 0x000fe20000100800 */
[----:B-1----:R-:W-:Y:S01]  /*28020*/  IMAD.MOV.U32 R42, RZ, RZ, R60 ;  /* 0x000000ffff2a7224 */ /* 0x002fe200078e003c */
[----:B------:R-:W-:Y:S02]  /*28030*/  MOV R43, R61 ;  /* 0x0000003d002b7202 */ /* 0x000fe40000000f00 */
[----:B----4-:R-:W3:Y:S04]  /*28040*/  LDL.LU R50, [R1+0xa0c] ;  /* 0x000a0c0001327983 */ /* 0x010ee80000300800 */
[----:B------:R-:W4:Y:S04]  /*28050*/  LDL.LU R60, [R1+0x9c8] ;  /* 0x0009c800013c7983 */ /* 0x000f280000300800 */
[----:B------:R1:W-:Y:S01]  /*28060*/  LDGSTS.E [R7+0x11200], desc[UR8][R42.64], P4 ;  /* 0x112000002a077fae */ /* 0x0003e2000a121848 */
[----:B------:R-:W-:-:S05]  /*28070*/  IADD3 R55, P0, R55, R5, RZ ;  /* 0x0000000537377210 */ /* 0x000fca0007f1e0ff */
[----:B------:R-:W-:Y:S01]  /*28080*/  STL [R1+0x8cc], R55 ;  /* 0x0008cc3701007387 */ /* 0x000fe20000100800 */
[----:B-1----:R-:W-:-:S03]  /*28090*/  MOV R43, R59 ;  /* 0x0000003b002b7202 */ /* 0x002fc60000000f00 */
[----:B------:R1:W-:Y:S04]  /*280a0*/  STL [R1+0x888], R59 ;  /* 0x0008883b01007387 */ /* 0x0003e80000100800 */
[----:B------:R-:W4:Y:S04]  /*280b0*/  LDL.LU R44, [R1+0xa4c] ;  /* 0x000a4c00012c7983 */ /* 0x000f280000300800 */
[----:B-1----:R-:W4:Y:S01]  /*280c0*/  LDL.LU R59, [R1+0xa08] ;  /* 0x000a0800013b7983 */ /* 0x002f220000300800 */
[----:B------:R-:W-:Y:S02]  /*280d0*/  IMAD.X R56, R56, 0x1, R4, P0 ;  /* 0x0000000138387824 */ /* 0x000fe400000e0604 */
[----:B------:R-:W-:-:S05]  /*280e0*/  IMAD.MOV.U32 R42, RZ, RZ, R52 ;  /* 0x000000ffff2a7224 */ /* 0x000fca00078e0034 */
[----:B------:R1:W-:Y:S01]  /*280f0*/  LDGSTS.E [R7+0x11a00], desc[UR8][R42.64], P4 ;  /* 0x11a000002a077fae */ /* 0x0003e2000a121848 */
[----:B------:R-:W-:Y:S02]  /*28100*/  IADD3 R51, P1, R51, R5, RZ ;  /* 0x0000000533337210 */ /* 0x000fe40007f3e0ff */
[----:B-1----:R-:W-:-:S03]  /*28110*/  MOV R43, R56 ;  /* 0x00000038002b7202 */ /* 0x002fc60000000f00 */
[----:B------:R-:W-:Y:S01]  /*28120*/  STL [R1+0x90c], R51 ;  /* 0x00090c3301007387 */ /* 0x000fe20000100800 */
[----:B------:R-:W-:-:S03]  /*28130*/  IMAD.X R58, R58, 0x1, R4, P1 ;  /* 0x000000013a3a7824 */ /* 0x000fc600008e0604 */
[----:B------:R1:W-:Y:S01]  /*28140*/  STL [R1+0x8c8], R56 ;  /* 0x0008c83801007387 */ /* 0x0003e20000100800 */
[----:B------:R-:W-:-:S03]  /*28150*/  IMAD.MOV.U32 R42, RZ, RZ, R55 ;  /* 0x000000ffff2a7224 */ /* 0x000fc600078e0037 */
[----:B------:R-:W4:Y:S04]  /*28160*/  LDL.LU R52, [R1+0xa8c] ;  /* 0x000a8c0001347983 */ /* 0x000f280000300800 */
[----:B------:R1:W-:Y:S04]  /*28170*/  LDGSTS.E [R7+0x12200], desc[UR8][R42.64], P4 ;  /* 0x122000002a077fae */ /* 0x0003e8000a121848 */
[----:B-1----:R-:W4:Y:S01]  /*28180*/  LDL.LU R56, [R1+0xa48] ;  /* 0x000a480001387983 */ /* 0x002f220000300800 */
[----:B------:R-:W-:Y:S01]  /*28190*/  IMAD.MOV.U32 R42, RZ, RZ, R51 ;  /* 0x000000ffff2a7224 */ /* 0x000fe200078e0033 */
[----:B------:R-:W-:-:S05]  /*281a0*/  MOV R43, R58 ;  /* 0x0000003a002b7202 */ /* 0x000fca0000000f00 */
[----:B------:R1:W-:Y:S01]  /*281b0*/  LDGSTS.E [R7+0x12a00], desc[UR8][R42.64], P4 ;  /* 0x12a000002a077fae */ /* 0x0003e2000a121848 */
[----:B------:R-:W-:-:S05]  /*281c0*/  IADD3 R6, P0, R6, R5, RZ ;  /* 0x0000000506067210 */ /* 0x000fca0007f1e0ff */
[----:B------:R-:W-:Y:S04]  /*281d0*/  STL [R1+0x94c], R6 ;  /* 0x00094c0601007387 */ /* 0x000fe80000100800 */
[----:B------:R1:W-:Y:S04]  /*281e0*/  STL [R1+0x908], R58 ;  /* 0x0009083a01007387 */ /* 0x0003e80000100800 */
[----:B------:R-:W4:Y:S04]  /*281f0*/  LDL.LU R55, [R1+0xa88] ;  /* 0x000a880001377983 */ /* 0x000f280000300800 */
[----:B------:R-:W4:Y:S01]  /*28200*/  LDL.LU R45, [R1+0xacc] ;  /* 0x000acc00012d7983 */ /* 0x000f220000300800 */
[----:B------:R-:W-:Y:S01]  /*28210*/  IADD3 R46, P1, R46, R5, RZ ;  /* 0x000000052e2e7210 */ /* 0x000fe20007f3e0ff */
[----:B-1----:R-:W-:-:S02]  /*28220*/  IMAD.MOV.U32 R42, RZ, RZ, R6 ;  /* 0x000000ffff2a7224 */ /* 0x002fc400078e0006 */
[----:B------:R-:W4:Y:S04]  /*28230*/  LDL.LU R58, [R1+0xac8] ;  /* 0x000ac800013a7983 */ /* 0x000f280000300800 */
[----:B------:R-:W-:Y:S01]  /*28240*/  STL [R1+0x98c], R46 ;  /* 0x00098c2e01007387 */ /* 0x000fe20000100800 */
[----:B--2---:R-:W-:-:S05]  /*28250*/  IMAD.X R54, R54, 0x1, R4, P0 ;  /* 0x0000000136367824 */ /* 0x004fca00000e0604 */
[----:B------:R1:W-:Y:S01]  /*28260*/  STL [R1+0x948], R54 ;  /* 0x0009483601007387 */ /* 0x0003e20000100800 */
[----:B------:R-:W-:-:S03]  /*28270*/  MOV R43, R54 ;  /* 0x00000036002b7202 */ /* 0x000fc60000000f00 */
[----:B------:R-:W2:Y:S04]  /*28280*/  LDL.LU R51, [R1+0xb0c] ;  /* 0x000b0c0001337983 */ /* 0x000ea80000300800 */
[----:B------:R1:W-:Y:S04]  /*28290*/  LDGSTS.E [R7+0x13200], desc[UR8][R42.64], P4 ;  /* 0x132000002a077fae */ /* 0x0003e8000a121848 */
[----:B-1----:R-:W2:Y:S01]  /*282a0*/  LDL.LU R54, [R1+0xb08] ;  /* 0x000b080001367983 */ /* 0x002ea20000300800 */
[----:B------:R-:W-:Y:S01]  /*282b0*/  IADD3 R53, P0, R53, R5, RZ ;  /* 0x0000000535357210 */ /* 0x000fe20007f1e0ff */
[----:B------:R-:W-:-:S04]  /*282c0*/  IMAD.X R47, R47, 0x1, R4, P1 ;  /* 0x000000012f2f7824 */ /* 0x000fc800008e0604 */
[----:B------:R-:W-:Y:S01]  /*282d0*/  STL [R1+0x9cc], R53 ;  /* 0x0009cc3501007387 */ /* 0x000fe20000100800 */
[----:B------:R-:W-:-:S03]  /*282e0*/  IMAD.MOV.U32 R42, RZ, RZ, R46 ;  /* 0x000000ffff2a7224 */ /* 0x000fc600078e002e */
[----:B------:R1:W-:Y:S01]  /*282f0*/  STL [R1+0x988], R47 ;  /* 0x0009882f01007387 */ /* 0x0003e20000100800 */
[----:B------:R-:W-:-:S03]  /*28300*/  MOV R43, R47 ;  /* 0x0000002f002b7202 */ /* 0x000fc60000000f00 */
[----:B------:R-:W2:Y:S04]  /*28310*/  LDL.LU R6, [R1+0xb4c] ;  /* 0x000b4c0001067983 */ /* 0x000ea80000300800 */
[----:B------:R-:W2:Y:S04]  /*28320*/  LDL.LU R46, [R1+0xb48] ;  /* 0x000b4800012e7983 */ /* 0x000ea80000300800 */
[----:B------:R1:W-:Y:S01]  /*28330*/  LDGSTS.E [R7+0x13a00], desc[UR8][R42.64], P4 ;  /* 0x13a000002a077fae */ /* 0x0003e2000a121848 */
[----:B---3--:R-:W-:Y:S01]  /*28340*/  IADD3 R50, P1, R50, R5, RZ ;  /* 0x0000000532327210 */ /* 0x008fe20007f3e0ff */
[----:B----4-:R-:W-:-:S04]  /*28350*/  IMAD.X R60, R60, 0x1, R4, P0 ;  /* 0x000000013c3c7824 */ /* 0x010fc800000e0604 */
[----:B------:R-:W-:Y:S04]  /*28360*/  STL [R1+0xa0c], R50 ;  /* 0x000a0c3201007387 */ /* 0x000fe80000100800 */
[----:B------:R3:W-:Y:S01]  /*28370*/  STL [R1+0x9c8], R60 ;  /* 0x0009c83c01007387 */ /* 0x0007e20000100800 */
[----:B-1----:R-:W-:-:S03]  /*28380*/  MOV R43, R60 ;  /* 0x0000003c002b7202 */ /* 0x002fc60000000f00 */
[----:B------:R-:W4:Y:S01]  /*28390*/  LDL.LU R47, [R1+0xb8c] ;  /* 0x000b8c00012f7983 */ /* 0x000f220000300800 */
[----:B------:R-:W-:-:S03]  /*283a0*/  IMAD.MOV.U32 R42, RZ, RZ, R53 ;  /* 0x000000ffff2a7224 */ /* 0x000fc600078e0035 */
[----:B---3--:R-:W3:Y:S04]  /*283b0*/  LDL.LU R60, [R1+0xb88] ;  /* 0x000b8800013c7983 */ /* 0x008ee80000300800 */
[----:B------:R1:W-:Y:S01]  /*283c0*/  LDGSTS.E [R7+0x14200], desc[UR8][R42.64], P4 ;  /* 0x142000002a077fae */ /* 0x0003e2000a121848 */
[----:B------:R-:W-:Y:S01]  /*283d0*/  IADD3 R44, P0, R44, R5, RZ ;  /* 0x000000052c2c7210 */ /* 0x000fe20007f1e0ff */
[----:B------:R-:W-:-:S04]  /*283e0*/  IMAD.X R59, R59, 0x1, R4, P1 ;  /* 0x000000013b3b7824 */ /* 0x000fc800008e0604 */
[----:B------:R-:W-:Y:S04]  /*283f0*/  STL [R1+0xa4c], R44 ;  /* 0x000a4c2c01007387 */ /* 0x000fe80000100800 */
[----:B------:R-:W-:Y:S04]  /*28400*/  STL [R1+0xa08], R59 ;  /* 0x000a083b01007387 */ /* 0x000fe80000100800 */
[----:B------:R-:W3:Y:S01]  /*28410*/  LDL.LU R53, [R1+0x7d4] ;  /* 0x0007d40001357983 */ /* 0x000ee20000300800 */
[----:B-1----:R-:W-:Y:S01]  /*28420*/  IMAD.MOV.U32 R42, RZ, RZ, R50 ;  /* 0x000000ffff2a7224 */ /* 0x002fe200078e0032 */
[----:B------:R-:W-:-:S02]  /*28430*/  MOV R43, R59 ;  /* 0x0000003b002b7202 */ /* 0x000fc40000000f00 */
[----:B------:R-:W3:Y:S04]  /*28440*/  LDL.LU R50, [R1+0x814] ;  /* 0x0008140001327983 */ /* 0x000ee80000300800 */
[----:B------:R1:W-:Y:S02]  /*28450*/  LDGSTS.E [R7+0x14a00], desc[UR8][R42.64], P4 ;  /* 0x14a000002a077fae */ /* 0x0003e4000a121848 */
[----:B-1----:R-:W-:Y:S01]  /*28460*/  IMAD.MOV.U32 R42, RZ, RZ, R44 ;  /* 0x000000ffff2a7224 */ /* 0x002fe200078e002c */
[----:B------:R-:W-:Y:S01]  /*28470*/  IADD3 R52, P1, R52, R5, RZ ;  /* 0x0000000534347210 */ /* 0x000fe20007f3e0ff */
[----:B------:R-:W-:-:S04]  /*28480*/  IMAD.X R56, R56, 0x1, R4, P0 ;  /* 0x0000000138387824 */ /* 0x000fc800000e0604 */
[----:B------:R-:W-:Y:S01]  /*28490*/  STL [R1+0xa8c], R52 ;  /* 0x000a8c3401007387 */ /* 0x000fe20000100800 */
[----:B------:R-:W-:-:S03]  /*284a0*/  MOV R43, R56 ;  /* 0x00000038002b7202 */ /* 0x000fc60000000f00 */
[----:B------:R1:W-:Y:S04]  /*284b0*/  STL [R1+0xa48], R56 ;  /* 0x000a483801007387 */ /* 0x0003e80000100800 */
[----:B------:R1:W-:Y:S04]  /*284c0*/  LDGSTS.E [R7+0x15200], desc[UR8][R42.64], P4 ;  /* 0x152000002a077fae */ /* 0x0003e8000a121848 */
[----:B-1----:R-:W3:Y:S01]  /*284d0*/  LDL.LU R56, [R1+0x7d0] ;  /* 0x0007d00001387983 */ /* 0x002ee20000300800 */
[----:B------:R-:W-:Y:S02]  /*284e0*/  IMAD.MOV.U32 R42, RZ, RZ, R52 ;  /* 0x000000ffff2a7224 */ /* 0x000fe400078e0034 */
[----:B------:R-:W-:Y:S01]  /*284f0*/  IMAD.X R55, R55, 0x1, R4, P1 ;  /* 0x0000000137377824 */ /* 0x000fe200008e0604 */
[----:B------:R-:W-:-:S04]  /*28500*/  IADD3 R45, P0, R45, R5, RZ ;  /* 0x000000052d2d7210 */ /* 0x000fc80007f1e0ff */
[----:B------:R-:W-:Y:S01]  /*28510*/  MOV R43, R55 ;  /* 0x00000037002b7202 */ /* 0x000fe20000000f00 */
[----:B------:R-:W-:Y:S04]  /*28520*/  STL [R1+0xacc], R45 ;  /* 0x000acc2d01007387 */ /* 0x000fe80000100800 */
[----:B------:R1:W-:Y:S04]  /*28530*/  STL [R1+0xa88], R55 ;  /* 0x000a883701007387 */ /* 0x0003e80000100800 */
[----:B------:R-:W3:Y:S01]  /*28540*/  LDL.LU R44, [R1+0x854] ;  /* 0x00085400012c7983 */ /* 0x000ee20000300800 */
[----:B------:R-:W-:-:S03]  /*28550*/  IMAD.X R58, R58, 0x1, R4, P0 ;  /* 0x000000013a3a7824 */ /* 0x000fc600000e0604 */
[----:B------:R2:W-:Y:S04]  /*28560*/  LDGSTS.E [R7+0x15a00], desc[UR8][R42.64], P4 ;  /* 0x15a000002a077fae */ /* 0x0005e8000a121848 */
[----:B-1----:R-:W3:Y:S01]  /*28570*/  LDL.LU R55, [R1+0x810] ;  /* 0x0008100001377983 */ /* 0x002ee20000300800 */
[----:B--2---:R-:W-:-:S05]  /*28580*/  IADD3 R51, P1, R51, R5, RZ ;  /* 0x0000000533337210 */ /* 0x004fca0007f3e0ff */
[----:B------:R-:W-:Y:S01]  /*28590*/  STL [R1+0xb0c], R51 ;  /* 0x000b0c3301007387 */ /* 0x000fe20000100800 */
[----:B------:R-:W-:Y:S01]  /*285a0*/  IMAD.MOV.U32 R42, RZ, RZ, R45 ;  /* 0x000000ffff2a7224 */ /* 0x000fe200078e002d */
[----:B------:R-:W-:Y:S01]  /*285b0*/  MOV R43, R58 ;  /* 0x0000003a002b7202 */ /* 0x000fe20000000f00 */
[----:B------:R-:W-:Y:S01]  /*285c0*/  IMAD.X R54, R54, 0x1, R4, P1 ;  /* 0x0000000136367824 */ /* 0x000fe200008e0604 */
[----:B------:R-:W-:Y:S04]  /*285d0*/  STL [R1+0xac8], R58 ;  /* 0x000ac83a01007387 */ /* 0x000fe80000100800 */
[----:B------:R-:W2:Y:S04]  /*285e0*/  LDL.LU R52, [R1+0x894] ;  /* 0x0008940001347983 */ /* 0x000ea80000300800 */
[----:B------:R-:W2:Y:S04]  /*285f0*/  LDL.LU R59, [R1+0x850] ;  /* 0x00085000013b7983 */ /* 0x000ea80000300800 */
[----:B------:R1:W-:Y:S01]  /*28600*/  LDGSTS.E [R7+0x16200], desc[UR8][R42.64], P4 ;  /* 0x162000002a077fae */ /* 0x0003e2000a121848 */
[----:B------:R-:W-:-:S05]  /*28610*/  IADD3 R6, P0, R6, R5, RZ ;  /* 0x0000000506067210 */ /* 0x000fca0007f1e0ff */
[----:B------:R-:W-:Y:S01]  /*28620*/  STL [R1+0xb4c], R6 ;  /* 0x000b4c0601007387 */ /* 0x000fe20000100800 */
[----:B------:R-:W-:Y:S02]  /*28630*/  IMAD.X R46, R46, 0x1, R4, P0 ;  /* 0x000000012e2e7824 */ /* 0x000fe400000e0604 */
[----:B-1----:R-:W-:Y:S01]  /*28640*/  IMAD.MOV.U32 R42, RZ, RZ, R51 ;  /* 0x000000ffff2a7224 */ /* 0x002fe200078e0033 */
[----:B------:R-:W-:Y:S01]  /*28650*/  MOV R43, R54 ;  /* 0x00000036002b7202 */ /* 0x000fe20000000f00 */
[----:B------:R1:W-:Y:S04]  /*28660*/  STL [R1+0xb08], R54 ;  /* 0x000b083601007387 */ /* 0x0003e80000100800 */
[----:B------:R-:W2:Y:S04]  /*28670*/  LDL.LU R45, [R1+0x8d4] ;  /* 0x0008d400012d7983 */ /* 0x000ea80000300800 */
[----:B------:R3:W-:Y:S01]  /*28680*/  LDGSTS.E [R7+0x16a00], desc[UR8][R42.64], P4 ;  /* 0x16a000002a077fae */ /* 0x0007e2000a121848 */
[----:B----4-:R-:W-:-:S03]  /*28690*/  IADD3 R47, P1, R47, R5, RZ ;  /* 0x000000052f2f7210 */ /* 0x010fc60007f3e0ff */
[----:B-1----:R-:W4:Y:S04]  /*286a0*/  LDL.LU R54, [R1+0x890] ;  /* 0x0008900001367983 */ /* 0x002f280000300800 */
[----:B------:R-:W-:Y:S01]  /*286b0*/  STL [R1+0xb8c], R47 ;  /* 0x000b8c2f01007387 */ /* 0x000fe20000100800 */
[----:B---3--:R-:W-:Y:S02]  /*286c0*/  IMAD.X R60, R60, 0x1, R4, P1 ;  /* 0x000000013c3c7824 */ /* 0x008fe400008e0604 */
[----:B------:R-:W-:Y:S01]  /*286d0*/  IMAD.MOV.U32 R42, RZ, RZ, R6 ;  /* 0x000000ffff2a7224 */ /* 0x000fe200078e0006 */
[----:B------:R-:W-:Y:S01]  /*286e0*/  MOV R43, R46 ;  /* 0x0000002e002b7202 */ /* 0x000fe20000000f00 */
[----:B------:R1:W-:Y:S04]  /*286f0*/  STL [R1+0xb48], R46 ;  /* 0x000b482e01007387 */ /* 0x0003e80000100800 */
[----:B------:R-:W3:Y:S04]  /*28700*/  LDL.LU R51, [R1+0x914] ;  /* 0x0009140001337983 */ /* 0x000ee80000300800 */
[----:B------:R-:W3:Y:S04]  /*28710*/  LDL.LU R58, [R1+0x8d0] ;  /* 0x0008d000013a7983 */ /* 0x000ee80000300800 */
[----:B------:R1:W-:Y:S01]  /*28720*/  LDGSTS.E [R7+0x17200], desc[UR8][R42.64], P4 ;  /* 0x172000002a077fae */ /* 0x0003e2000a121848 */
[----:B------:R-:W-:-:S05]  /*28730*/  IADD3 R53, P0, R53, R5, RZ ;  /* 0x0000000535357210 */ /* 0x000fca0007f1e0ff */
[----:B------:R-:W-:Y:S01]  /*28740*/  STL [R1+0x7d4], R53 ;  /* 0x0007d43501007387 */ /* 0x000fe20000100800 */
[----:B-1----:R-:W-:-:S03]  /*28750*/  MOV R43, R60 ;  /* 0x0000003c002b7202 */ /* 0x002fc60000000f00 */
[----:B------:R1:W-:Y:S04]  /*28760*/  STL [R1+0xb88], R60 ;  /* 0x000b883c01007387 */ /* 0x0003e80000100800 */
[----:B------:R-:W3:Y:S04]  /*28770*/  LDL.LU R46, [R1+0x954] ;  /* 0x00095400012e7983 */ /* 0x000ee80000300800 */
[----:B-1----:R-:W3:Y:S01]  /*28780*/  LDL.LU R60, [R1+0x910] ;  /* 0x00091000013c7983 */ /* 0x002ee20000300800 */
[----:B------:R-:W-:Y:S01]  /*28790*/  IADD3 R50, P1, R50, R5, RZ ;  /* 0x0000000532327210 */ /* 0x000fe20007f3e0ff */
[----:B------:R-:W-:Y:S01]  /*287a0*/  IMAD.MOV.U32 R42, RZ, RZ, R47 ;  /* 0x000000ffff2a7224 */ /* 0x000fe200078e002f */
[----:B------:R-:W-:-:S03]  /*287b0*/  LOP3.LUT R6, R57, 0x30, RZ, 0x3c, !PT ;  /* 0x0000003039067812 */ /* 0x000fc600078e3cff */
[----:B------:R-:W-:Y:S04]  /*287c0*/  STL [R1+0x814], R50 ;  /* 0x0008143201007387 */ /* 0x000fe80000100800 */
[----:B------:R1:W-:Y:S01]  /*287d0*/  LDGSTS.E [R7+0x17a00], desc[UR8][R42.64], P4 ;  /* 0x17a000002a077fae */ /* 0x0003e2000a121848 */
[----:B------:R-:W-:Y:S01]  /*287e0*/  VIADD R6, R6, UR7 ;  /* 0x0000000706067c36 */ /* 0x000fe20008000000 */
[----:B-1----:R-:W-:Y:S01]  /*287f0*/  MOV R42, R53 ;  /* 0x00000035002a7202 */ /* 0x002fe20000000f00 */
[----:B------:R-:W-:-:S04]  /*28800*/  IMAD.X R56, R56, 0x1, R4, P0 ;  /* 0x0000000138387824 */ /* 0x000fc800000e0604 */
[----:B------:R-:W-:Y:S01]  /*28810*/  IMAD.MOV.U32 R43, RZ, RZ, R56 ;  /* 0x000000ffff2b7224 */ /* 0x000fe200078e0038 */
[----:B------:R1:W-:Y:S04]  /*28820*/  STL [R1+0x7d0], R56 ;  /* 0x0007d03801007387 */ /* 0x0003e80000100800 */
[----:B------:R-:W3:Y:S04]  /*28830*/  LDL.LU R47, [R1+0x994] ;  /* 0x00099400012f7983 */ /* 0x000ee80000300800 */
[----:B------:R1:W-:Y:S04]  /*28840*/  LDGSTS.E [R6+0x10300], desc[UR8][R42.64], P4 ;  /* 0x103000002a067fae */ /* 0x0003e8000a121848 */
[----:B-1----:R-:W3:Y:S01]  /*28850*/  LDL.LU R56, [R1+0x950] ;  /* 0x0009500001387983 */ /* 0x002ee20000300800 */
[----:B------:R-:W-:-:S02]  /*28860*/  MOV R42, R50 ;  /* 0x00000032002a7202 */ /* 0x000fc40000000f00 */
[----:B------:R-:W-:Y:S01]  /*28870*/  IADD3 R44, P0, R44, R5, RZ ;  /* 0x000000052c2c7210 */ /* 0x000fe20007f1e0ff */
[----:B------:R-:W-:-:S04]  /*28880*/  IMAD.X R55, R55, 0x1, R4, P1 ;  /* 0x0000000137377824 */ /* 0x000fc800008e0604 */
[----:B------:R-:W-:Y:S04]  /*28890*/  STL [R1+0x854], R44 ;  /* 0x0008542c01007387 */ /* 0x000fe80000100800 */
[----:B------:R1:W-:Y:S04]  /*288a0*/  STL [R1+0x810], R55 ;  /* 0x0008103701007387 */ /* 0x0003e80000100800 */
[----:B------:R-:W3:Y:S04]  /*288b0*/  LDL.LU R53, [R1+0x990] ;  /* 0x0009900001357983 */ /* 0x000ee80000300800 */
[----:B------:R-:W3:Y:S01]  /*288c0*/  LDL.LU R7, [R1+0x9d4] ;  /* 0x0009d40001077983 */ /* 0x000ee20000300800 */
[----:B------:R-:W-:Y:S01]  /*288d0*/  IMAD.MOV.U32 R43, RZ, RZ, R55 ;  /* 0x000000ffff2b7224 */ /* 0x000fe200078e0037 */
[----:B--2---:R-:W-:-:S02]  /*288e0*/  IADD3 R52, P1, R52, R5, RZ ;  /* 0x0000000534347210 */ /* 0x004fc40007f3e0ff */
[----:B-1----:R-:W2:Y:S01]  /*288f0*/  LDL.LU R55, [R1+0x9d0] ;  /* 0x0009d00001377983 */ /* 0x002ea20000300800 */
[----:B------:R-:W-:-:S03]  /*28900*/  IMAD.X R59, R59, 0x1, R4, P0 ;  /* 0x000000013b3b7824 */ /* 0x000fc600000e0604 */
[----:B------:R1:W-:Y:S04]  /*28910*/  LDGSTS.E [R6+0x10b00], desc[UR8][R42.64], P4 ;  /* 0x10b000002a067fae */ /* 0x0003e8000a121848 */
[----:B------:R-:W-:Y:S04]  /*28920*/  STL [R1+0x894], R52 ;  /* 0x0008943401007387 */ /* 0x000fe80000100800 */
[----:B------:R1:W-:Y:S02]  /*28930*/  STL [R1+0x850], R59 ;  /* 0x0008503b01007387 */ /* 0x0003e40000100800 */
[----:B-1----:R-:W-:Y:S01]  /*28940*/  MOV R42, R44 ;  /* 0x0000002c002a7202 */ /* 0x002fe20000000f00 */
[----:B------:R-:W-:Y:S01]  /*28950*/  IMAD.MOV.U32 R43, RZ, RZ, R59 ;  /* 0x000000ffff2b7224 */ /* 0x000fe200078e003b */
[----:B------:R-:W2:Y:S04]  /*28960*/  LDL.LU R50, [R1+0xa14] ;  /* 0x000a140001327983 */ /* 0x000ea80000300800 */
[----:B------:R-:W2:Y:S01]  /*28970*/  LDL.LU R59, [R1+0xa10] ;  /* 0x000a1000013b7983 */ /* 0x000ea20000300800 */
[----:B------:R-:W-:-:S03]  /*28980*/  IADD3 R45, P0, R45, R5, RZ ;  /* 0x000000052d2d7210 */ /* 0x000fc60007f1e0ff */
[----:B------:R1:W-:Y:S01]  /*28990*/  LDGSTS.E [R6+0x11300], desc[UR8][R42.64], P4 ;  /* 0x113000002a067fae */ /* 0x0003e2000a121848 */
[----:B----4-:R-:W-:-:S03]  /*289a0*/  IMAD.X R54, R54, 0x1, R4, P1 ;  /* 0x0000000136367824 */ /* 0x010fc600008e0604 */
[----:B------:R-:W-:Y:S04]  /*289b0*/  STL [R1+0x8d4], R45 ;  /* 0x0008d42d01007387 */ /* 0x000fe80000100800 */
[----:B------:R4:W-:Y:S01]  /*289c0*/  STL [R1+0x890], R54 ;  /* 0x0008903601007387 */ /* 0x0009e20000100800 */
[----:B-1----:R-:W-:Y:S01]  /*289d0*/  MOV R42, R52 ;  /* 0x00000034002a7202 */ /* 0x002fe20000000f00 */
[----:B------:R-:W-:Y:S02]  /*289e0*/  IMAD.MOV.U32 R43, RZ, RZ, R54 ;  /* 0x000000ffff2b7224 */ /* 0x000fe400078e0036 */
[----:B------:R-:W2:Y:S01]  /*289f0*/  LDL.LU R44, [R1+0xa54] ;  /* 0x000a5400012c7983 */ /* 0x000ea20000300800 */
[----:B---3--:R-:W-:-:S03]  /*28a00*/  IADD3 R51, P1, R51, R5, RZ ;  /* 0x0000000533337210 */ /* 0x008fc60007f3e0ff */
[----:B------:R1:W-:Y:S01]  /*28a10*/  LDGSTS.E [R6+0x11b00], desc[UR8][R42.64], P4 ;  /* 0x11b000002a067fae */ /* 0x0003e2000a121848 */
[----:B------:R-:W-:-:S03]  /*28a20*/  IMAD.X R58, R58, 0x1, R4, P0 ;  /* 0x000000013a3a7824 */ /* 0x000fc600000e0604 */
[----:B----4-:R-:W3:Y:S04]  /*28a30*/  LDL.LU R54, [R1+0xa50] ;  /* 0x000a500001367983 */ /* 0x010ee80000300800 */
[----:B------:R-:W-:Y:S04]  /*28a40*/  STL [R1+0x914], R51 ;  /* 0x0009143301007387 */ /* 0x000fe80000100800 */
[----:B------:R4:W-:Y:S01]  /*28a50*/  STL [R1+0x8d0], R58 ;  /* 0x0008d03a01007387 */ /* 0x0009e20000100800 */
[----:B-1----:R-:W-:-:S03]  /*28a60*/  IMAD.MOV.U32 R43, RZ, RZ, R58 ;  /* 0x000000ffff2b7224 */ /* 0x002fc600078e003a */
[----:B------:R-:W3:Y:S01]  /*28a70*/  LDL.LU R52, [R1+0xa94] ;  /* 0x000a940001347983 */ /* 0x000ee20000300800 */
[----:B------:R-:W-:-:S03]  /*28a80*/  MOV R42, R45 ;  /* 0x0000002d002a7202 */ /* 0x000fc60000000f00 */
[----:B----4-:R-:W4:Y:S01]  /*28a90*/  LDL.LU R58, [R1+0xa90] ;  /* 0x000a9000013a7983 */ /* 0x010f220000300800 */
[----:B------:R-:W-:-:S03]  /*28aa0*/  IADD3 R46, P0, R46, R5, RZ ;  /* 0x000000052e2e7210 */ /* 0x000fc60007f1e0ff */
[----:B------:R1:W-:Y:S01]  /*28ab0*/  LDGSTS.E [R6+0x12300], desc[UR8][R42.64], P4 ;  /* 0x123000002a067fae */ /* 0x0003e2000a121848 */
[----:B------:R-:W-:-:S03]  /*28ac0*/  IMAD.X R60, R60, 0x1, R4, P1 ;  /* 0x000000013c3c7824 */ /* 0x000fc600008e0604 */
[----:B------:R-:W-:Y:S04]  /*28ad0*/  STL [R1+0x954], R46 ;  /* 0x0009542e01007387 */ /* 0x000fe80000100800 */
[----:B------:R-:W-:Y:S04]  /*28ae0*/  STL [R1+0x910], R60 ;  /* 0x0009103c01007387 */ /* 0x000fe80000100800 */
[----:B------:R-:W4:Y:S01]  /*28af0*/  LDL.LU R45, [R1+0xad4] ;  /* 0x000ad400012d7983 */ /* 0x000f220000300800 */
[----:B-1----:R-:W-:Y:S01]  /*28b00*/  MOV R42, R51 ;  /* 0x00000033002a7202 */ /* 0x002fe20000000f00 */
[----:B------:R-:W-:-:S02]  /*28b10*/  IMAD.MOV.U32 R43, RZ, RZ, R60 ;  /* 0x000000ffff2b7224 */ /* 0x000fc400078e003c */
[----:B------:R-:W4:Y:S04]  /*28b20*/  LDL.LU R51, [R1+0xb14] ;  /* 0x000b140001337983 */ /* 0x000f280000300800 */
[----:B------:R1:W-:Y:S02]  /*28b30*/  LDGSTS.E [R6+0x12b00], desc[UR8][R42.64], P4 ;  /* 0x12b000002a067fae */ /* 0x0003e4000a121848 */
[----:B-1----:R-:W-:Y:S02]  /*28b40*/  MOV R42, R46 ;  /* 0x0000002e002a7202 */ /* 0x002fe40000000f00 */
[----:B------:R-:W-:Y:S01]  /*28b50*/  IADD3 R47, P1, R47, R5, RZ ;  /* 0x000000052f2f7210 */ /* 0x000fe20007f3e0ff */
[----:B------:R-:W-:-:S04]  /*28b60*/  IMAD.X R56, R56, 0x1, R4, P0 ;  /* 0x0000000138387824 */ /* 0x000fc800000e0604 */
[----:B------:R-:W-:Y:S01]  /*28b70*/  STL [R1+0x994], R47 ;  /* 0x0009942f01007387 */ /* 0x000fe20000100800 */
[----:B------:R-:W-:-:S03]  /*28b80*/  IMAD.MOV.U32 R43, RZ, RZ, R56 ;  /* 0x000000ffff2b7224 */ /* 0x000fc600078e0038 */
[----:B------:R1:W-:Y:S04]  /*28b90*/  STL [R1+0x950], R56 ;  /* 0x0009503801007387 */ /* 0x0003e80000100800 */
[----:B------:R1:W-:Y:S04]  /*28ba0*/  LDGSTS.E [R6+0x13300], desc[UR8][R42.64], P4 ;  /* 0x133000002a067fae */ /* 0x0003e8000a121848 */
[----:B-1----:R-:W4:Y:S01]  /*28bb0*/  LDL.LU R56, [R1+0xad0] ;  /* 0x000ad00001387983 */ /* 0x002f220000300800 */
[----:B------:R-:W-:Y:S01]  /*28bc0*/  MOV R42, R47 ;  /* 0x0000002f002a7202 */ /* 0x000fe20000000f00 */
[----:B------:R-:W-:Y:S01]  /*28bd0*/  IMAD.X R53, R53, 0x1, R4, P1 ;  /* 0x0000000135357824 */ /* 0x000fe200008e0604 */
[----:B------:R-:W-:-:S03]  /*28be0*/  IADD3 R7, P0, R7, R5, RZ ;  /* 0x0000000507077210 */ /* 0x000fc60007f1e0ff */
[----:B------:R-:W-:Y:S02]  /*28bf0*/  IMAD.MOV.U32 R43, RZ, RZ, R53 ;  /* 0x000000ffff2b7224 */ /* 0x000fe400078e0035 */
[----:B------:R-:W-:Y:S04]  /*28c00*/  STL [R1+0x9d4], R7 ;  /* 0x0009d40701007387 */ /* 0x000fe80000100800 */
[----:B------:R1:W-:Y:S04]  /*28c10*/  STL [R1+0x990], R53 ;  /* 0x0009903501007387 */ /* 0x0003e80000100800 */
[----:B------:R-:W4:Y:S01]  /*28c20*/  LDL.LU R46, [R1+0xb54] ;  /* 0x000b5400012e7983 */ /* 0x000f220000300800 */
[----:B--2---:R-:W-:-:S03]  /*28c30*/  IMAD.X R55, R55, 0x1, R4, P0 ;  /* 0x0000000137377824 */ /* 0x004fc600000e0604 */
[----:B------:R2:W-:Y:S04]  /*28c40*/  LDGSTS.E [R6+0x13b00], desc[UR8][R42.64], P4 ;  /* 0x13b000002a067fae */ /* 0x0005e8000a121848 */
[----:B-1----:R-:W4:Y:S01]  /*28c50*/  LDL.LU R53, [R1+0xb10] ;  /* 0x000b100001357983 */ /* 0x002f220000300800 */
[----:B------:R-:W-:-:S05]  /*28c60*/  IADD3 R50, P1, R50, R5, RZ ;  /* 0x0000000532327210 */ /* 0x000fca0007f3e0ff */
[----:B------:R-:W-:Y:S01]  /*28c70*/  STL [R1+0xa14], R50 ;  /* 0x000a143201007387 */ /* 0x000fe20000100800 */
[----:B------:R-:W-:Y:S01]  /*28c80*/  IMAD.X R59, R59, 0x1, R4, P1 ;  /* 0x000000013b3b7824 */ /* 0x000fe200008e0604 */
[----:B--2---:R-:W-:Y:S01]  /*28c90*/  MOV R42, R7 ;  /* 0x00000007002a7202 */ /* 0x004fe20000000f00 */
[----:B------:R-:W-:Y:S01]  /*28ca0*/  IMAD.MOV.U32 R43, RZ, RZ, R55 ;  /* 0x000000ffff2b7224 */ /* 0x000fe200078e0037 */
[----:B------:R1:W-:Y:S04]  /*28cb0*/  STL [R1+0x9d0], R55 ;  /* 0x0009d03701007387 */ /* 0x0003e80000100800 */
[----:B------:R-:W2:Y:S04]  /*28cc0*/  LDL.LU R47, [R1+0xb94] ;  /* 0x000b9400012f7983 */ /* 0x000ea80000300800 */
[----:B------:R3:W-:Y:S04]  /*28cd0*/  LDGSTS.E [R6+0x14300], desc[UR8][R42.64], P4 ;  /* 0x143000002a067fae */ /* 0x0007e8000a121848 */
[----:B-1----:R-:W2:Y:S01]  /*28ce0*/  LDL.LU R55, [R1+0xb50] ;  /* 0x000b500001377983 */ /* 0x002ea20000300800 */
[----:B------:R-:W-:-:S05]  /*28cf0*/  IADD3 R44, P0, R44, R5, RZ ;  /* 0x000000052c2c7210 */ /* 0x000fca0007f1e0ff */
[----:B------:R-:W-:Y:S01]  /*28d00*/  STL [R1+0xa54], R44 ;  /* 0x000a542c01007387 */ /* 0x000fe20000100800 */
[----:B---3--:R-:W-:Y:S01]  /*28d10*/  MOV R42, R50 ;  /* 0x00000032002a7202 */ /* 0x008fe20000000f00 */
[----:B------:R-:W-:Y:S02]  /*28d20*/  IMAD.MOV.U32 R43, RZ, RZ, R59 ;  /* 0x000000ffff2b7224 */ /* 0x000fe400078e003b */
[----:B------:R-:W-:Y:S01]  /*28d30*/  STL [R1+0xa10], R59 ;  /* 0x000a103b01007387 */ /* 0x000fe20000100800 */
[----:B------:R-:W-:-:S03]  /*28d40*/  IMAD.X R54, R54, 0x1, R4, P0 ;  /* 0x0000000136367824 */ /* 0x000fc600000e0604 */
[----:B------:R-:W3:Y:S04]  /*28d50*/  LDL.LU R7, [R1+0x7dc] ;  /* 0x0007dc0001077983 */ /* 0x000ee80000300800 */
[----:B------:R-:W3:Y:S01]  /*28d60*/  LDL.LU R60, [R1+0xb90] ;  /* 0x000b9000013c7983 */ /* 0x000ee20000300800 */
[----:B------:R-:W-:-:S03]  /*28d70*/  IADD3 R52, P1, R52, R5, RZ ;  /* 0x0000000534347210 */ /* 0x000fc60007f3e0ff */
[----:B------:R1:W-:Y:S04]  /*28d80*/  LDGSTS.E [R6+0x14b00], desc[UR8][R42.64], P4 ;  /* 0x14b000002a067fae */ /* 0x0003e8000a121848 */
[----:B------:R-:W-:Y:S01]  /*28d90*/  STL [R1+0xa94], R52 ;  /* 0x000a943401007387 */ /* 0x000fe20000100800 */
[----:B----4-:R-:W-:-:S03]  /*28da0*/  IMAD.X R58, R58, 0x1, R4, P1 ;  /* 0x000000013a3a7824 */ /* 0x010fc600008e0604 */
[----:B------:R4:W-:Y:S04]  /*28db0*/  STL [R1+0xa50], R54 ;  /* 0x000a503601007387 */ /* 0x0009e80000100800 */
[----:B------:R-:W3:Y:S01]  /*28dc0*/  LDL.LU R50, [R1+0x81c] ;  /* 0x00081c0001327983 */ /* 0x000ee20000300800 */
[----:B-1----:R-:W-:Y:S01]  /*28dd0*/  IMAD.MOV.U32 R43, RZ, RZ, R54 ;  /* 0x000000ffff2b7224 */ /* 0x002fe200078e0036 */
[----:B------:R-:W-:Y:S02]  /*28de0*/  MOV R42, R44 ;  /* 0x0000002c002a7202 */ /* 0x000fe40000000f00 */
[----:B----4-:R-:W4:Y:S04]  /*28df0*/  LDL.LU R54, [R1+0x7d8] ;  /* 0x0007d80001367983 */ /* 0x010f280000300800 */
[----:B------:R1:W-:Y:S01]  /*28e00*/  LDGSTS.E [R6+0x15300], desc[UR8][R42.64], P4 ;  /* 0x153000002a067fae */ /* 0x0003e2000a121848 */
[----:B------:R-:W-:-:S05]  /*28e10*/  IADD3 R45, P0, R45, R5, RZ ;  /* 0x000000052d2d7210 */ /* 0x000fca0007f1e0ff */
[----:B------:R-:W-:Y:S04]  /*28e20*/  STL [R1+0xad4], R45 ;  /* 0x000ad42d01007387 */ /* 0x000fe80000100800 */
[----:B------:R1:W-:Y:S04]  /*28e30*/  STL [R1+0xa90], R58 ;  /* 0x000a903a01007387 */ /* 0x0003e80000100800 */
[----:B------:R-:W4:Y:S04]  /*28e40*/  LDL.LU R59, [R1+0x818] ;  /* 0x00081800013b7983 */ /* 0x000f280000300800 */
[----:B------:R-:W4:Y:S01]  /*28e50*/  LDL.LU R44, [R1+0x85c] ;  /* 0x00085c00012c7983 */ /* 0x000f220000300800 */
[----:B------:R-:W-:Y:S01]  /*28e60*/  IADD3 R51, P1, R51, R5, RZ ;  /* 0x0000000533337210 */ /* 0x000fe20007f3e0ff */
[----:B-1----:R-:W-:Y:S01]  /*28e70*/  IMAD.MOV.U32 R43, RZ, RZ, R58 ;  /* 0x000000ffff2b7224 */ /* 0x002fe200078e003a */
[----:B------:R-:W-:Y:S01]  /*28e80*/  MOV R42, R52 ;  /* 0x00000034002a7202 */ /* 0x000fe20000000f00 */
[----:B------:R-:W4:Y:S04]  /*28e90*/  LDL.LU R58, [R1+0x858] ;  /* 0x00085800013a7983 */ /* 0x000f280000300800 */
[----:B------:R-:W-:Y:S04]  /*28ea0*/  STL [R1+0xb14], R51 ;  /* 0x000b143301007387 */ /* 0x000fe80000100800 */
[----:B------:R1:W-:Y:S02]  /*28eb0*/  LDGSTS.E [R6+0x15b00], desc[UR8][R42.64], P4 ;  /* 0x15b000002a067fae */ /* 0x0003e4000a121848 */
[----:B-1----:R-:W-:Y:S01]  /*28ec0*/  MOV R42, R45 ;  /* 0x0000002d002a7202 */ /* 0x002fe20000000f00 */
[----:B------:R-:W-:-:S05]  /*28ed0*/  IMAD.X R56, R56, 0x1, R4, P0 ;  /* 0x0000000138387824 */ /* 0x000fca00000e0604 */
[----:B------:R1:W-:Y:S01]  /*28ee0*/  STL [R1+0xad0], R56 ;  /* 0x000ad03801007387 */ /* 0x0003e20000100800 */
[----:B------:R-:W-:-:S03]  /*28ef0*/  IMAD.MOV.U32 R43, RZ, RZ, R56 ;  /* 0x000000ffff2b7224 */ /* 0x000fc600078e0038 */
[----:B------:R-:W4:Y:S04]  /*28f00*/  LDL.LU R52, [R1+0x89c] ;  /* 0x00089c0001347983 */ /* 0x000f280000300800 */
[----:B------:R1:W-:Y:S04]  /*28f10*/  LDGSTS.E [R6+0x16300], desc[UR8][R42.64], P4 ;  /* 0x163000002a067fae */ /* 0x0003e8000a121848 */
[----:B-1----:R-:W4:Y:S01]  /*28f20*/  LDL.LU R56, [R1+0x898] ;  /* 0x0008980001387983 */ /* 0x002f220000300800 */
[----:B------:R-:W-:Y:S02]  /*28f30*/  MOV R42, R51 ;  /* 0x00000033002a7202 */ /* 0x000fe40000000f00 */
[----:B------:R-:W-:Y:S01]  /*28f40*/  IADD3 R46, P0, R46, R5, RZ ;  /* 0x000000052e2e7210 */ /* 0x000fe20007f1e0ff */
[----:B------:R-:W-:-:S04]  /*28f50*/  IMAD.X R53, R53, 0x1, R4, P1 ;  /* 0x0000000135357824 */ /* 0x000fc800008e0604 */
[----:B------:R-:W-:Y:S04]  /*28f60*/  STL [R1+0xb54], R46 ;  /* 0x000b542e01007387 */ /* 0x000fe80000100800 */
[----:B------:R1:W-:Y:S04]  /*28f70*/  STL [R1+0xb10], R53 ;  /* 0x000b103501007387 */ /* 0x0003e80000100800 */
[----:B------:R-:W4:Y:S01]  /*28f80*/  LDL.LU R45, [R1+0x8dc] ;  /* 0x0008dc00012d7983 */ /* 0x000f220000300800 */
[----:B------:R-:W-:Y:S01]  /*28f90*/  IMAD.MOV.U32 R43, RZ, RZ, R53 ;  /* 0x000000ffff2b7224 */ /* 0x000fe200078e0035 */
[----:B--2---:R-:W-:-:S02]  /*28fa0*/  IADD3 R47, P1, R47, R5, RZ ;  /* 0x000000052f2f7210 */ /* 0x004fc40007f3e0ff */
[----:B-1----:R-:W2:Y:S04]  /*28fb0*/  LDL.LU R53, [R1+0x8d8] ;  /* 0x0008d80001357983 */ /* 0x002ea80000300800 */
[----:B------:R1:W-:Y:S01]  /*28fc0*/  LDGSTS.E [R6+0x16b00], desc[UR8][R42.64], P4 ;  /* 0x16b000002a067fae */ /* 0x0003e2000a121848 */
[----:B------:R-:W-:-:S03]  /*28fd0*/  IMAD.X R55, R55, 0x1, R4, P0 ;  /* 0x0000000137377824 */ /* 0x000fc600000e0604 */
[----:B------:R-:W-:Y:S04]  /*28fe0*/  STL [R1+0xb94], R47 ;  /* 0x000b942f01007387 */ /* 0x000fe80000100800 */
[----:B------:R1:W-:Y:S02]  /*28ff0*/  STL [R1+0xb50], R55 ;  /* 0x000b503701007387 */ /* 0x0003e40000100800 */
[----:B-1----:R-:W-:Y:S01]  /*29000*/  MOV R42, R46 ;  /* 0x0000002e002a7202 */ /* 0x002fe20000000f00 */
[----:B------:R-:W-:Y:S01]  /*29010*/  IMAD.MOV.U32 R43, RZ, RZ, R55 ;  /* 0x000000ffff2b7224 */ /* 0x000fe200078e0037 */
[----:B------:R-:W2:Y:S04]  /*29020*/  LDL.LU R51, [R1+0x91c] ;  /* 0x00091c0001337983 */ /* 0x000ea80000300800 */
[----:B------:R-:W2:Y:S01]  /*29030*/  LDL.LU R55, [R1+0x918] ;  /* 0x0009180001377983 */ /* 0x000ea20000300800 */
[----:B---3--:R-:W-:-:S03]  /*29040*/  IADD3 R7, P0, R7, R5, RZ ;  /* 0x0000000507077210 */ /* 0x008fc60007f1e0ff */
[----:B------:R1:W-:Y:S01]  /*29050*/  LDGSTS.E [R6+0x17300], desc[UR8][R42.64], P4 ;  /* 0x173000002a067fae */ /* 0x0003e2000a121848 */
[----:B------:R-:W-:-:S03]  /*29060*/  IMAD.X R60, R60, 0x1, R4, P1 ;  /* 0x000000013c3c7824 */ /* 0x000fc600008e0604 */
[----:B------:R3:W-:Y:S04]  /*29070*/  STL [R1+0x7dc], R7 ;  /* 0x0007dc0701007387 */ /* 0x0007e80000100800 */
[----:B------:R-:W-:Y:S04]  /*29080*/  STL [R1+0xb90], R60 ;  /* 0x000b903c01007387 */ /* 0x000fe80000100800 */
[----:B------:R-:W2:Y:S01]  /*29090*/  LDL.LU R46, [R1+0x95c] ;  /* 0x00095c00012e7983 */ /* 0x000ea20000300800 */
[----:B-1----:R-:W-:Y:S01]  /*290a0*/  MOV R42, R47 ;  /* 0x0000002f002a7202 */ /* 0x002fe20000000f00 */
[----:B------:R-:W-:-:S02]  /*290b0*/  IMAD.MOV.U32 R43, RZ, RZ, R60 ;  /* 0x000000ffff2b7224 */ /* 0x000fc400078e003c */
[----:B------:R-:W2:Y:S01]  /*290c0*/  LDL.LU R47, [R1+0x99c] ;  /* 0x00099c00012f7983 */ /* 0x000ea20000300800 */
[----:B------:R-:W-:-:S03]  /*290d0*/  IADD3 R50, P1, R50, R5, RZ ;  /* 0x0000000532327210 */ /* 0x000fc60007f3e0ff */
[----:B------:R1:W-:Y:S01]  /*290e0*/  LDGSTS.E [R6+0x17b00], desc[UR8][R42.64], P4 ;  /* 0x17b000002a067fae */ /* 0x0003e2000a121848 */
[----:B----4-:R-:W-:-:S03]  /*290f0*/  IMAD.X R54, R54, 0x1, R4, P0 ;  /* 0x0000000136367824 */ /* 0x010fc600000e0604 */
[----:B------:R-:W-:Y:S04]  /*29100*/  STL [R1+0x81c], R50 ;  /* 0x00081c3201007387 */ /* 0x000fe80000100800 */
[----:B------:R4:W-:Y:S01]  /*29110*/  STL [R1+0x7d8], R54 ;  /* 0x0007d83601007387 */ /* 0x0009e20000100800 */
[----:B-1----:R-:W-:Y:S01]  /*29120*/  MOV R6, R7 ;  /* 0x0000000700067202 */ /* 0x002fe20000000f00 */
[----:B---3--:R-:W-:-:S05]  /*29130*/  IMAD.MOV.U32 R7, RZ, RZ, R54 ;  /* 0x000000ffff077224 */ /* 0x008fca00078e0036 */
[----:B------:R1:W-:Y:S04]  /*29140*/  LDGSTS.E [R40+0x10400], desc[UR8][R6.64], P4 ;  /* 0x1040000006287fae */ /* 0x0003e8000a121848 */
[----:B----4-:R-:W3:Y:S01]  /*29150*/  LDL.LU R54, [R1+0x958] ;  /* 0x0009580001367983 */ /* 0x010ee20000300800 */
[----:B------:R-:W-:Y:S01]  /*29160*/  IMAD.X R59, R59, 0x1, R4, P1 ;  /* 0x000000013b3b7824 */ /* 0x000fe200008e0604 */
[----:B------:R-:W-:-:S05]  /*29170*/  IADD3 R44, P0, R44, R5, RZ ;  /* 0x000000052c2c7210 */ /* 0x000fca0007f1e0ff */
[----:B------:R-:W-:Y:S04]  /*29180*/  STL [R1+0x85c], R44 ;  /* 0x00085c2c01007387 */ /* 0x000fe80000100800 */
[----:B------:R4:W-:Y:S04]  /*29190*/  STL [R1+0x818], R59 ;  /* 0x0008183b01007387 */ /* 0x0009e80000100800 */
[----:B------:R-:W3:Y:S04]  /*291a0*/  LDL.LU R43, [R1+0x9dc] ;  /* 0x0009dc00012b7983 */ /* 0x000ee80000300800 */
[----:B------:R-:W3:Y:S01]  /*291b0*/  LDL.LU R42, [R1+0x998] ;  /* 0x00099800012a7983 */ /* 0x000ee20000300800 */
[----:B------:R-:W-:Y:S01]  /*291c0*/  IMAD.X R58, R58, 0x1, R4, P0 ;  /* 0x000000013a3a7824 */ /* 0x000fe200000e0604 */
[----:B-1----:R-:W-:Y:S01]  /*291d0*/  MOV R6, R50 ;  /* 0x0000003200067202 */ /* 0x002fe20000000f00 */
[----:B------:R-:W-:-:S05]  /*291e0*/  IMAD.MOV.U32 R7, RZ, RZ, R59 ;  /* 0x000000ffff077224 */ /* 0x000fca00078e003b */
[----:B------:R1:W-:Y:S02]  /*291f0*/  LDGSTS.E [R40+0x10c00], desc[UR8][R6.64], P4 ;  /* 0x10c0000006287fae */ /* 0x0003e4000a121848 */
[----:B-1----:R-:W-:Y:S02]  /*29200*/  MOV R6, R44 ;  /* 0x0000002c00067202 */ /* 0x002fe40000000f00 */
[----:B------:R-:W-:-:S05]  /*29210*/  IADD3 R52, P1, R52, R5, RZ ;  /* 0x0000000534347210 */ /* 0x000fca0007f3e0ff */
[----:B------:R-:W-:Y:S01]  /*29220*/  STL [R1+0x89c], R52 ;  /* 0x00089c3401007387 */ /* 0x000fe20000100800 */
[----:B------:R-:W-:-:S03]  /*29230*/  IMAD.X R56, R56, 0x1, R4, P1 ;  /* 0x0000000138387824 */ /* 0x000fc600008e0604 */
[----:B------:R1:W-:Y:S04]  /*29240*/  STL [R1+0x858], R58 ;  /* 0x0008583a01007387 */ /* 0x0003e80000100800 */
[----:B------:R-:W3:Y:S04]  /*29250*/  LDL.LU R50, [R1+0xa1c] ;  /* 0x000a1c0001327983 */ /* 0x000ee80000300800 */
[----:B----4-:R-:W4:Y:S01]  /*29260*/  LDL.LU R59, [R1+0x9d8] ;  /* 0x0009d800013b7983 */ /* 0x010f220000300800 */
[----:B------:R-:W-:-:S05]  /*29270*/  IMAD.MOV.U32 R7, RZ, RZ, R58 ;  /* 0x000000ffff077224 */ /* 0x000fca00078e003a */
[----:B------:R1:W-:Y:S02]  /*29280*/  LDGSTS.E [R40+0x11400], desc[UR8][R6.64], P4 ;  /* 0x1140000006287fae */ /* 0x0003e4000a121848 */
[----:B-1----:R-:W-:Y:S01]  /*29290*/  MOV R6, R52 ;  /* 0x0000003400067202 */ /* 0x002fe20000000f00 */
[----:B------:R-:W-:-:S05]  /*292a0*/  IMAD.MOV.U32 R7, RZ, RZ, R56 ;  /* 0x000000ffff077224 */ /* 0x000fca00078e0038 */
[----:B------:R1:W-:Y:S01]  /*292b0*/  LDGSTS.E [R40+0x11c00], desc[UR8][R6.64], P4 ;  /* 0x11c0000006287fae */ /* 0x0003e2000a121848 */
[----:B------:R-:W-:-:S05]  /*292c0*/  IADD3 R45, P0, R45, R5, RZ ;  /* 0x000000052d2d7210 */ /* 0x000fca0007f1e0ff */
[----:B------:R-:W-:Y:S04]  /*292d0*/  STL [R1+0x8dc], R45 ;  /* 0x0008dc2d01007387 */ /* 0x000fe80000100800 */
[----:B------:R1:W-:Y:S04]  /*292e0*/  STL [R1+0x898], R56 ;  /* 0x0008983801007387 */ /* 0x0003e80000100800 */
[----:B------:R-:W4:Y:S04]  /*292f0*/  LDL.LU R44, [R1+0xa5c] ;  /* 0x000a5c00012c7983 */ /* 0x000f280000300800 */
[----:B------:R-:W4:Y:S01]  /*29300*/  LDL.LU R58, [R1+0xa18] ;  /* 0x000a1800013a7983 */ /* 0x000f220000300800 */
[----:B--2---:R-:W-:Y:S01]  /*29310*/  IMAD.X R53, R53, 0x1, R4, P0 ;  /* 0x0000000135357824 */ /* 0x004fe200000e0604 */
[----:B------:R-:W-:-:S03]  /*29320*/  IADD3 R51, P1, R51, R5, RZ ;  /* 0x0000000533337210 */ /* 0x000fc60007f3e0ff */
[----:B-1----:R-:W-:Y:S01]  /*29330*/  IMAD.MOV.U32 R7, RZ, RZ, R53 ;  /* 0x000000ffff077224 */ /* 0x002fe200078e0035 */
[----:B------:R-:W-:Y:S01]  /*29340*/  MOV R6, R45 ;  /* 0x0000002d00067202 */ /* 0x000fe20000000f00 */
[----:B------:R-:W-:Y:S01]  /*29350*/  STL [R1+0x91c], R51 ;  /* 0x00091c3301007387 */ /* 0x000fe20000100800 */
[----:B------:R-:W-:-:S03]  /*29360*/  IMAD.X R55, R55, 0x1, R4, P1 ;  /* 0x0000000137377824 */ /* 0x000fc600008e0604 */
[----:B------:R1:W-:Y:S04]  /*29370*/  STL [R1+0x8d8], R53 ;  /* 0x0008d83501007387 */ /* 0x0003e80000100800 */
[----:B------:R-:W2:Y:S04]  /*29380*/  LDL.LU R52, [R1+0xa9c] ;  /* 0x000a9c0001347983 */ /* 0x000ea80000300800 */
[----:B------:R-:W2:Y:S01]  /*29390*/  LDL.LU R56, [R1+0xa58] ;  /* 0x000a580001387983 */ /* 0x000ea20000300800 */
[----:B------:R-:W-:-:S03]  /*293a0*/  IADD3 R46, P0, R46, R5, RZ ;  /* 0x000000052e2e7210 */ /* 0x000fc60007f1e0ff */
[----:B------:R1:W-:Y:S04]  /*293b0*/  LDGSTS.E [R40+0x12400], desc[UR8][R6.64], P4 ;  /* 0x1240000006287fae */ /* 0x0003e8000a121848 */
[----:B------:R-:W-:Y:S01]  /*293c0*/  STL [R1+0x95c], R46 ;  /* 0x00095c2e01007387 */ /* 0x000fe20000100800 */
[----:B------:R-:W-:-:S03]  /*293d0*/  IADD3 R47, P1, R47, R5, RZ ;  /* 0x000000052f2f7210 */ /* 0x000fc60007f3e0ff */
[----:B------:R1:W-:Y:S04]  /*293e0*/  STL [R1+0x918], R55 ;  /* 0x0009183701007387 */ /* 0x0003e80000100800 */
[----:B-1----:R-:W2:Y:S01]  /*293f0*/  LDL.LU R53, [R1+0xa98] ;  /* 0x000a980001357983 */ /* 0x002ea20000300800 */
[----:B------:R-:W-:Y:S01]  /*29400*/  MOV R6, R51 ;  /* 0x0000003300067202 */ /* 0x000fe20000000f00 */
[----:B------:R-:W-:Y:S02]  /*29410*/  IMAD.MOV.U32 R7, RZ, RZ, R55 ;  /* 0x000000ffff077224 */ /* 0x000fe400078e0037 */
[----:B------:R-:W2:Y:S04]  /*29420*/  LDL.LU R45, [R1+0xadc] ;  /* 0x000adc00012d7983 */ /* 0x000ea80000300800 */
[----:B------:R-:W2:Y:S04]  /*29430*/  LDL.LU R55, [R1+0xad8] ;  /* 0x000ad80001377983 */ /* 0x000ea80000300800 */
[----:B------:R-:W-:Y:S04]  /*29440*/  STL [R1+0x99c], R47 ;  /* 0x00099c2f01007387 */ /* 0x000fe80000100800 */
[----:B------:R1:W-:Y:S01]  /*29450*/  LDGSTS.E [R40+0x12c00], desc[UR8][R6.64], P4 ;  /* 0x12c0000006287fae */ /* 0x0003e2000a121848 */
[----:B---3--:R-:W-:-:S05]  /*29460*/  IMAD.X R54, R54, 0x1, R4, P0 ;  /* 0x0000000136367824 */ /* 0x008fca00000e0604 */
[----:B------:R3:W-:Y:S04]  /*29470*/  STL [R1+0x958], R54 ;  /* 0x0009583601007387 */ /* 0x0007e80000100800 */
[----:B------:R-:W2:Y:S01]  /*29480*/  LDL.LU R51, [R1+0xb1c] ;  /* 0x000b1c0001337983 */ /* 0x000ea20000300800 */
[----:B-1----:R-:W-:Y:S01]  /*29490*/  IMAD.MOV.U32 R7, RZ, RZ, R54 ;  /* 0x000000ffff077224 */ /* 0x002fe200078e0036 */
[----:B------:R-:W-:Y:S02]  /*294a0*/  MOV R6, R46 ;  /* 0x0000002e00067202 */ /* 0x000fe40000000f00 */
[----:B---3--:R-:W3:Y:S01]  /*294b0*/  LDL.LU R54, [R1+0xb18] ;  /* 0x000b180001367983 */ /* 0x008ee20000300800 */
[----:B------:R-:W-:-:S03]  /*294c0*/  IADD3 R43, P0, R43, R5, RZ ;  /* 0x000000052b2b7210 */ /* 0x000fc60007f1e0ff */
[----:B------:R1:W-:Y:S01]  /*294d0*/  LDGSTS.E [R40+0x13400], desc[UR8][R6.64], P4 ;  /* 0x1340000006287fae */ /* 0x0003e2000a121848 */
[----:B------:R-:W-:-:S03]  /*294e0*/  IMAD.X R42, R42, 0x1, R4, P1 ;  /* 0x000000012a2a7824 */ /* 0x000fc600008e0604 */
[----:B------:R-:W-:Y:S04]  /*294f0*/  STL [R1+0x9dc], R43 ;  /* 0x0009dc2b01007387 */ /* 0x000fe80000100800 */
[----:B------:R4:W-:Y:S04]  /*29500*/  STL [R1+0x998], R42 ;  /* 0x0009982a01007387 */ /* 0x0009e80000100800 */
[----:B------:R-:W3:Y:S01]  /*29510*/  LDL.LU R46, [R1+0xb5c] ;  /* 0x000b5c00012e7983 */ /* 0x000ee20000300800 */
[----:B-1----:R-:W-:Y:S01]  /*29520*/  MOV R6, R47 ;  /* 0x0000002f00067202 */ /* 0x002fe20000000f00 */
[----:B------:R-:W-:-:S02]  /*29530*/  IMAD.MOV.U32 R7, RZ, RZ, R42 ;  /* 0x000000ffff077224 */ /* 0x000fc400078e002a */
[----:B------:R-:W3:Y:S04]  /*29540*/  LDL.LU R47, [R1+0xb58] ;  /* 0x000b5800012f7983 */ /* 0x000ee80000300800 */
[----:B------:R1:W-:Y:S02]  /*29550*/  LDGSTS.E [R40+0x13c00], desc[UR8][R6.64], P4 ;  /* 0x13c0000006287fae */ /* 0x0003e4000a121848 */
[----:B-1----:R-:W-:Y:S02]  /*29560*/  MOV R6, R43 ;  /* 0x0000002b00067202 */ /* 0x002fe40000000f00 */
[----:B------:R-:W-:Y:S01]  /*29570*/  IADD3 R50, P1, R50, R5, RZ ;  /* 0x0000000532327210 */ /* 0x000fe20007f3e0ff */
[----:B----4-:R-:W-:-:S04]  /*29580*/  IMAD.X R59, R59, 0x1, R4, P0 ;  /* 0x000000013b3b7824 */ /* 0x010fc800000e0604 */
[----:B------:R-:W-:Y:S04]  /*29590*/  STL [R1+0xa1c], R50 ;  /* 0x000a1c3201007387 */ /* 0x000fe80000100800 */
[----:B------:R1:W-:Y:S04]  /*295a0*/  STL [R1+0x9d8], R59 ;  /* 0x0009d83b01007387 */ /* 0x0003e80000100800 */
[----:B------:R-:W4:Y:S01]  /*295b0*/  LDL.LU R42, [R1+0xb9c] ;  /* 0x000b9c00012a7983 */ /* 0x000f220000300800 */
[----:B------:R-:W-:-:S03]  /*295c0*/  IMAD.MOV.U32 R7, RZ, RZ, R59 ;  /* 0x000000ffff077224 */ /* 0x000fc600078e003b */
[----:B------:R-:W4:Y:S04]  /*295d0*/  LDL.LU R43, [R1+0xb98] ;  /* 0x000b9800012b7983 */ /* 0x000f280000300800 */
[----:B------:R1:W-:Y:S02]  /*295e0*/  LDGSTS.E [R40+0x14400], desc[UR8][R6.64], P4 ;  /* 0x1440000006287fae */ /* 0x0003e4000a121848 */
[----:B-1----:R-:W-:Y:S02]  /*295f0*/  MOV R6, R50 ;  /* 0x0000003200067202 */ /* 0x002fe40000000f00 */
[----:B------:R-:W-:Y:S01]  /*29600*/  IADD3 R44, P0, R44, R5, RZ ;  /* 0x000000052c2c7210 */ /* 0x000fe20007f1e0ff */
[----:B------:R-:W-:-:S04]  /*29610*/  IMAD.X R58, R58, 0x1, R4, P1 ;  /* 0x000000013a3a7824 */ /* 0x000fc800008e0604 */
[----:B------:R1:W-:Y:S04]  /*29620*/  STL [R1+0xa5c], R44 ;  /* 0x000a5c2c01007387 */ /* 0x0003e80000100800 */
[----:B------:R-:W-:Y:S04]  /*29630*/  STL [R1+0xa18], R58 ;  /* 0x000a183a01007387 */ /* 0x000fe80000100800 */
[----:B------:R-:W4:Y:S01]  /*29640*/  LDL.LU R59, [R1+0x7e4] ;  /* 0x0007e400013b7983 */ /* 0x000f220000300800 */
[----:B------:R-:W-:-:S03]  /*29650*/  IMAD.MOV.U32 R7, RZ, RZ, R58 ;  /* 0x000000ffff077224 */ /* 0x000fc600078e003a */
[----:B------:R-:W4:Y:S04]  /*29660*/  LDL.LU R50, [R1+0x824] ;  /* 0x0008240001327983 */ /* 0x000f280000300800 */
[----:B------:R1:W-:Y:S01]  /*29670*/  LDGSTS.E [R40+0x14c00], desc[UR8][R6.64], P4 ;  /* 0x14c0000006287fae */ /* 0x0003e2000a121848 */
[----:B--2---:R-:W-:Y:S01]  /*29680*/  IADD3 R52, P1, R52, R5, RZ ;  /* 0x0000000534347210 */ /* 0x004fe20007f3e0ff */
[----:B------:R-:W-:-:S04]  /*29690*/  IMAD.X R56, R56, 0x1, R4, P0 ;  /* 0x0000000138387824 */ /* 0x000fc800000e0604 */
[----:B------:R-:W-:Y:S04]  /*296a0*/  STL [R1+0xa9c], R52 ;  /* 0x000a9c3401007387 */ /* 0x000fe80000100800 */
[----:B------:R-:W-:Y:S01]  /*296b0*/  STL [R1+0xa58], R56 ;  /* 0x000a583801007387 */ /* 0x000fe20000100800 */
[----:B-1----:R-:W-:Y:S01]  /*296c0*/  MOV R6, R44 ;  /* 0x0000002c00067202 */ /* 0x002fe20000000f00 */
[----:B------:R-:W-:Y:S02]  /*296d0*/  IMAD.MOV.U32 R7, RZ, RZ, R56 ;  /* 0x000000ffff077224 */ /* 0x000fe400078e0038 */
[----:B------:R-:W2:Y:S04]  /*296e0*/  LDL.LU R60, [R1+0x7e0] ;  /* 0x0007e000013c7983 */ /* 0x000ea80000300800 */
[----:B------:R1:W-:Y:S01]  /*296f0*/  LDGSTS.E [R40+0x15400], desc[UR8][R6.64], P4 ;  /* 0x1540000006287fae */ /* 0x0003e2000a121848 */
[----:B------:R-:W-:Y:S01]  /*29700*/  IMAD.X R53, R53, 0x1, R4, P1 ;  /* 0x0000000135357824 */ /* 0x000fe200008e0604 */
[----:B------:R-:W-:-:S05]  /*29710*/  IADD3 R45, P0, R45, R5, RZ ;  /* 0x000000052d2d7210 */ /* 0x000fca0007f1e0ff */
[----:B------:R-:W-:Y:S01]  /*29720*/  STL [R1+0xadc], R45 ;  /* 0x000adc2d01007387 */ /* 0x000fe20000100800 */
[----:B------:R-:W-:Y:S01]  /*29730*/  IMAD.X R55, R55, 0x1, R4, P0 ;  /* 0x0000000137377824 */ /* 0x000fe200000e0604 */
[----:B-1----:R-:W-:Y:S01]  /*29740*/  MOV R6, R52 ;  /* 0x0000003400067202 */ /* 0x002fe20000000f00 */
[----:B------:R-:W-:Y:S01]  /*29750*/  IMAD.MOV.U32 R7, RZ, RZ, R53 ;  /* 0x000000ffff077224 */ /* 0x000fe200078e0035 */
[----:B------:R1:W-:Y:S04]  /*29760*/  STL [R1+0xa98], R53 ;  /* 0x000a983501007387 */ /* 0x0003e80000100800 */
[----:B------:R-:W2:Y:S04]  /*29770*/  LDL.LU R44, [R1+0x864] ;  /* 0x00086400012c7983 */ /* 0x000ea80000300800 */
[----:B------:R3:W-:Y:S04]  /*29780*/  LDGSTS.E [R40+0x15c00], desc[UR8][R6.64], P4 ;  /* 0x15c0000006287fae */ /* 0x0007e8000a121848 */
[----:B-1----:R-:W2:Y:S01]  /*29790*/  LDL.LU R53, [R1+0x820] ;  /* 0x0008200001357983 */ /* 0x002ea20000300800 */
[----:B------:R-:W-:-:S05]  /*297a0*/  IADD3 R51, P1, R51, R5, RZ ;  /* 0x0000000533337210 */ /* 0x000fca0007f3e0ff */
[----:B------:R-:W-:Y:S01]  /*297b0*/  STL [R1+0xb1c], R51 ;  /* 0x000b1c3301007387 */ /* 0x000fe20000100800 */
[----:B---3--:R-:W-:Y:S02]  /*297c0*/  IMAD.X R54, R54, 0x1, R4, P1 ;  /* 0x0000000136367824 */ /* 0x008fe400008e0604 */
[----:B------:R-:W-:Y:S01]  /*297d0*/  IMAD.MOV.U32 R7, RZ, RZ, R55 ;  /* 0x000000ffff077224 */ /* 0x000fe200078e0037 */
[----:B------:R1:W-:Y:S01]  /*297e0*/  STL [R1+0xad8], R55 ;  /* 0x000ad83701007387 */ /* 0x0003e20000100800 */
[----:B------:R-:W-:-:S03]  /*297f0*/  MOV R6, R45 ;  /* 0x0000002d00067202 */ /* 0x000fc60000000f00 */
[----:B------:R-:W3:Y:S04]  /*29800*/  LDL.LU R52, [R1+0x8a4] ;  /* 0x0008a40001347983 */ /* 0x000ee80000300800 */
[----:B------:R1:W-:Y:S04]  /*29810*/  LDGSTS.E [R40+0x16400], desc[UR8][R6.64], P4 ;  /* 0x1640000006287fae */ /* 0x0003e8000a121848 */
[----:B-1----:R-:W3:Y:S01]  /*29820*/  LDL.LU R55, [R1+0x860] ;  /* 0x0008600001377983 */ /* 0x002ee20000300800 */
[----:B------:R-:W-:-:S05]  /*29830*/  IADD3 R46, P0, R46, R5, RZ ;  /* 0x000000052e2e7210 */ /* 0x000fca0007f1e0ff */
[----:B------:R-:W-:Y:S04]  /*29840*/  STL [R1+0xb5c], R46 ;  /* 0x000b5c2e01007387 */ /* 0x000fe80000100800 */
[----:B------:R-:W-:Y:S04]  /*29850*/  STL [R1+0xb18], R54 ;  /* 0x000b183601007387 */ /* 0x000fe80000100800 */
[----:B------:R-:W3:Y:S04]  /*29860*/  LDL.LU R45, [R1+0x8e4] ;  /* 0x0008e400012d7983 */ /* 0x000ee80000300800 */
[----:B------:R-:W3:Y:S01]  /*29870*/  LDL.LU R58, [R1+0x8a0] ;  /* 0x0008a000013a7983 */ /* 0x000ee20000300800 */
[----:B------:R-:W-:Y:S01]  /*29880*/  IMAD.X R47, R47, 0x1, R4, P0 ;  /* 0x000000012f2f7824 */ /* 0x000fe200000e0604 */
[----:B------:R-:W-:Y:S01]  /*29890*/  MOV R6, R51 ;  /* 0x0000003300067202 */ /* 0x000fe20000000f00 */
[----:B------:R-:W-:-:S05]  /*298a0*/  IMAD.MOV.U32 R7, RZ, RZ, R54 ;  /* 0x000000ffff077224 */ /* 0x000fca00078e0036 */
[----:B------:R1:W-:Y:S02]  /*298b0*/  LDGSTS.E [R40+0x16c00], desc[UR8][R6.64], P4 ;  /* 0x16c0000006287fae */ /* 0x0003e4000a121848 */
[----:B-1----:R-:W-:Y:S01]  /*298c0*/  IMAD.MOV.U32 R7, RZ, RZ, R47 ;  /* 0x000000ffff077224 */ /* 0x002fe200078e002f */
[----:B----4-:R-:W-:-:S05]  /*298d0*/  IADD3 R42, P1, R42, R5, RZ ;  /* 0x000000052a2a7210 */ /* 0x010fca0007f3e0ff */
[----:B------:R-:W-:Y:S01]  /*298e0*/  STL [R1+0xb9c], R42 ;  /* 0x000b9c2a01007387 */ /* 0x000fe20000100800 */
[----:B------:R-:W-:-:S03]  /*298f0*/  IMAD.X R43, R43, 0x1, R4, P1 ;  /* 0x000000012b2b7824 */ /* 0x000fc600008e0604 */
[----:B------:R1:W-:Y:S04]  /*29900*/  STL [R1+0xb58], R47 ;  /* 0x000b582f01007387 */ /* 0x0003e80000100800 */
[----:B------:R-:W4:Y:S04]  /*29910*/  LDL.LU R51, [R1+0x924] ;  /* 0x0009240001337983 */ /* 0x000f280000300800 */
[----:B-1----:R-:W4:Y:S01]  /*29920*/  LDL.LU R47, [R1+0x8e0] ;  /* 0x0008e000012f7983 */ /* 0x002f220000300800 */
[----:B------:R-:W-:-:S05]  /*29930*/  MOV R6, R46 ;  /* 0x0000002e00067202 */ /* 0x000fca0000000f00 */
[----:B------:R1:W-:Y:S04]  /*29940*/  LDGSTS.E [R40+0x17400], desc[UR8][R6.64], P4 ;  /* 0x1740000006287fae */ /* 0x0003e8000a121848 */
[----:B------:R2:W-:Y:S01]  /*29950*/  LDGSTS.E [R40+0x17c00], desc[UR8][R42.64], P4 ;  /* 0x17c000002a287fae */ /* 0x0005e2000a121848 */
[----:B-1----:R-:W-:-:S04]  /*29960*/  LOP3.LUT R6, R57, 0x50, RZ, 0x3c, !PT ;  /* 0x0000005039067812 */ /* 0x002fc800078e3cff */
[----:B------:R-:W-:Y:S02]  /*29970*/  IADD3 R6, R6, UR7, RZ ;  /* 0x0000000706067c10 */ /* 0x000fe4000fffe0ff */
[----:B------:R-:W-:-:S05]  /*29980*/  IADD3 R59, P0, R59, R5, RZ ;  /* 0x000000053b3b7210 */ /* 0x000fca0007f1e0ff */
[----:B------:R-:W-:Y:S04]  /*29990*/  STL [R1+0x7e4], R59 ;  /* 0x0007e43b01007387 */ /* 0x000fe80000100800 */
[----:B------:R1:W-:Y:S04]  /*299a0*/  STL [R1+0xb98], R43 ;  /* 0x000b982b01007387 */ /* 0x0003e80000100800 */
[----:B------:R-:W4:Y:S04]  /*299b0*/  LDL.LU R56, [R1+0x964] ;  /* 0x0009640001387983 */ /* 0x000f280000300800 */
[----:B------:R-:W4:Y:S01]  /*299c0*/  LDL.LU R54, [R1+0x920] ;  /* 0x0009200001367983 */ /* 0x000f220000300800 */
[----:B------:R-:W-:Y:S01]  /*299d0*/  IADD3 R50, P1, R50, R5, RZ ;  /* 0x0000000532327210 */ /* 0x000fe20007f3e0ff */
[----:B--2---:R-:W-:-:S04]  /*299e0*/  IMAD.X R60, R60, 0x1, R4, P0 ;  /* 0x000000013c3c7824 */ /* 0x004fc800000e0604 */
[----:B------:R-:W-:Y:S01]  /*299f0*/  STL [R1+0x824], R50 ;  /* 0x0008243201007387 */ /* 0x000fe20000100800 */
[----:B------:R-:W-:-:S03]  /*29a00*/  IMAD.MOV.U32 R42, RZ, RZ, R59 ;  /* 0x000000ffff2a7224 */ /* 0x000fc600078e003b */
[----:B------:R-:W-:Y:S01]  /*29a10*/  STL [R1+0x7e0], R60 ;  /* 0x0007e03c01007387 */ /* 0x000fe20000100800 */
[----:B-1----:R-:W-:-:S03]  /*29a20*/  MOV R43, R60 ;  /* 0x0000003c002b7202 */ /* 0x002fc60000000f00 */
[----:B------:R-:W2:Y:S04]  /*29a30*/  LDL.LU R46, [R1+0x9a4] ;  /* 0x0009a400012e7983 */ /* 0x000ea80000300800 */
[----:B------:R-:W2:Y:S04]  /*29a40*/  LDL.LU R40, [R1+0x960] ;  /* 0x0009600001287983 */ /* 0x000ea80000300800 */
[----:B------:R1:W-:Y:S01]  /*29a50*/  LDGSTS.E [R6+0x10500], desc[UR8][R42.64], P4 ;  /* 0x105000002a067fae */ /* 0x0003e2000a121848 */
[----:B------:R-:W-:Y:S01]  /*29a60*/  IADD3 R44, P0, R44, R5, RZ ;  /* 0x000000052c2c7210 */ /* 0x000fe20007f1e0ff */
[----:B------:R-:W-:-:S04]  /*29a70*/  IMAD.X R53, R53, 0x1, R4, P1 ;  /* 0x0000000135357824 */ /* 0x000fc800008e0604 */
[----:B------:R-:W-:Y:S01]  /*29a80*/  STL [R1+0x864], R44 ;  /* 0x0008642c01007387 */ /* 0x000fe20000100800 */
[----:B-1----:R-:W-:-:S03]  /*29a90*/  IMAD.MOV.U32 R42, RZ, RZ, R50 ;  /* 0x000000ffff2a7224 */ /* 0x002fc600078e0032 */
[----:B------:R1:W-:Y:S01]  /*29aa0*/  STL [R1+0x820], R53 ;  /* 0x0008203501007387 */ /* 0x0003e20000100800 */
[----:B------:R-:W-:-:S03]  /*29ab0*/  MOV R43, R53 ;  /* 0x00000035002b7202 */ /* 0x000fc60000000f00 */
[----:B------:R-:W2:Y:S04]  /*29ac0*/  LDL.LU R7, [R1+0x9e4] ;  /* 0x0009e40001077983 */ /* 0x000ea80000300800 */
[----:B------:R1:W-:Y:S01]  /*29ad0*/  LDGSTS.E [R6+0x10d00], desc[UR8][R42.64], P4 ;  /* 0x10d000002a067fae */ /* 0x0003e2000a121848 */
[----:B---3--:R-:W-:-:S03]  /*29ae0*/  IADD3 R52, P1, R52, R5, RZ ;  /* 0x0000000534347210 */ /* 0x008fc60007f3e0ff */
[----:B-1----:R-:W3:Y:S01]  /*29af0*/  LDL.LU R53, [R1+0x9a0] ;  /* 0x0009a00001357983 */ /* 0x002ee20000300800 */
[----:B------:R-:W-:-:S03]  /*29b00*/  IMAD.X R55, R55, 0x1, R4, P0 ;  /* 0x0000000137377824 */ /* 0x000fc600000e0604 */
[----:B------:R-:W-:Y:S04]  /*29b10*/  STL [R1+0x8a4], R52 ;  /* 0x0008a43401007387 */ /* 0x000fe80000100800 */
[----:B------:R1:W-:Y:S01]  /*29b20*/  STL [R1+0x860], R55 ;  /* 0x0008603701007387 */ /* 0x0003e20000100800 */
[----:B------:R-:W-:-:S03]  /*29b30*/  MOV R43, R55 ;  /* 0x00000037002b7202 */ /* 0x000fc60000000f00 */
[----:B------:R-:W3:Y:S01]  /*29b40*/  LDL.LU R50, [R1+0xa24] ;  /* 0x000a240001327983 */ /* 0x000ee20000300800 */
[----:B------:R-:W-:-:S03]  /*29b50*/  IADD3 R45, P0, R45, R5, RZ ;  /* 0x000000052d2d7210 */ /* 0x000fc60007f1e0ff */
[----:B-1----:R-:W3:Y:S01]  /*29b60*/  LDL.LU R55, [R1+0x9e0] ;  /* 0x0009e00001377983 */ /* 0x002ee20000300800 */
[----:B------:R-:W-:-:S03]  /*29b70*/  IMAD.X R58, R58, 0x1, R4, P1 ;  /* 0x000000013a3a7824 */ /* 0x000fc600008e0604 */
[----:B------:R-:W-:Y:S01]  /*29b80*/  STL [R1+0x8e4], R45 ;  /* 0x0008e42d01007387 */ /* 0x000fe20000100800 */
[----:B------:R-:W-:-:S03]  /*29b90*/  IMAD.MOV.U32 R42, RZ, RZ, R44 ;  /* 0x000000ffff2a7224 */ /* 0x000fc600078e002c */
[----:B------:R-:W-:Y:S04]  /*29ba0*/  STL [R1+0x8a0], R58 ;  /* 0x0008a03a01007387 */ /* 0x000fe80000100800 */
[----:B------:R-:W3:Y:S04]  /*29bb0*/  LDL.LU R44, [R1+0xa64] ;  /* 0x000a6400012c7983 */ /* 0x000ee80000300800 */
[----:B------:R-:W3:Y:S04]  /*29bc0*/  LDL.LU R59, [R1+0xa20] ;  /* 0x000a2000013b7983 */ /* 0x000ee80000300800 */
[----:B------:R1:W-:Y:S02]  /*29bd0*/  LDGSTS.E [R6+0x11500], desc[UR8][R42.64], P4 ;  /* 0x115000002a067fae */ /* 0x0003e4000a121848 */
[----:B-1----:R-:W-:Y:S01]  /*29be0*/  IMAD.MOV.U32 R42, RZ, RZ, R52 ;  /* 0x000000ffff2a7224 */ /* 0x002fe200078e0034 */
[----:B------:R-:W-:-:S05]  /*29bf0*/  MOV R43, R58 ;  /* 0x0000003a002b7202 */ /* 0x000fca0000000f00 */
[----:B------:R1:W-:Y:S01]  /*29c00*/  LDGSTS.E [R6+0x11d00], desc[UR8][R42.64], P4 ;  /* 0x11d000002a067fae */ /* 0x0003e2000a121848 */
[----:B----4-:R-:W-:Y:S01]  /*29c10*/  IADD3 R51, P1, R51, R5, RZ ;  /* 0x0000000533337210 */ /* 0x010fe20007f3e0ff */
[----:B------:R-:W-:-:S04]  /*29c20*/  IMAD.X R47, R47, 0x1, R4, P0 ;  /* 0x000000012f2f7824 */ /* 0x000fc800000e0604 */
[----:B------:R-:W-:Y:S04]  /*29c30*/  STL [R1+0x924], R51 ;  /* 0x0009243301007387 */ /* 0x000fe80000100800 */
[----:B------:R4:W-:Y:S01]  /*29c40*/  STL [R1+0x8e0], R47 ;  /* 0x0008e02f01007387 */ /* 0x0009e20000100800 */
[----:B-1----:R-:W-:-:S03]  /*29c50*/  MOV R43, R47 ;  /* 0x0000002f002b7202 */ /* 0x002fc60000000f00 */
[----:B------:R-:W3:Y:S01]  /*29c60*/  LDL.LU R52, [R1+0xaa4] ;  /* 0x000aa40001347983 */ /* 0x000ee20000300800 */
[----:B------:R-:W-:-:S03]  /*29c70*/  IMAD.MOV.U32 R42, RZ, RZ, R45 ;  /* 0x000000ffff2a7224 */ /* 0x000fc600078e002d */
[----:B----4-:R-:W4:Y:S04]  /*29c80*/  LDL.LU R47, [R1+0xa60] ;  /* 0x000a6000012f7983 */ /* 0x010f280000300800 */
[----:B------:R1:W-:Y:S02]  /*29c90*/  LDGSTS.E [R6+0x12500], desc[UR8][R42.64], P4 ;  /* 0x125000002a067fae */ /* 0x0003e4000a121848 */
[----:B-1----:R-:W-:Y:S01]  /*29ca0*/  IMAD.MOV.U32 R42, RZ, RZ, R51 ;  /* 0x000000ffff2a7224 */ /* 0x002fe200078e0033 */
[----:B------:R-:W-:Y:S01]  /*29cb0*/  IADD3 R56, P0, R56, R5, RZ ;  /* 0x0000000538387210 */ /* 0x000fe20007f1e0ff */
[----:B------:R-:W-:-:S04]  /*29cc0*/  IMAD.X R54, R54, 0x1, R4, P1 ;  /* 0x0000000136367824 */ /* 0x000fc800008e0604 */
[----:B------:R-:W-:Y:S04]  /*29cd0*/  STL [R1+0x964], R56 ;  /* 0x0009643801007387 */ /* 0x000fe80000100800 */
[----:B------:R1:W-:Y:S04]  /*29ce0*/  STL [R1+0x920], R54 ;  /* 0x0009203601007387 */ /* 0x0003e80000100800 */
[----:B------:R-:W4:Y:S04]  /*29cf0*/  LDL.LU R58, [R1+0xaa0] ;  /* 0x000aa000013a7983 */ /* 0x000f280000300800 */
[----:B------:R-:W4:Y:S01]  /*29d00*/  LDL.LU R45, [R1+0xae4] ;  /* 0x000ae400012d7983 */ /* 0x000f220000300800 */
[----:B------:R-:W-:-:S02]  /*29d10*/  MOV R43, R54 ;  /* 0x00000036002b7202 */ /* 0x000fc40000000f00 */
[----:B--2---:R-:W-:Y:S01]  /*29d20*/  IADD3 R46, P1, R46, R5, RZ ;  /* 0x000000052e2e7210 */ /* 0x004fe20007f3e0ff */
[----:B-1----:R-:W2:Y:S01]  /*29d30*/  LDL.LU R54, [R1+0xae0] ;  /* 0x000ae00001367983 */ /* 0x002ea20000300800 */
[----:B------:R-:W-:-:S03]  /*29d40*/  IMAD.X R40, R40, 0x1, R4, P0 ;  /* 0x0000000128287824 */ /* 0x000fc600000e0604 */
[----:B------:R-:W-:Y:S04]  /*29d50*/  STL [R1+0x9a4], R46 ;  /* 0x0009a42e01007387 */ /* 0x000fe80000100800 */
[----:B------:R1:W-:Y:S04]  /*29d60*/  STL [R1+0x960], R40 ;  /* 0x0009602801007387 */ /* 0x0003e80000100800 */
[----:B------:R1:W-:Y:S04]  /*29d70*/  LDGSTS.E [R6+0x12d00], desc[UR8][R42.64], P4 ;  /* 0x12d000002a067fae */ /* 0x0003e8000a121848 */
[----:B------:R-:W2:Y:S01]  /*29d80*/  LDL.LU R51, [R1+0xb24] ;  /* 0x000b240001337983 */ /* 0x000ea20000300800 */
[----:B-1----:R-:W-:Y:S01]  /*29d90*/  IMAD.MOV.U32 R42, RZ, RZ, R56 ;  /* 0x000000ffff2a7224 */ /* 0x002fe200078e0038 */
[----:B------:R-:W-:-:S02]  /*29da0*/  MOV R43, R40 ;  /* 0x00000028002b7202 */ /* 0x000fc40000000f00 */
[----:B------:R-:W2:Y:S04]  /*29db0*/  LDL.LU R56, [R1+0xb20] ;  /* 0x000b200001387983 */ /* 0x000ea80000300800 */
[----:B------:R1:W-:Y:S01]  /*29dc0*/  LDGSTS.E [R6+0x13500], desc[UR8][R42.64], P4 ;  /* 0x135000002a067fae */ /* 0x0003e2000a121848 */
[----:B------:R-:W-:Y:S01]  /*29dd0*/  IADD3 R7, P0, R7, R5, RZ ;  /* 0x0000000507077210 */ /* 0x000fe20007f1e0ff */
[----:B---3--:R-:W-:-:S04]  /*29de0*/  IMAD.X R53, R53, 0x1, R4, P1 ;  /* 0x0000000135357824 */ /* 0x008fc800008e0604 */
[----:B------:R-:W-:Y:S01]  /*29df0*/  STL [R1+0x9e4], R7 ;  /* 0x0009e40701007387 */ /* 0x000fe20000100800 */
[----:B-1----:R-:W-:-:S03]  /*29e00*/  IMAD.MOV.U32 R42, RZ, RZ, R46 ;  /* 0x000000ffff2a7224 */ /* 0x002fc600078e002e */
[----:B------:R1:W-:Y:S01]  /*29e10*/  STL [R1+0x9a0], R53 ;  /* 0x0009a03501007387 */ /* 0x0003e20000100800 */
[----:B------:R-:W-:-:S03]  /*29e20*/  MOV R43, R53 ;  /* 0x00000035002b7202 */ /* 0x000fc60000000f00 */
[----:B------:R-:W3:Y:S04]  /*29e30*/  LDL.LU R40, [R1+0xb64] ;  /* 0x000b640001287983 */ /* 0x000ee80000300800 */
[----:B------:R1:W-:Y:S01]  /*29e40*/  LDGSTS.E [R6+0x13d00], desc[UR8][R42.64], P4 ;  /* 0x13d000002a067fae */ /* 0x0003e2000a121848 */
[----:B------:R-:W-:-:S03]  /*29e50*/  IADD3 R50, P1, R50, R5, RZ ;  /* 0x0000000532327210 */ /* 0x000fc60007f3e0ff */
[----:B-1----:R-:W3:Y:S01]  /*29e60*/  LDL.LU R53, [R1+0xb60] ;  /* 0x000b600001357983 */ /* 0x002ee20000300800 */
[----:B------:R-:W-:-:S03]  /*29e70*/  IMAD.X R55, R55, 0x1, R4, P0 ;  /* 0x0000000137377824 */ /* 0x000fc600000e0604 */
[----:B------:R-:W-:Y:S04]  /*29e80*/  STL [R1+0xa24], R50 ;  /* 0x000a243201007387 */ /* 0x000fe80000100800 */
[----:B------:R1:W-:Y:S01]  /*29e90*/  STL [R1+0x9e0], R55 ;  /* 0x0009e03701007387 */ /* 0x0003e20000100800 */
[----:B------:R-:W-:-:S03]  /*29ea0*/  MOV R43, R55 ;  /* 0x00000037002b7202 */ /* 0x000fc60000000f00 */
[----:B------:R-:W3:Y:S01]  /*29eb0*/  LDL.LU R46, [R1+0xba4] ;  /* 0x000ba400012e7983 */ /* 0x000ee20000300800 */
[----:B------:R-:W-:Y:S01]  /*29ec0*/  IADD3 R44, P0, R44, R5, RZ ;  /* 0x000000052c2c7210 */ /* 0x000fe20007f1e0ff */
[----:B------:R-:W-:Y:S02]  /*29ed0*/  IMAD.MOV.U32 R42, RZ, RZ, R7 ;  /* 0x000000ffff2a7224 */ /* 0x000fe400078e0007 */
[----:B-1----:R-:W3:Y:S01]  /*29ee0*/  LDL.LU R55, [R1+0xba0] ;  /* 0x000ba00001377983 */ /* 0x002ee20000300800 */
[----:B------:R-:W-:-:S03]  /*29ef0*/  IMAD.X R59, R59, 0x1, R4, P1 ;  /* 0x000000013b3b7824 */ /* 0x000fc600008e0604 */
[----:B------:R1:W-:Y:S04]  /*29f00*/  STL [R1+0xa64], R44 ;  /* 0x000a642c01007387 */ /* 0x0003e80000100800 */
[----:B------:R-:W-:Y:S04]  /*29f10*/  STL [R1+0xa20], R59 ;  /* 0x000a203b01007387 */ /* 0x000fe80000100800 */
[----:B------:R-:W3:Y:S04]  /*29f20*/  LDL.LU R7, [R1+0x7ec] ;  /* 0x0007ec0001077983 */ /* 0x000ee80000300800 */
[----:B------:R1:W-:Y:S02]  /*29f30*/  LDGSTS.E [R6+0x14500], desc[UR8][R42.64], P4 ;  /* 0x145000002a067fae */ /* 0x0003e4000a121848 */
[----:B-1----:R-:W-:Y:S01]  /*29f40*/  IMAD.MOV.U32 R42, RZ, RZ, R50 ;  /* 0x000000ffff2a7224 */ /* 0x002fe200078e0032 */
[----:B------:R-:W-:Y:S01]  /*29f50*/  MOV R43, R59 ;  /* 0x0000003b002b7202 */ /* 0x000fe20000000f00 */
[----:B------:R-:W3:Y:S04]  /*29f60*/  LDL.LU R50, [R1+0x82c] ;  /* 0x00082c0001327983 */ /* 0x000ee80000300800 */
[----:B------:R1:W-:Y:S01]  /*29f70*/  LDGSTS.E [R6+0x14d00], desc[UR8][R42.64], P4 ;  /* 0x14d000002a067fae */ /* 0x0003e2000a121848 */
[----:B------:R-:W-:Y:S01]  /*29f80*/  IADD3 R52, P1, R52, R5, RZ ;  /* 0x0000000534347210 */ /* 0x000fe20007f3e0ff */
[----:B-1----:R-:W-:-:S02]  /*29f90*/  IMAD.MOV.U32 R42, RZ, RZ, R44 ;  /* 0x000000ffff2a7224 */ /* 0x002fc400078e002c */
[----:B----4-:R-:W-:Y:S02]  /*29fa0*/  IMAD.X R47, R47, 0x1, R4, P0 ;  /* 0x000000012f2f7824 */ /* 0x010fe400000e0604 */
[----:B------:R-:W-:Y:S04]  /*29fb0*/  STL [R1+0xaa4], R52 ;  /* 0x000aa43401007387 */ /* 0x000fe80000100800 */
[----:B------:R1:W-:Y:S01]  /*29fc0*/  STL [R1+0xa60], R47 ;  /* 0x000a602f01007387 */ /* 0x0003e20000100800 */
[----:B------:R-:W-:-:S03]  /*29fd0*/  MOV R43, R47 ;  /* 0x0000002f002b7202 */ /* 0x000fc60000000f00 */
[----:B------:R-:W4:Y:S04]  /*29fe0*/  LDL.LU R44, [R1+0x7e8] ;  /* 0x0007e800012c7983 */ /* 0x000f280000300800 */
[----:B------:R1:W-:Y:S02]  /*29ff0*/  LDGSTS.E [R6+0x15500], desc[UR8][R42.64], P4 ;  /* 0x155000002a067fae */ /* 0x0003e4000a121848 */
[----:B-1----:R-:W-:Y:S02]  /*2a000*/  IMAD.MOV.U32 R42, RZ, RZ, R52 ;  /* 0x000000ffff2a7224 */ /* 0x002fe400078e0034 */
[----:B------:R-:W-:Y:S01]  /*2a010*/  IMAD.X R58, R58, 0x1, R4, P1 ;  /* 0x000000013a3a7824 */ /* 0x000fe200008e0604 */
[----:B------:R-:W-:-:S05]  /*2a020*/  IADD3 R45, P0, R45, R5, RZ ;  /* 0x000000052d2d7210 */ /* 0x000fca0007f1e0ff */
[----:B------:R-:W-:Y:S04]  /*2a030*/  STL [R1+0xae4], R45 ;  /* 0x000ae42d01007387 */ /* 0x000fe80000100800 */
[----:B------:R-:W-:Y:S04]  /*2a040*/  STL [R1+0xaa0], R58 ;  /* 0x000aa03a01007387 */ /* 0x000fe80000100800 */
[----:B------:R-:W4:Y:S04]  /*2a050*/  LDL.LU R47, [R1+0x86c] ;  /* 0x00086c00012f7983 */ /* 0x000f280000300800 */
[----:B------:R-:W4:Y:S01]  /*2a060*/  LDL.LU R52, [R1+0x828] ;  /* 0x0008280001347983 */ /* 0x000f220000300800 */
[----:B--2---:R-:W-:Y:S01]  /*2a070*/  IMAD.X R54, R54, 0x1, R4, P0 ;  /* 0x0000000136367824 */ /* 0x004fe200000e0604 */
[----:B------:R-:W-:-:S02]  /*2a080*/  MOV R43, R58 ;  /* 0x0000003a002b7202 */ /* 0x000fc40000000f00 */
[----:B------:R-:W-:-:S03]  /*2a090*/  IADD3 R51, P1, R51, R5, RZ ;  /* 0x0000000533337210 */ /* 0x000fc60007f3e0ff */
[----:B------:R1:W-:Y:S04]  /*2a0a0*/  LDGSTS.E [R6+0x15d00], desc[UR8][R42.64], P4 ;  /* 0x15d000002a067fae */ /* 0x0003e8000a121848 */
[----:B------:R-:W-:Y:S01]  /*2a0b0*/  STL [R1+0xb24], R51 ;  /* 0x000b243301007387 */ /* 0x000fe20000100800 */
[----:B------:R-:W-:-:S03]  /*2a0c0*/  IMAD.X R56, R56, 0x1, R4, P1 ;  /* 0x0000000138387824 */ /* 0x000fc600008e0604 */
[----:B------:R2:W-:Y:S04]  /*2a0d0*/  STL [R1+0xae0], R54 ;  /* 0x000ae03601007387 */ /* 0x0005e80000100800 */
[----:B------:R-:W4:Y:S01]  /*2a0e0*/  LDL.LU R59, [R1+0x8ac] ;  /* 0x0008ac00013b7983 */ /* 0x000f220000300800 */
[----:B-1----:R-:W-:Y:S01]  /*2a0f0*/  IMAD.MOV.U32 R42, RZ, RZ, R45 ;  /* 0x000000ffff2a7224 */ /* 0x002fe200078e002d */
[----:B------:R-:W-:Y:S02]  /*2a100*/  MOV R43, R54 ;  /* 0x00000036002b7202 */ /* 0x000fe40000000f00 */
[----:B--2---:R-:W2:Y:S04]  /*2a110*/  LDL.LU R54, [R1+0x868] ;  /* 0x0008680001367983 */ /* 0x004ea80000300800 */
[----:B------:R1:W-:Y:S01]  /*2a120*/  LDGSTS.E [R6+0x16500], desc[UR8][R42.64], P4 ;  /* 0x165000002a067fae */ /* 0x0003e2000a121848 */
[----:B---3--:R-:W-:-:S05]  /*2a130*/  IADD3 R40, P0, R40, R5, RZ ;  /* 0x0000000528287210 */ /* 0x008fca0007f1e0ff */
[----:B------:R-:W-:Y:S01]  /*2a140*/  STL [R1+0xb64], R40 ;  /* 0x000b642801007387 */ /* 0x000fe20000100800 */
[----:B-1----:R-:W-:Y:S01]  /*2a150*/  IMAD.MOV.U32 R42, RZ, RZ, R51 ;  /* 0x000000ffff2a7224 */ /* 0x002fe200078e0033 */
[----:B------:R-:W-:Y:S01]  /*2a160*/  MOV R43, R56 ;  /* 0x00000038002b7202 */ /* 0x000fe20000000f00 */
[----:B------:R-:W-:Y:S01]  /*2a170*/  IMAD.X R53, R53, 0x1, R4, P0 ;  /* 0x0000000135357824 */ /* 0x000fe200000e0604 */
[----:B------:R-:W-:Y:S04]  /*2a180*/  STL [R1+0xb20], R56 ;  /* 0x000b203801007387 */ /* 0x000fe80000100800 */
[----:B------:R-:W3:Y:S04]  /*2a190*/  LDL.LU R45, [R1+0x8ec] ;  /* 0x0008ec00012d7983 */ /* 0x000ee80000300800 */
[----:B------:R-:W3:Y:S01]  /*2a1a0*/  LDL.LU R60, [R1+0x8a8] ;  /* 0x0008a800013c7983 */ /* 0x000ee20000300800 */
[----:B------:R-:W-:-:S03]  /*2a1b0*/  IADD3 R46, P1, R46, R5, RZ ;  /* 0x000000052e2e7210 */ /* 0x000fc60007f3e0ff */
[----:B------:R1:W-:Y:S04]  /*2a1c0*/  LDGSTS.E [R6+0x16d00], desc[UR8][R42.64], P4 ;  /* 0x16d000002a067fae */ /* 0x0003e8000a121848 */
[----:B------:R-:W-:Y:S01]  /*2a1d0*/  STL [R1+0xba4], R46 ;  /* 0x000ba42e01007387 */ /* 0x000fe20000100800 */
[----:B------:R-:W-:-:S03]  /*2a1e0*/  IMAD.X R55, R55, 0x1, R4, P1 ;  /* 0x0000000137377824 */ /* 0x000fc600008e0604 */
[----:B------:R1:W-:Y:S04]  /*2a1f0*/  STL [R1+0xb60], R53 ;  /* 0x000b603501007387 */ /* 0x0003e80000100800 */
[----:B------:R-:W3:Y:S01]  /*2a200*/  LDL.LU R51, [R1+0x92c] ;  /* 0x00092c0001337983 */ /* 0x000ee20000300800 */
[----:B-1----:R-:W-:Y:S02]  /*2a210*/  MOV R43, R53 ;  /* 0x00000035002b7202 */ /* 0x002fe40000000f00 */
[----:B------:R-:W-:Y:S01]  /*2a220*/  IADD3 R7, P0, R7, R5, RZ ;  /* 0x0000000507077210 */ /* 0x000fe20007f1e0ff */
[----:B------:R-:W3:Y:S01]  /*2a230*/  LDL.LU R53, [R1+0x8e8] ;  /* 0x0008e80001357983 */ /* 0x000ee20000300800 */
[----:B------:R-:W-:-:S03]  /*2a240*/  IMAD.MOV.U32 R42, RZ, RZ, R40 ;  /* 0x000000ffff2a7224 */ /* 0x000fc600078e0028 */
[----:B------:R-:W-:Y:S04]  /*2a250*/  STL [R1+0x7ec], R7 ;  /* 0x0007ec0701007387 */ /* 0x000fe80000100800 */
[----:B------:R1:W-:Y:S04]  /*2a260*/  STL [R1+0xba0], R55 ;  /* 0x000ba03701007387 */ /* 0x0003e80000100800 */
[----:B------:R-:W3:Y:S04]  /*2a270*/  LDL.LU R58, [R1+0x928] ;  /* 0x00092800013a7983 */ /* 0x000ee80000300800 */
[----:B------:R-:W3:Y:S01]  /*2a280*/  LDL.LU R40, [R1+0x96c] ;  /* 0x00096c0001287983 */ /* 0x000ee20000300800 */
[----:B------:R-:W-:-:S03]  /*2a290*/  IADD3 R50, P1, R50, R5, RZ ;  /* 0x0000000532327210 */ /* 0x000fc60007f3e0ff */
[----:B------:R1:W-:Y:S02]  /*2a2a0*/  LDGSTS.E [R6+0x17500], desc[UR8][R42.64], P4 ;  /* 0x175000002a067fae */ /* 0x0003e4000a121848 */
[----:B-1----:R-:W-:Y:S01]  /*2a2b0*/  IMAD.MOV.U32 R42, RZ, RZ, R46 ;  /* 0x000000ffff2a7224 */ /* 0x002fe200078e002e */
[----:B------:R-:W-:Y:S01]  /*2a2c0*/  MOV R43, R55 ;  /* 0x00000037002b7202 */ /* 0x000fe20000000f00 */
[----:B------:R-:W3:Y:S04]  /*2a2d0*/  LDL.LU R46, [R1+0x968] ;  /* 0x00096800012e7983 */ /* 0x000ee80000300800 */
[----:B------:R-:W-:Y:S04]  /*2a2e0*/  STL [R1+0x82c], R50 ;  /* 0x00082c3201007387 */ /* 0x000fe80000100800 */
[----:B------:R1:W-:Y:S01]  /*2a2f0*/  LDGSTS.E [R6+0x17d00], desc[UR8][R42.64], P4 ;  /* 0x17d000002a067fae */ /* 0x0003e2000a121848 */
[----:B----4-:R-:W-:-:S05]  /*2a300*/  IMAD.X R44, R44, 0x1, R4, P0 ;  /* 0x000000012c2c7824 */ /* 0x010fca00000e0604 */
[----:B------:R4:W-:Y:S04]  /*2a310*/  STL [R1+0x7e8], R44 ;  /* 0x0007e82c01007387 */ /* 0x0009e80000100800 */
[----:B------:R-:W3:Y:S01]  /*2a320*/  LDL.LU R55, [R1+0x9ac] ;  /* 0x0009ac0001377983 */ /* 0x000ee20000300800 */
[----:B-1----:R-:W-:Y:S01]  /*2a330*/  IMAD.MOV.U32 R6, RZ, RZ, R7 ;  /* 0x000000ffff067224 */ /* 0x002fe200078e0007 */
[----:B------:R-:W-:Y:S02]  /*2a340*/  MOV R7, R44 ;  /* 0x0000002c00077202 */ /* 0x000fe40000000f00 */
[----:B------:R-:W3:Y:S04]  /*2a350*/  LDL.LU R56, [R1+0x9a8] ;  /* 0x0009a80001387983 */ /* 0x000ee80000300800 */
[----:B------:R1:W-:Y:S02]  /*2a360*/  LDGSTS.E [R41+0x10600], desc[UR8][R6.64], P4 ;  /* 0x1060000006297fae */ /* 0x0003e4000a121848 */
[----:B-1----:R-:W-:Y:S01]  /*2a370*/  IMAD.MOV.U32 R6, RZ, RZ, R50 ;  /* 0x000000ffff067224 */ /* 0x002fe200078e0032 */
[----:B------:R-:W-:Y:S01]  /*2a380*/  IADD3 R47, P0, R47, R5, RZ ;  /* 0x000000052f2f7210 */ /* 0x000fe20007f1e0ff */
[----:B------:R-:W-:-:S04]  /*2a390*/  IMAD.X R52, R52, 0x1, R4, P1 ;  /* 0x0000000134347824 */ /* 0x000fc800008e0604 */
[----:B------:R-:W-:Y:S04]  /*2a3a0*/  STL [R1+0x86c], R47 ;  /* 0x00086c2f01007387 */ /* 0x000fe80000100800 */
[----:B------:R1:W-:Y:S04]  /*2a3b0*/  STL [R1+0x828], R52 ;  /* 0x0008283401007387 */ /* 0x0003e80000100800 */
[----:B----4-:R-:W4:Y:S01]  /*2a3c0*/  LDL.LU R44, [R1+0x9ec] ;  /* 0x0009ec00012c7983 */ /* 0x010f220000300800 */
[----:B------:R-:W-:-:S03]  /*2a3d0*/  MOV R7, R52 ;  /* 0x0000003400077202 */ /* 0x000fc60000000f00 */
[----:B------:R-:W4:Y:S04]  /*2a3e0*/  LDL.LU R50, [R1+0x9e8] ;  /* 0x0009e80001327983 */ /* 0x000f280000300800 */
[----:B------:R1:W-:Y:S01]  /*2a3f0*/  LDGSTS.E [R41+0x10e00], desc[UR8][R6.64], P4 ;  /* 0x10e0000006297fae */ /* 0x0003e2000a121848 */
[----:B------:R-:W-:Y:S01]  /*2a400*/  IADD3 R59, P1, R59, R5, RZ ;  /* 0x000000053b3b7210 */ /* 0x000fe20007f3e0ff */
[----:B--2---:R-:W-:-:S04]  /*2a410*/  IMAD.X R54, R54, 0x1, R4, P0 ;  /* 0x0000000136367824 */ /* 0x004fc800000e0604 */
[----:B------:R-:W-:Y:S01]  /*2a420*/  STL [R1+0x8ac], R59 ;  /* 0x0008ac3b01007387 */ /* 0x000fe20000100800 */
[----:B-1----:R-:W-:Y:S01]  /*2a430*/  IMAD.MOV.U32 R6, RZ, RZ, R47 ;  /* 0x000000ffff067224 */ /* 0x002fe200078e002f */
[----:B------:R-:W-:Y:S02]  /*2a440*/  MOV R7, R54 ;  /* 0x0000003600077202 */ /* 0x000fe40000000f00 */
[----:B------:R1:W-:Y:S04]  /*2a450*/  STL [R1+0x868], R54 ;  /* 0x0008683601007387 */ /* 0x0003e80000100800 */
[----:B------:R-:W2:Y:S04]  /*2a460*/  LDL.LU R52, [R1+0xa2c] ;  /* 0x000a2c0001347983 */ /* 0x000ea80000300800 */
[----:B------:R3:W-:Y:S04]  /*2a470*/  LDGSTS.E [R41+0x11600], desc[UR8][R6.64], P4 ;  /* 0x1160000006297fae */ /* 0x0007e8000a121848 */
[----:B-1----:R-:W2:Y:S01]  /*2a480*/  LDL.LU R54, [R1+0xa28] ;  /* 0x000a280001367983 */ /* 0x002ea20000300800 */
[----:B---3--:R-:W-:Y:S01]  /*2a490*/  IADD3 R45, P0, R45, R5, RZ ;  /* 0x000000052d2d7210 */ /* 0x008fe20007f1e0ff */
[----:B------:R-:W-:-:S04]  /*2a4a0*/  IMAD.X R60, R60, 0x1, R4, P1 ;  /* 0x000000013c3c7824 */ /* 0x000fc800008e0604 */
[----:B------:R-:W-:Y:S01]  /*2a4b0*/  STL [R1+0x8ec], R45 ;  /* 0x0008ec2d01007387 */ /* 0x000fe20000100800 */
[----:B------:R-:W-:Y:S01]  /*2a4c0*/  IMAD.MOV.U32 R6, RZ, RZ, R59 ;  /* 0x000000ffff067224 */ /* 0x000fe200078e003b */
[----:B------:R-:W-:Y:S02]  /*2a4d0*/  MOV R7, R60 ;  /* 0x0000003c00077202 */ /* 0x000fe40000000f00 */
[----:B------:R-:W-:Y:S04]  /*2a4e0*/  STL [R1+0x8a8], R60 ;  /* 0x0008a83c01007387 */ /* 0x000fe80000100800 */
[----:B------:R-:W3:Y:S04]  /*2a4f0*/  LDL.LU R47, [R1+0xa6c] ;  /* 0x000a6c00012f7983 */ /* 0x000ee80000300800 */
[----:B------:R1:W-:Y:S01]  /*2a500*/  LDGSTS.E [R41+0x11e00], desc[UR8][R6.64], P4 ;  /* 0x11e0000006297fae */ /* 0x0003e2000a121848 */
[----:B------:R-:W-:-:S03]  /*2a510*/  IADD3 R51, P1, R51, R5, RZ ;  /* 0x0000000533337210 */ /* 0x000fc60007f3e0ff */
[----:B------:R-:W3:Y:S01]  /*2a520*/  LDL.LU R43, [R1+0xaac] ;  /* 0x000aac00012b7983 */ /* 0x000ee20000300800 */
[----:B------:R-:W-:-:S03]  /*2a530*/  IMAD.X R53, R53, 0x1, R4, P0 ;  /* 0x0000000135357824 */ /* 0x000fc600000e0604 */
[----:B------:R-:W-:Y:S01]  /*2a540*/  STL [R1+0x92c], R51 ;  /* 0x00092c3301007387 */ /* 0x000fe20000100800 */
[----:B-1----:R-:W-:Y:S01]  /*2a550*/  IMAD.MOV.U32 R6, RZ, RZ, R45 ;  /* 0x000000ffff067224 */ /* 0x002fe200078e002d */
[----:B------:R-:W-:Y:S02]  /*2a560*/  MOV R7, R53 ;  /* 0x0000003500077202 */ /* 0x000fe40000000f00 */
[----:B------:R1:W-:Y:S04]  /*2a570*/  STL [R1+0x8e8], R53 ;  /* 0x0008e83501007387 */ /* 0x0003e80000100800 */
[----:B------:R1:W-:Y:S01]  /*2a580*/  LDGSTS.E [R41+0x12600], desc[UR8][R6.64], P4 ;  /* 0x1260000006297fae */ /* 0x0003e2000a121848 */
[----:B------:R-:W-:Y:S01]  /*2a590*/  IMAD.X R58, R58, 0x1, R4, P1 ;  /* 0x000000013a3a7824 */ /* 0x000fe200008e0604 */
[----:B------:R-:W-:-:S02]  /*2a5a0*/  IADD3 R40, P0, R40, R5, RZ ;  /* 0x0000000528287210 */ /* 0x000fc40007f1e0ff */
[----:B-1----:R-:W3:Y:S04]  /*2a5b0*/  LDL.LU R53, [R1+0xa68] ;  /* 0x000a680001357983 */ /* 0x002ee80000300800 */
[----:B------:R-:W-:Y:S01]  /*2a5c0*/  STL [R1+0x96c], R40 ;  /* 0x00096c2801007387 */ /* 0x000fe20000100800 */
[----:B------:R-:W-:-:S03]  /*2a5d0*/  IMAD.MOV.U32 R6, RZ, RZ, R51 ;  /* 0x000000ffff067224 */ /* 0x000fc600078e0033 */
[----:B------:R-:W-:Y:S04]  /*2a5e0*/  STL [R1+0x928], R58 ;  /* 0x0009283a01007387 */ /* 0x000fe80000100800 */
[----:B------:R-:W3:Y:S04]  /*2a5f0*/  LDL.LU R45, [R1+0xaec] ;  /* 0x000aec00012d7983 */ /* 0x000ee80000300800 */
[----:B------:R-:W3:Y:S01]  /*2a600*/  LDL.LU R51, [R1+0xaa8] ;  /* 0x000aa80001337983 */ /* 0x000ee20000300800 */
[----:B------:R-:W-:Y:S01]  /*2a610*/  IMAD.X R46, R46, 0x1, R4, P0 ;  /* 0x000000012e2e7824 */ /* 0x000fe200000e0604 */
[----:B------:R-:W-:-:S05]  /*2a620*/  MOV R7, R58 ;  /* 0x0000003a00077202 */ /* 0x000fca0000000f00 */
[----:B------:R1:W-:Y:S01]  /*2a630*/  LDGSTS.E [R41+0x12e00], desc[UR8][R6.64], P4 ;  /* 0x12e0000006297fae */ /* 0x0003e2000a121848 */
[----:B------:R-:W-:Y:S02]  /*2a640*/  IADD3 R55, P1, R55, R5, RZ ;  /* 0x0000000537377210 */ /* 0x000fe40007f3e0ff */
[----:B-1----:R-:W-:-:S03]  /*2a650*/  MOV R7, R46 ;  /* 0x0000002e00077202 */ /* 0x002fc60000000f00 */
[----:B------:R-:W-:Y:S01]  /*2a660*/  STL [R1+0x9ac], R55 ;  /* 0x0009ac3701007387 */ /* 0x000fe20000100800 */
[----:B------:R-:W-:-:S03]  /*2a670*/  IMAD.X R56, R56, 0x1, R4, P1 ;  /* 0x0000000138387824 */ /* 0x000fc600008e0604 */
[----:B------:R1:W-:Y:S04]  /*2a680*/  STL [R1+0x968], R46 ;  /* 0x0009682e01007387 */ /* 0x0003e80000100800 */
[----:B------:R-:W3:Y:S01]  /*2a690*/  LDL.LU R42, [R1+0xb2c] ;  /* 0x000b2c00012a7983 */ /* 0x000ee20000300800 */
[----:B------:R-:W-:-:S03]  /*2a6a0*/  IMAD.MOV.U32 R6, RZ, RZ, R40 ;  /* 0x000000ffff067224 */ /* 0x000fc600078e0028 */
[----:B-1----:R-:W3:Y:S04]  /*2a6b0*/  LDL.LU R46, [R1+0xae8] ;  /* 0x000ae800012e7983 */ /* 0x002ee80000300800 */
[----:B------:R1:W-:Y:S02]  /*2a6c0*/  LDGSTS.E [R41+0x13600], desc[UR8][R6.64], P4 ;  /* 0x1360000006297fae */ /* 0x0003e4000a121848 */
[----:B-1----:R-:W-:Y:S01]  /*2a6d0*/  IMAD.MOV.U32 R6, RZ, RZ, R55 ;  /* 0x000000ffff067224 */ /* 0x002fe200078e0037 */
[----:B------:R-:W-:-:S05]  /*2a6e0*/  MOV R7, R56 ;  /* 0x0000003800077202 */ /* 0x000fca0000000f00 */
[----:B------:R1:W-:Y:S01]  /*2a6f0*/  LDGSTS.E [R41+0x13e00], desc[UR8][R6.64], P4 ;  /* 0x13e0000006297fae */ /* 0x0003e2000a121848 */
[----:B----4-:R-:W-:-:S05]  /*2a700*/  IADD3 R44, P0, R44, R5, RZ ;  /* 0x000000052c2c7210 */ /* 0x010fca0007f1e0ff */
[----:B------:R-:W-:Y:S04]  /*2a710*/  STL [R1+0x9ec], R44 ;  /* 0x0009ec2c01007387 */ /* 0x000fe80000100800 */
[----:B------:R-:W-:Y:S04]  /*2a720*/  STL [R1+0x9a8], R56 ;  /* 0x0009a83801007387 */ /* 0x000fe80000100800 */
[----:B------:R-:W4:Y:S04]  /*2a730*/  LDL.LU R40, [R1+0xb6c] ;  /* 0x000b6c0001287983 */ /* 0x000f280000300800 */
[----:B------:R-:W4:Y:S01]  /*2a740*/  LDL.LU R58, [R1+0xb28] ;  /* 0x000b2800013a7983 */ /* 0x000f220000300800 */
[----:B------:R-:W-:Y:S01]  /*2a750*/  IMAD.X R50, R50, 0x1, R4, P0 ;  /* 0x0000000132327824 */ /* 0x000fe200000e0604 */
[----:B--2---:R-:W-:Y:S01]  /*2a760*/  IADD3 R52, P1, R52, R5, RZ ;  /* 0x0000000534347210 */ /* 0x004fe20007f3e0ff */
[----:B-1----:R-:W-:-:S03]  /*2a770*/  IMAD.MOV.U32 R6, RZ, RZ, R44 ;  /* 0x000000ffff067224 */ /* 0x002fc600078e002c */
[----:B------:R-:W-:Y:S01]  /*2a780*/  MOV R7, R50 ;  /* 0x0000003200077202 */ /* 0x000fe20000000f00 */
[----:B------:R-:W-:Y:S04]  /*2a790*/  STL [R1+0xa2c], R52 ;  /* 0x000a2c3401007387 */ /* 0x000fe80000100800 */
[----:B------:R1:W-:Y:S01]  /*2a7a0*/  STL [R1+0x9e8], R50 ;  /* 0x0009e83201007387 */ /* 0x0003e20000100800 */
[----:B------:R-:W-:-:S03]  /*2a7b0*/  IMAD.X R54, R54, 0x1, R4, P1 ;  /* 0x0000000136367824 */ /* 0x000fc600008e0604 */
[----:B------:R-:W2:Y:S04]  /*2a7c0*/  LDL.LU R55, [R1+0xbac] ;  /* 0x000bac0001377983 */ /* 0x000ea80000300800 */
[----:B------:R3:W-:Y:S04]  /*2a7d0*/  LDGSTS.E [R41+0x14600], desc[UR8][R6.64], P4 ;  /* 0x1460000006297fae */ /* 0x0007e8000a121848 */
[----:B-1----:R-:W2:Y:S01]  /*2a7e0*/  LDL.LU R50, [R1+0xb68] ;  /* 0x000b680001327983 */ /* 0x002ea20000300800 */
[----:B---3--:R-:W-:Y:S01]  /*2a7f0*/  IADD3 R47, P0, R47, R5, RZ ;  /* 0x000000052f2f7210 */ /* 0x008fe20007f1e0ff */
[----:B------:R-:W-:Y:S01]  /*2a800*/  IMAD.MOV.U32 R6, RZ, RZ, R52 ;  /* 0x000000ffff067224 */ /* 0x000fe200078e0034 */
[----:B------:R-:W-:-:S03]  /*2a810*/  MOV R7, R54 ;  /* 0x0000003600077202 */ /* 0x000fc60000000f00 */
[----:B------:R-:W-:Y:S01]  /*2a820*/  STL [R1+0xa6c], R47 ;  /* 0x000a6c2f01007387 */ /* 0x000fe20000100800 */
[----:B------:R-:W-:-:S03]  /*2a830*/  IADD3 R43, P1, R43, R5, RZ ;  /* 0x000000052b2b7210 */ /* 0x000fc60007f3e0ff */
[----:B------:R1:W-:Y:S04]  /*2a840*/  STL [R1+0xa28], R54 ;  /* 0x000a283601007387 */ /* 0x0003e80000100800 */
[----:B------:R-:W3:Y:S04]  /*2a850*/  LDL.LU R56, [R1+0xba8] ;  /* 0x000ba80001387983 */ /* 0x000ee80000300800 */
[----:B------:R-:W3:Y:S04]  /*2a860*/  LDL.LU R44, [R1+0x7f4] ;  /* 0x0007f400012c7983 */ /* 0x000ee80000300800 */
[----:B-1----:R-:W3:Y:S04]  /*2a870*/  LDL.LU R54, [R1+0x7f0] ;  /* 0x0007f00001367983 */ /* 0x002ee80000300800 */
[----:B------:R-:W-:Y:S01]  /*2a880*/  STL [R1+0xaac], R43 ;  /* 0x000aac2b01007387 */ /* 0x000fe20000100800 */
[----:B------:R-:W-:-:S03]  /*2a890*/  IMAD.X R53, R53, 0x1, R4, P0 ;  /* 0x0000000135357824 */ /* 0x000fc600000e0604 */
[----:B------:R1:W-:Y:S04]  /*2a8a0*/  LDGSTS.E [R41+0x14e00], desc[UR8][R6.64], P4 ;  /* 0x14e0000006297fae */ /* 0x0003e8000a121848 */
[----:B------:R1:W-:Y:S04]  /*2a8b0*/  STL [R1+0xa68], R53 ;  /* 0x000a683501007387 */ /* 0x0003e80000100800 */
[----:B------:R-:W3:Y:S01]  /*2a8c0*/  LDL.LU R52, [R1+0x834] ;  /* 0x0008340001347983 */ /* 0x000ee20000300800 */
[----:B------:R-:W-:Y:S02]  /*2a8d0*/  IADD3 R45, P0, R45, R5, RZ ;  /* 0x000000052d2d7210 */ /* 0x000fe40007f1e0ff */
[----:B-1----:R-:W-:Y:S01]  /*2a8e0*/  MOV R7, R53 ;  /* 0x0000003500077202 */ /* 0x002fe20000000f00 */
[----:B------:R-:W-:Y:S01]  /*2a8f0*/  IMAD.X R51, R51, 0x1, R4, P1 ;  /* 0x0000000133337824 */ /* 0x000fe200008e0604 */
[----:B------:R-:W3:Y:S01]  /*2a900*/  LDL.LU R53, [R1+0x830] ;  /* 0x0008300001357983 */ /* 0x000ee20000300800 */
[----:B------:R-:W-:-:S03]  /*2a910*/  IMAD.MOV.U32 R6, RZ, RZ, R47 ;  /* 0x000000ffff067224 */ /* 0x000fc600078e002f */
[----:B------:R-:W-:Y:S04]  /*2a920*/  STL [R1+0xaec], R45 ;  /* 0x000aec2d01007387 */ /* 0x000fe80000100800 */
[----:B------:R1:W-:Y:S04]  /*2a930*/  STL [R1+0xaa8], R51 ;  /* 0x000aa83301007387 */ /* 0x0003e80000100800 */
[----:B------:R-:W3:Y:S04]  /*2a940*/  LDL.LU R47, [R1+0x874] ;  /* 0x00087400012f7983 */ /* 0x000ee80000300800 */
[----:B------:R1:W-:Y:S02]  /*2a950*/  LDGSTS.E [R41+0x15600], desc[UR8][R6.64], P4 ;  /* 0x1560000006297fae */ /* 0x0003e4000a121848 */
[----:B-1----:R-:W-:Y:S01]  /*2a960*/  MOV R7, R51 ;  /* 0x0000003300077202 */ /* 0x002fe20000000f00 */
[----:B------:R-:W-:Y:S01]  /*2a970*/  IMAD.MOV.U32 R6, RZ, RZ, R43 ;  /* 0x000000ffff067224 */ /* 0x000fe200078e002b */
[----:B------:R-:W3:Y:S04]  /*2a980*/  LDL.LU R51, [R1+0x870] ;  /* 0x0008700001337983 */ /* 0x000ee80000300800 */
[----:B------:R1:W-:Y:S01]  /*2a990*/  LDGSTS.E [R41+0x15e00], desc[UR8][R6.64], P4 ;  /* 0x15e0000006297fae */ /* 0x0003e2000a121848 */
[----:B------:R-:W-:Y:S01]  /*2a9a0*/  IADD3 R42, P1, R42, R5, RZ ;  /* 0x000000052a2a7210 */ /* 0x000fe20007f3e0ff */
[----:B------:R-:W-:-:S04]  /*2a9b0*/  IMAD.X R46, R46, 0x1, R4, P0 ;  /* 0x000000012e2e7824 */ /* 0x000fc800000e0604 */
[----:B------:R-:W-:Y:S04]  /*2a9c0*/  STL [R1+0xb2c], R42 ;  /* 0x000b2c2a01007387 */ /* 0x000fe80000100800 */
[----:B------:R4:W-:Y:S01]  /*2a9d0*/  STL [R1+0xae8], R46 ;  /* 0x000ae82e01007387 */ /* 0x0009e20000100800 */
[----:B-1----:R-:W-:-:S03]  /*2a9e0*/  IMAD.MOV.U32 R6, RZ, RZ, R45 ;  /* 0x000000ffff067224 */ /* 0x002fc600078e002d */
[----:B------:R-:W3:Y:S01]  /*2a9f0*/  LDL.LU R43, [R1+0x8b4] ;  /* 0x0008b400012b7983 */ /* 0x000ee20000300800 */
[----:B------:R-:W-:-:S03]  /*2aa00*/  MOV R7, R46 ;  /* 0x0000002e00077202 */ /* 0x000fc60000000f00 */
[----:B------:R-:W3:Y:S04]  /*2aa10*/  LDL.LU R45, [R1+0x8b0] ;  /* 0x0008b000012d7983 */ /* 0x000ee80000300800 */
[----:B------:R1:W-:Y:S02]  /*2aa20*/  LDGSTS.E [R41+0x16600], desc[UR8][R6.64], P4 ;  /* 0x1660000006297fae */ /* 0x0003e4000a121848 */
[----:B-1----:R-:W-:Y:S01]  /*2aa30*/  IMAD.MOV.U32 R6, RZ, RZ, R42 ;  /* 0x000000ffff067224 */ /* 0x002fe200078e002a */
[----:B----4-:R-:W-:Y:S01]  /*2aa40*/  IADD3 R40, P0, R40, R5, RZ ;  /* 0x0000000528287210 */ /* 0x010fe20007f1e0ff */
[----:B------:R-:W-:-:S04]  /*2aa50*/  IMAD.X R58, R58, 0x1, R4, P1 ;  /* 0x000000013a3a7824 */ /* 0x000fc800008e0604 */
[----:B------:R-:W-:Y:S04]  /*2aa60*/  STL [R1+0xb6c], R40 ;  /* 0x000b6c2801007387 */ /* 0x000fe80000100800 */
[----:B------:R-:W-:Y:S04]  /*2aa70*/  STL [R1+0xb28], R58 ;  /* 0x000b283a01007387 */ /* 0x000fe80000100800 */
[----:B------:R-:W4:Y:S01]  /*2aa80*/  LDL.LU R46, [R1+0x8f4] ;  /* 0x0008f400012e7983 */ /* 0x000f220000300800 */
[----:B------:R-:W-:-:S03]  /*2aa90*/  MOV R7, R58 ;  /* 0x0000003a00077202 */ /* 0x000fc60000000f00 */
[----:B------:R-:W4:Y:S04]  /*2aaa0*/  LDL.LU R42, [R1+0x934] ;  /* 0x00093400012a7983 */ /* 0x000f280000300800 */
[----:B------:R1:W-:Y:S01]  /*2aab0*/  LDGSTS.E [R41+0x16e00], desc[UR8][R6.64], P4 ;  /* 0x16e0000006297fae */ /* 0x0003e2000a121848 */
[----:B--2---:R-:W-:Y:S01]  /*2aac0*/  IADD3 R55, P1, R55, R5, RZ ;  /* 0x0000000537377210 */ /* 0x004fe20007f3e0ff */
[----:B------:R-:W-:-:S04]  /*2aad0*/  IMAD.X R50, R50, 0x1, R4, P0 ;  /* 0x0000000132327824 */ /* 0x000fc800000e0604 */
[----:B------:R-:W-:Y:S01]  /*2aae0*/  STL [R1+0xbac], R55 ;  /* 0x000bac3701007387 */ /* 0x000fe20000100800 */
[----:B-1----:R-:W-:-:S03]  /*2aaf0*/  IMAD.MOV.U32 R6, RZ, RZ, R40 ;  /* 0x000000ffff067224 */ /* 0x002fc600078e0028 */
[----:B------:R1:W-:Y:S01]  /*2ab00*/  STL [R1+0xb68], R50 ;  /* 0x000b683201007387 */ /* 0x0003e20000100800 */
[----:B------:R-:W-:-:S05]  /*2ab10*/  MOV R7, R50 ;  /* 0x0000003200077202 */ /* 0x000fca0000000f00 */
[----:B------:R2:W-:Y:S04]  /*2ab20*/  LDGSTS.E [R41+0x17600], desc[UR8][R6.64], P4 ;  /* 0x1760000006297fae */ /* 0x0005e8000a121848 */
[----:B-1----:R-:W4:Y:S01]  /*2ab30*/  LDL.LU R50, [R1+0x8f0] ;  /* 0x0008f00001327983 */ /* 0x002f220000300800 */
[----:B---3--:R-:W-:Y:S01]  /*2ab40*/  IMAD.X R56, R56, 0x1, R4, P1 ;  /* 0x0000000138387824 */ /* 0x008fe200008e0604 */
[----:B------:R-:W-:Y:S01]  /*2ab50*/  IADD3 R44, P0, R44, R5, RZ ;  /* 0x000000052c2c7210 */ /* 0x000fe20007f1e0ff */
[----:B--2---:R-:W-:-:S03]  /*2ab60*/  IMAD.MOV.U32 R6, RZ, RZ, R55 ;  /* 0x000000ffff067224 */ /* 0x004fc600078e0037 */
[----:B------:R-:W-:Y:S01]  /*2ab70*/  MOV R7, R56 ;  /* 0x0000003800077202 */ /* 0x000fe20000000f00 */
[----:B------:R-:W-:Y:S01]  /*2ab80*/  IMAD.X R54, R54, 0x1, R4, P0 ;  /* 0x0000000136367824 */ /* 0x000fe200000e0604 */
[----:B------:R1:W-:Y:S04]  /*2ab90*/  STL [R1+0x7f4], R44 ;  /* 0x0007f42c01007387 */ /* 0x0003e80000100800 */
[----:B------:R-:W-:Y:S04]  /*2aba0*/  STL [R1+0xba8], R56 ;  /* 0x000ba83801007387 */ /* 0x000fe80000100800 */
[----:B------:R-:W2:Y:S04]  /*2abb0*/  LDL.LU R61, [R1+0x974] ;  /* 0x00097400013d7983 */ /* 0x000ea80000300800 */
[----:B------:R3:W-:Y:S01]  /*2abc0*/  LDGSTS.E [R41+0x17e00], desc[UR8][R6.64], P4 ;  /* 0x17e0000006297fae */ /* 0x0007e2000a121848 */
[----:B------:R-:W-:-:S05]  /*2abd0*/  IADD3 R52, P1, R52, R5, RZ ;  /* 0x0000000534347210 */ /* 0x000fca0007f3e0ff */
[----:B------:R-:W-:Y:S01]  /*2abe0*/  STL [R1+0x834], R52 ;  /* 0x0008343401007387 */ /* 0x000fe20000100800 */
[----:B------:R-:W-:-:S03]  /*2abf0*/  IMAD.X R53, R53, 0x1, R4, P1 ;  /* 0x0000000135357824 */ /* 0x000fc600008e0604 */
[----:B------:R-:W-:Y:S01]  /*2ac00*/  STL [R1+0x7f0], R54 ;  /* 0x0007f03601007387 */ /* 0x000fe20000100800 */
[----:B---3--:R-:W-:-:S03]  /*2ac10*/  MOV R6, R44 ;  /* 0x0000002c00067202 */ /* 0x008fc60000000f00 */
[----:B-1----:R-:W3:Y:S01]  /*2ac20*/  LDL.LU R44, [R1+0x930] ;  /* 0x00093000012c7983 */ /* 0x002ee20000300800 */
[----:B------:R-:W-:-:S05]  /*2ac30*/  IADD3 R47, P0, R47, R5, RZ ;  /* 0x000000052f2f7210 */ /* 0x000fca0007f1e0ff */
[----:B------:R-:W-:Y:S04]  /*2ac40*/  STL [R1+0x874], R47 ;  /* 0x0008742f01007387 */ /* 0x000fe80000100800 */
[----:B------:R1:W-:Y:S04]  /*2ac50*/  STL [R1+0x830], R53 ;  /* 0x0008303501007387 */ /* 0x0003e80000100800 */
[----:B------:R-:W3:Y:S04]  /*2ac60*/  LDL.LU R59, [R1+0x9b4] ;  /* 0x0009b400013b7983 */ /* 0x000ee80000300800 */
[----:B------:R-:W3:Y:S01]  /*2ac70*/  LDL.LU R62, [R1+0x970] ;  /* 0x00097000013e7983 */ /* 0x000ee20000300800 */
[----:B------:R-:W-:Y:S01]  /*2ac80*/  IMAD.X R51, R51, 0x1, R4, P0 ;  /* 0x0000000133337824 */ /* 0x000fe200000e0604 */
[----:B------:R-:W-:Y:S01]  /*2ac90*/  LOP3.LUT R40, R57, 0x70, RZ, 0x3c, !PT ;  /* 0x0000007039287812 */ /* 0x000fe200078e3cff */
[----:B------:R-:W-:-:S04]  /*2aca0*/  IMAD.MOV.U32 R7, RZ, RZ, R54 ;  /* 0x000000ffff077224 */ /* 0x000fc800078e0036 */
[----:B------:R-:W-:-:S05]  /*2acb0*/  VIADD R40, R40, UR7 ;  /* 0x0000000728287c36 */ /* 0x000fca0008000000 */
[----:B------:R1:W-:Y:S01]  /*2acc0*/  LDGSTS.E [R40+0x10700], desc[UR8][R6.64], P4 ;  /* 0x1070000006287fae */ /* 0x0003e2000a121848 */
[----:B------:R-:W-:-:S05]  /*2acd0*/  IADD3 R43, P1, R43, R5, RZ ;  /* 0x000000052b2b7210 */ /* 0x000fca0007f3e0ff */
[----:B------:R-:W-:Y:S01]  /*2ace0*/  STL [R1+0x8b4], R43 ;  /* 0x0008b42b01007387 */ /* 0x000fe20000100800 */
[----:B------:R-:W-:-:S03]  /*2acf0*/  IMAD.X R45, R45, 0x1, R4, P1 ;  /* 0x000000012d2d7824 */ /* 0x000fc600008e0604 */
[----:B------:R4:W-:Y:S04]  /*2ad00*/  STL [R1+0x870], R51 ;  /* 0x0008703301007387 */ /* 0x0009e80000100800 */
[----:B------:R-:W3:Y:S04]  /*2ad10*/  LDL.LU R57, [R1+0x9f4] ;  /* 0x0009f40001397983 */ /* 0x000ee80000300800 */
[----:B------:R-:W3:Y:S01]  /*2ad20*/  LDL.LU R60, [R1+0x9b0] ;  /* 0x0009b000013c7983 */ /* 0x000ee20000300800 */
[----:B-1----:R-:W-:Y:S01]  /*2ad30*/  MOV R6, R52 ;  /* 0x0000003400067202 */ /* 0x002fe20000000f00 */
[----:B------:R-:W-:-:S05]  /*2ad40*/  IMAD.MOV.U32 R7, RZ, RZ, R53 ;  /* 0x000000ffff077224 */ /* 0x000fca00078e0035 */
[----:B------:R1:W-:Y:S02]  /*2ad50*/  LDGSTS.E [R40+0x10f00], desc[UR8][R6.64], P4 ;  /* 0x10f0000006287fae */ /* 0x0003e4000a121848 */
[----:B-1----:R-:W-:Y:S01]  /*2ad60*/  MOV R6, R47 ;  /* 0x0000002f00067202 */ /* 0x002fe20000000f00 */
[----:B------:R-:W-:-:S05]  /*2ad70*/  IMAD.MOV.U32 R7, RZ, RZ, R51 ;  /* 0x000000ffff077224 */ /* 0x000fca00078e0033 */
[----:B------:R1:W-:Y:S02]  /*2ad80*/  LDGSTS.E [R40+0x11700], desc[UR8][R6.64], P4 ;  /* 0x1170000006287fae */ /* 0x0003e4000a121848 */
[----:B-1----:R-:W-:Y:S01]  /*2ad90*/  MOV R6, R43 ;  /* 0x0000002b00067202 */ /* 0x002fe20000000f00 */
[----:B------:R-:W-:-:S05]  /*2ada0*/  IMAD.MOV.U32 R7, RZ, RZ, R45 ;  /* 0x000000ffff077224 */ /* 0x000fca00078e002d */
[----:B------:R1:W-:Y:S01]  /*2adb0*/  LDGSTS.E [R40+0x11f00], desc[UR8][R6.64], P4 ;  /* 0x11f0000006287fae */ /* 0x0003e2000a121848 */
[----:B----4-:R-:W-:-:S05]  /*2adc0*/  IADD3 R46, P0, R46, R5, RZ ;  /* 0x000000052e2e7210 */ /* 0x010fca0007f1e0ff */
[----:B------:R-:W-:Y:S04]  /*2add0*/  STL [R1+0x8f4], R46 ;  /* 0x0008f42e01007387 */ /* 0x000fe80000100800 */
[----:B------:R4:W-:Y:S04]  /*2ade0*/  STL [R1+0x8b0], R45 ;  /* 0x0008b02d01007387 */ /* 0x0009e80000100800 */
[----:B------:R-:W3:Y:S01]  /*2adf0*/  LDL.LU R58, [R1+0x9f0] ;  /* 0x0009f000013a7983 */ /* 0x000ee20000300800 */
[----:B------:R-:W-:-:S03]  /*2ae00*/  IADD3 R42, P1, R42, R5, RZ ;  /* 0x000000052a2a7210 */ /* 0x000fc60007f3e0ff */
[----:B------:R-:W3:Y:S04]  /*2ae10*/  LDL.LU R55, [R1+0xa34] ;  /* 0x000a340001377983 */ /* 0x000ee80000300800 */
[----:B------:R-:W3:Y:S04]  /*2ae20*/  LDL.LU R53, [R1+0xa74] ;  /* 0x000a740001357983 */ /* 0x000ee80000300800 */
[----:B------:R-:W3:Y:S04]  /*2ae30*/  LDL.LU R56, [R1+0xa30] ;  /* 0x000a300001387983 */ /* 0x000ee80000300800 */
[----:B------:R-:W-:Y:S01]  /*2ae40*/  STL [R1+0x934], R42 ;  /* 0x0009342a01007387 */ /* 0x000fe20000100800 */
[----:B------:R-:W-:-:S05]  /*2ae50*/  IMAD.X R50, R50, 0x1, R4, P0 ;  /* 0x0000000132327824 */ /* 0x000fca00000e0604 */
[----:B------:R4:W-:Y:S04]  /*2ae60*/  STL [R1+0x8f0], R50 ;  /* 0x0008f03201007387 */ /* 0x0009e80000100800 */
[----:B------:R-:W3:Y:S04]  /*2ae70*/  LDL.LU R54, [R1+0xa70] ;  /* 0x000a700001367983 */ /* 0x000ee80000300800 */
[----:B------:R-:W3:Y:S04]  /*2ae80*/  LDL.LU R52, [R1+0xab0] ;  /* 0x000ab00001347983 */ /* 0x000ee80000300800 */
[----:B------:R-:W3:Y:S01]  /*2ae90*/  LDL.LU R51, [R1+0xab4] ;  /* 0x000ab40001337983 */ /* 0x000ee20000300800 */
[----:B-1----:R-:W-:-:S03]  /*2aea0*/  IMAD.MOV.U32 R7, RZ, RZ, R50 ;  /* 0x000000ffff077224 */ /* 0x002fc600078e0032 */
[----:B------:R-:W3:Y:S01]  /*2aeb0*/  LDL.LU R47, [R1+0xaf4] ;  /* 0x000af400012f7983 */ /* 0x000ee20000300800 */
[----:B--2---:R-:W-:-:S03]  /*2aec0*/  IADD3 R61, P0, R61, R5, RZ ;  /* 0x000000053d3d7210 */ /* 0x004fc60007f1e0ff */
[----:B----4-:R-:W2:Y:S01]  /*2aed0*/  LDL.LU R45, [R1+0xb34] ;  /* 0x000b3400012d7983 */ /* 0x010ea20000300800 */
[----:B------:R-:W-:-:S03]  /*2aee0*/  MOV R6, R46 ;  /* 0x0000002e00067202 */ /* 0x000fc60000000f00 */
[----:B------:R-:W4:Y:S04]  /*2aef0*/  LDL.LU R43, [R1+0xb74] ;  /* 0x000b7400012b7983 */ /* 0x000f280000300800 */
[----:B------:R-:W4:Y:S04]  /*2af00*/  LDL.LU R50, [R1+0xaf0] ;  /* 0x000af00001327983 */ /* 0x000f280000300800 */
[----:B------:R-:W-:Y:S04]  /*2af10*/  STL [R1+0x974], R61 ;  /* 0x0009743d01007387 */ /* 0x000fe80000100800 */
[----:B------:R1:W-:Y:S01]  /*2af20*/  LDGSTS.E [R40+0x12700], desc[UR8][R6.64], P4 ;  /* 0x1270000006287fae */ /* 0x0003e2000a121848 */
[----:B---3--:R-:W-:-:S05]  /*2af30*/  IMAD.X R44, R44, 0x1, R4, P1 ;  /* 0x000000012c2c7824 */ /* 0x008fca00008e0604 */
[----:B------:R3:W-:Y:S04]  /*2af40*/  STL [R1+0x930], R44 ;  /* 0x0009302c01007387 */ /* 0x0007e80000100800 */
[----:B------:R-:W4:Y:S01]  /*2af50*/  LDL.LU R41, [R1+0xbb4] ;  /* 0x000bb40001297983 */ /* 0x000f220000300800 */
[----:B-1----:R-:W-:-:S03]  /*2af60*/  IMAD.MOV.U32 R7, RZ, RZ, R44 ;  /* 0x000000ffff077224 */ /* 0x002fc600078e002c */
[----:B------:R-:W4:Y:S01]  /*2af70*/  LDL.LU R46, [R1+0xb30] ;  /* 0x000b3000012e7983 */ /* 0x000f220000300800 */
[----:B------:R-:W-:Y:S01]  /*2af80*/  IADD3 R59, P1, R59, R5, RZ ;  /* 0x000000053b3b7210 */ /* 0x000fe20007f3e0ff */
[----:B------:R-:W-:-:S04]  /*2af90*/  IMAD.X R62, R62, 0x1, R4, P0 ;  /* 0x000000013e3e7824 */ /* 0x000fc800000e0604 */
[----:B------:R1:W-:Y:S01]  /*2afa0*/  STL [R1+0x9b4], R59 ;  /* 0x0009b43b01007387 */ /* 0x0003e20000100800 */
[----:B------:R-:W-:-:S03]  /*2afb0*/  MOV R6, R42 ;  /* 0x0000002a00067202 */ /* 0x000fc60000000f00 */
[----:B------:R1:W-:Y:S04]  /*2afc0*/  STL [R1+0x970], R62 ;  /* 0x0009703e01007387 */ /* 0x0003e80000100800 */
[----:B---3--:R-:W3:Y:S04]  /*2afd0*/  LDL.LU R44, [R1+0xb70] ;  /* 0x000b7000012c7983 */ /* 0x008ee80000300800 */
[----:B------:R-:W3:Y:S04]  /*2afe0*/  LDL.LU R42, [R1+0xbb0] ;  /* 0x000bb000012a7983 */ /* 0x000ee80000300800 */
[----:B------:R1:W-:Y:S02]  /*2aff0*/  LDGSTS.E [R40+0x12f00], desc[UR8][R6.64], P4 ;  /* 0x12f0000006287fae */ /* 0x0003e4000a121848 */
[----:B-1----:R-:W-:Y:S01]  /*2b000*/  MOV R6, R61 ;  /* 0x0000003d00067202 */ /* 0x002fe20000000f00 */
[----:B------:R-:W-:-:S05]  /*2b010*/  IMAD.MOV.U32 R7, RZ, RZ, R62 ;  /* 0x000000ffff077224 */ /* 0x000fca00078e003e */
[----:B------:R1:W-:Y:S01]  /*2b020*/  LDGSTS.E [R40+0x13700], desc[UR8][R6.64], P4 ;  /* 0x1370000006287fae */ /* 0x0003e2000a121848 */
[----:B------:R-:W-:Y:S01]  /*2b030*/  IADD3 R57, P0, R57, R5, RZ ;  /* 0x0000000539397210 */ /* 0x000fe20007f1e0ff */
[----:B------:R-:W-:Y:S01]  /*2b040*/  IMAD.X R60, R60, 0x1, R4, P1 ;  /* 0x000000013c3c7824 */ /* 0x000fe200008e0604 */
[----:B-1----:R-:W-:-:S03]  /*2b050*/  MOV R6, R59 ;  /* 0x0000003b00067202 */ /* 0x002fc60000000f00 */
[----:B------:R-:W-:-:S05]  /*2b060*/  IMAD.MOV.U32 R7, RZ, RZ, R60 ;  /* 0x000000ffff077224 */ /* 0x000fca00078e003c */
[----:B------:R1:W-:Y:S02]  /*2b070*/  LDGSTS.E [R40+0x13f00], desc[UR8][R6.64], P4 ;  /* 0x13f0000006287fae */ /* 0x0003e4000a121848 */
[----:B-1----:R-:W-:Y:S02]  /*2b080*/  MOV R6, R57 ;  /* 0x0000003900067202 */ /* 0x002fe40000000f00 */
[----:B------:R1:W-:Y:S04]  /*2b090*/  STL [R1+0x9f4], R57 ;  /* 0x0009f43901007387 */ /* 0x0003e80000100800 */
[----:B------:R1:W-:Y:S01]  /*2b0a0*/  STL [R1+0x9b0], R60 ;  /* 0x0009b03c01007387 */ /* 0x0003e20000100800 */
[----:B------:R-:W-:Y:S01]  /*2b0b0*/  VIADD R48, R48, 0x1 ;  /* 0x0000000130307836 */ /* 0x000fe20000000000 */
[C---:B------:R-:W-:Y:S06]  /*2b0c0*/  HMMA.1688.F32.TF32 R232, R216.reuse, R94, R148 ;  /* 0x0000005ed8e8723c */ /* 0x040fec0000081094 */
[C---:B------:R-:W-:Y:S06]  /*2b0d0*/  HMMA.1688.F32.TF32 R200, R216.reuse, R142, R160 ;  /* 0x0000008ed8c8723c */ /* 0x040fec00000810a0 */
[C---:B------:R-:W-:Y:S06]  /*2b0e0*/  HMMA.1688.F32.TF32 R204, R216.reuse, R138, R164 ;  /* 0x0000008ad8cc723c */ /* 0x040fec00000810a4 */
[C---:B------:R-:W-:Y:S06]  /*2b0f0*/  HMMA.1688.F32.TF32 R208, R216.reuse, R134, R168 ;  /* 0x00000086d8d0723c */ /* 0x040fec00000810a8 */
[C---:B------:R-:W-:Y:S06]  /*2b100*/  HMMA.1688.F32.TF32 R212, R216.reuse, R130, R172 ;  /* 0x00000082d8d4723c */ /* 0x040fec00000810ac */
[----:B------:R-:W-:Y:S01]  /*2b110*/  HMMA.1688.F32.TF32 R220, R216, R126, R176 ;  /* 0x0000007ed8dc723c */ /* 0x000fe200000810b0 */
[----:B------:R-:W-:Y:S01]  /*2b120*/  IMAD.X R58, R58, 0x1, R4, P0 ;  /* 0x000000013a3a7824 */ /* 0x000fe200000e0604 */
[----:B------:R-:W-:-:S03]  /*2b130*/  IADD3 R55, P1, R55, R5, RZ ;  /* 0x0000000537377210 */ /* 0x000fc60007f3e0ff */
[----:B------:R-:W-:Y:S01]  /*2b140*/  IMAD.MOV.U32 R7, RZ, RZ, R58 ;  /* 0x000000ffff077224 */ /* 0x000fe200078e003a */
[----:B------:R-:W-:-:S04]  /*2b150*/  IADD3 R53, P0, R53, R5, RZ ;  /* 0x0000000535357210 */ /* 0x000fc80007f1e0ff */
[----:B------:R1:W-:Y:S01]  /*2b160*/  LDGSTS.E [R40+0x14700], desc[UR8][R6.64], P4 ;  /* 0x1470000006287fae */ /* 0x0003e2000a121848 */
[----:B------:R-:W-:Y:S01]  /*2b170*/  IMAD.X R56, R56, 0x1, R4, P1 ;  /* 0x0000000138387824 */ /* 0x000fe200008e0604 */
[----:B-1----:R-:W-:-:S03]  /*2b180*/  MOV R6, R55 ;  /* 0x0000003700067202 */ /* 0x002fc60000000f00 */
[----:B------:R-:W-:-:S05]  /*2b190*/  IMAD.MOV.U32 R7, RZ, RZ, R56 ;  /* 0x000000ffff077224 */ /* 0x000fca00078e0038 */
[----:B------:R1:W-:Y:S01]  /*2b1a0*/  LDGSTS.E [R40+0x14f00], desc[UR8][R6.64], P4 ;  /* 0x14f0000006287fae */ /* 0x0003e2000a121848 */
[----:B------:R-:W-:-:S03]  /*2b1b0*/  IMAD.X R54, R54, 0x1, R4, P0 ;  /* 0x0000000136367824 */ /* 0x000fc600000e0604 */
[----:B------:R2:W-:Y:S01]  /*2b1c0*/  STL [R1+0xa34], R55 ;  /* 0x000a343701007387 */ /* 0x0005e20000100800 */
[----:B------:R-:W-:Y:S01]  /*2b1d0*/  IADD3 R51, P1, R51, R5, RZ ;  /* 0x0000000533337210 */ /* 0x000fe20007f3e0ff */
[----:B-1----:R-:W-:Y:S01]  /*2b1e0*/  IMAD.MOV.U32 R7, RZ, RZ, R54 ;  /* 0x000000ffff077224 */ /* 0x002fe200078e0036 */
[----:B------:R-:W-:Y:S02]  /*2b1f0*/  MOV R6, R53 ;  /* 0x0000003500067202 */ /* 0x000fe40000000f00 */
[-C--:B------:R-:W-:Y:S01]  /*2b200*/  IADD3 R47, P0, R47, R5.reuse, RZ ;  /* 0x000000052f2f7210 */ /* 0x080fe20007f1e0ff */
[----:B------:R-:W-:Y:S01]  /*2b210*/  IMAD.X R52, R52, 0x1, R4, P1 ;  /* 0x0000000134347824 */ /* 0x000fe200008e0604 */
[----:B------:R1:W-:Y:S01]  /*2b220*/  STL [R1+0x9f0], R58 ;  /* 0x0009f03a01007387 */ /* 0x0003e20000100800 */
[----:B--2---:R-:W-:-:S03]  /*2b230*/  IADD3 R45, P1, R45, R5, RZ ;  /* 0x000000052d2d7210 */ /* 0x004fc60007f3e0ff */
[----:B------:R2:W-:Y:S01]  /*2b240*/  LDGSTS.E [R40+0x15700], desc[UR8][R6.64], P4 ;  /* 0x1570000006287fae */ /* 0x0005e2000a121848 */
[----:B----4-:R-:W-:-:S03]  /*2b250*/  IADD3 R43, P2, R43, R5, RZ ;  /* 0x000000052b2b7210 */ /* 0x010fc60007f5e0ff */
[----:B------:R1:W-:Y:S01]  /*2b260*/  STL [R1+0xa74], R53 ;  /* 0x000a743501007387 */ /* 0x0003e20000100800 */
[----:B------:R-:W-:-:S03]  /*2b270*/  IMAD.X R50, R50, 0x1, R4, P0 ;  /* 0x0000000132327824 */ /* 0x000fc600000e0604 */
[----:B------:R1:W-:Y:S01]  /*2b280*/  STL [R1+0xa30], R56 ;  /* 0x000a303801007387 */ /* 0x0003e20000100800 */
[----:B--2---:R-:W-:Y:S01]  /*2b290*/  MOV R6, R51 ;  /* 0x0000003300067202 */ /* 0x004fe20000000f00 */
[----:B------:R-:W-:Y:S02]  /*2b2a0*/  IMAD.MOV.U32 R7, RZ, RZ, R52 ;  /* 0x000000ffff077224 */ /* 0x000fe400078e0034 */
[----:B------:R1:W-:Y:S04]  /*2b2b0*/  STL [R1+0xab4], R51 ;  /* 0x000ab43301007387 */ /* 0x0003e80000100800 */
[----:B------:R1:W-:Y:S04]  /*2b2c0*/  STL [R1+0xa70], R54 ;  /* 0x000a703601007387 */ /* 0x0003e80000100800 */
[----:B------:R1:W-:Y:S01]  /*2b2d0*/  STL [R1+0xaf4], R47 ;  /* 0x000af42f01007387 */ /* 0x0003e20000100800 */
[----:B------:R-:W-:-:S03]  /*2b2e0*/  IADD3 R41, P0, R41, R5, RZ ;  /* 0x0000000529297210 */ /* 0x000fc60007f1e0ff */
[----:B------:R1:W-:Y:S01]  /*2b2f0*/  STL [R1+0xab0], R52 ;  /* 0x000ab03401007387 */ /* 0x0003e20000100800 */
[----:B------:R-:W-:-:S03]  /*2b300*/  IMAD.X R46, R46, 0x1, R4, P1 ;  /* 0x000000012e2e7824 */ /* 0x000fc600008e0604 */
[----:B------:R2:W-:Y:S04]  /*2b310*/  LDGSTS.E [R40+0x15f00], desc[UR8][R6.64], P4 ;  /* 0x15f0000006287fae */ /* 0x0005e8000a121848 */
[----:B------:R1:W-:Y:S04]  /*2b320*/  STL [R1+0xb34], R45 ;  /* 0x000b342d01007387 */ /* 0x0003e80000100800 */
[----:B------:R1:W-:Y:S01]  /*2b330*/  STL [R1+0xaf0], R50 ;  /* 0x000af03201007387 */ /* 0x0003e20000100800 */
[----:B--2---:R-:W-:Y:S02]  /*2b340*/  IMAD.MOV.U32 R6, RZ, RZ, R47 ;  /* 0x000000ffff067224 */ /* 0x004fe400078e002f */
[----:B------:R-:W-:Y:S01]  /*2b350*/  IMAD.MOV.U32 R7, RZ, RZ, R50 ;  /* 0x000000ffff077224 */ /* 0x000fe200078e0032 */
[----:B------:R1:W-:Y:S01]  /*2b360*/  STL [R1+0xb74], R43 ;  /* 0x000b742b01007387 */ /* 0x0003e20000100800 */
[----:B---3--:R-:W-:-:S03]  /*2b370*/  IADD3.X R44, R44, R4, RZ, P2, !PT ;  /* 0x000000042c2c7210 */ /* 0x008fc600017fe4ff */
[----:B------:R1:W-:Y:S01]  /*2b380*/  STL [R1+0xbb4], R41 ;  /* 0x000bb42901007387 */ /* 0x0003e20000100800 */
[----:B------:R-:W-:-:S03]  /*2b390*/  IADD3.X R42, R42, R4, RZ, P0, !PT ;  /* 0x000000042a2a7210 */ /* 0x000fc600007fe4ff */
[----:B------:R1:W-:Y:S04]  /*2b3a0*/  STL [R1+0xb30], R46 ;  /* 0x000b302e01007387 */ /* 0x0003e80000100800 */
[----:B------:R2:W-:Y:S04]  /*2b3b0*/  LDGSTS.E [R40+0x16700], desc[UR8][R6.64], P4 ;  /* 0x1670000006287fae */ /* 0x0005e8000a121848 */
[----:B------:R1:W-:Y:S04]  /*2b3c0*/  STL [R1+0xb70], R44 ;  /* 0x000b702c01007387 */ /* 0x0003e80000100800 */
[----:B------:R1:W-:Y:S01]  /*2b3d0*/  STL [R1+0xbb0], R42 ;  /* 0x000bb02a01007387 */ /* 0x0003e20000100800 */
[----:B--2---:R-:W-:-:S03]  /*2b3e0*/  IMAD.MOV.U32 R6, RZ, RZ, R45 ;  /* 0x000000ffff067224 */ /* 0x004fc600078e002d */
[----:B------:R1:W-:Y:S01]  /*2b3f0*/  STL [R1+0x3ec], R48 ;  /* 0x0003ec3001007387 */ /* 0x0003e20000100800 */
[----:B------:R-:W-:Y:S01]  /*2b400*/  IMAD.MOV.U32 R7, RZ, RZ, R46 ;  /* 0x000000ffff077224 */ /* 0x000fe200078e002e */
[----:B------:R-:W-:-:S04]  /*2b410*/  ISETP.NE.U32.AND P0, PT, R48, R49, PT ;  /* 0x000000313000720c */ /* 0x000fc80003f05070 */
[----:B------:R2:W-:Y:S02]  /*2b420*/  LDGSTS.E [R40+0x16f00], desc[UR8][R6.64], P4 ;  /* 0x16f0000006287fae */ /* 0x0005e4000a121848 */
[----:B--2---:R-:W-:Y:S01]  /*2b430*/  MOV R6, R43 ;  /* 0x0000002b00067202 */ /* 0x004fe20000000f00 */
[----:B------:R-:W-:-:S05]  /*2b440*/  IMAD.MOV.U32 R7, RZ, RZ, R44 ;  /* 0x000000ffff077224 */ /* 0x000fca00078e002c */
[----:B------:R2:W-:Y:S02]  /*2b450*/  LDGSTS.E [R40+0x17700], desc[UR8][R6.64], P4 ;  /* 0x1770000006287fae */ /* 0x0005e4000a121848 */
[----:B--2---:R-:W-:Y:S01]  /*2b460*/  IMAD.MOV.U32 R6, RZ, RZ, R41 ;  /* 0x000000ffff067224 */ /* 0x004fe200078e0029 */
[----:B------:R-:W-:-:S05]  /*2b470*/  MOV R7, R42 ;  /* 0x0000002a00077202 */ /* 0x000fca0000000f00 */
[----:B------:R1:W-:Y:S04]  /*2b480*/  LDGSTS.E [R40+0x17f00], desc[UR8][R6.64], P4 ;  /* 0x17f0000006287fae */ /* 0x0003e8000a121848 */
[----:B------:R-:W0:Y:S01]  /*2b490*/  LDGDEPBAR ;  /* 0x00000000000079af */ /* 0x000e220000000000 */
[----:B------:R-:W-:Y:S05]  /*2b4a0*/  @P0 BRA `(.L_x_1) ;  /* 0xfffffe94009c0947 */ /* 0x000fea000383ffff */
.L_x_0:
[----:B-1----:R-:W2:Y:S01]  /*2b4b0*/  LDL.LU R41, [R1+0x70] ;  /* 0x0000700001297983 */ /* 0x002ea20000300800 */
[----:B------:R-:W-:-:S04]  /*2b4c0*/  DEPBAR.LE SB0, 0x0 ;  /* 0x000080000000791a */ /* 0x000fc80000000000 */
[----:B------:R-:W3:Y:S01]  /*2b4d0*/  LDL.LU R40, [R1+0x78] ;  /* 0x0000780001287983 */ /* 0x000ee20000300800 */
[----:B------:R-:W-:Y:S01]  /*2b4e0*/  ULDC.64 UR28, c[0x0][0x228] ;  /* 0x00008a00001c7ab9 */ /* 0x000fe20000000a00 */
[----:B------:R-:W-:Y:S01]  /*2b4f0*/  ULDC UR5, c[0x0][0x22c] ;  /* 0x00008b0000057ab9 */ /* 0x000fe20000000800 */
[----:B------:R-:W-:Y:S01]  /*2b500*/  ULDC UR6, c[0x0][0x22c] ;  /* 0x00008b0000067ab9 */ /* 0x000fe20000000800 */
[----:B------:R-:W4:Y:S01]  /*2b510*/  LDL.LU R7, [R1+0x74] ;  /* 0x0000740001077983 */ /* 0x000f220000300800 */
[----:B------:R-:W1:Y:S01]  /*2b520*/  S2R R0, SR_TID.X ;  /* 0x0000000000007919 */ /* 0x000e620000002100 */
[----:B------:R-:W3:Y:S01]  /*2b530*/  S2R R92, SR_TID.X ;  /* 0x00000000005c7919 */ /* 0x000ee20000002100 */
[----:B------:R-:W-:Y:S01]  /*2b540*/  IMAD.MOV.U32 R148, RZ, RZ, R204 ;  /* 0x000000ffff947224 */ /* 0x000fe200078e00cc */
[----:B------:R-:W-:Y:S01]  /*2b550*/  MOV R149, R206 ;  /* 0x000000ce00957202 */ /* 0x000fe20000000f00 */
[----:B------:R-:W-:Y:S01]  /*2b560*/  IMAD.MOV.U32 R169, RZ, RZ, R210 ;  /* 0x000000ffffa97224 */ /* 0x000fe200078e00d2 */
[----:B------:R-:W2:Y:S01]  /*2b570*/  LDL.LU R42, [R1+0x7c] ;  /* 0x00007c00012a7983 */ /* 0x000ea20000300800 */
[----:B------:R-:W-:Y:S01]  /*2b580*/  MOV R168, R208 ;  /* 0x000000d000a87202 */ /* 0x000fe20000000f00 */
[----:B------:R-:W-:-:S02]  /*2b590*/  IMAD.MOV.U32 R188, RZ, RZ, R212 ;  /* 0x000000ffffbc7224 */ /* 0x000fc400078e00d4 */
[----:B------:R-:W-:Y:S01]  /*2b5a0*/  IMAD.MOV.U32 R189, RZ, RZ, R214 ;  /* 0x000000ffffbd7224 */ /* 0x000fe200078e00d6 */
[----:B------:R-:W3:Y:S01]  /*2b5b0*/  LDL.LU R43, [R1+0x110] ;  /* 0x00011000012b7983 */ /* 0x000ee20000300800 */
[----:B------:R-:W-:Y:S01]  /*2b5c0*/  MOV R192, R213 ;  /* 0x000000d500c07202 */ /* 0x000fe20000000f00 */
[----:B------:R-:W-:Y:S01]  /*2b5d0*/  IMAD.MOV.U32 R193, RZ, RZ, R215 ;  /* 0x000000ffffc17224 */ /* 0x000fe200078e00d7 */
[----:B------:R-:W-:Y:S01]  /*2b5e0*/  MOV R197, R250 ;  /* 0x000000fa00c57202 */ /* 0x000fe20000000f00 */
[----:B------:R-:W3:Y:S01]  /*2b5f0*/  LDL.LU R53, [R1+0x118] ;  /* 0x0001180001357983 */ /* 0x000ee20000300800 */
[----:B------:R-:W-:Y:S01]  /*2b600*/  IMAD.MOV.U32 R196, RZ, RZ, R248 ;  /* 0x000000ffffc47224 */ /* 0x000fe200078e00f8 */
[----:B------:R-:W-:Y:S01]  /*2b610*/  ULDC.64 UR30, c[0x0][0x228] ;  /* 0x00008a00001e7ab9 */ /* 0x000fe20000000a00 */
[----:B------:R-:W-:Y:S01]  /*2b620*/  IMAD.MOV.U32 R198, RZ, RZ, R24 ;  /* 0x000000ffffc67224 */ /* 0x000fe200078e0018 */
[----:B------:R-:W3:Y:S01]  /*2b630*/  LDL.LU R63, [R1+0xb8] ;  /* 0x0000b800013f7983 */ /* 0x000ee20000300800 */
[----:B------:R-:W-:Y:S01]  /*2b640*/  IMAD.MOV.U32 R199, RZ, RZ, R26 ;  /* 0x000000ffffc77224 */ /* 0x000fe200078e001a */
[----:B------:R-:W-:Y:S01]  /*2b650*/  ULDC.64 UR24, c[0x0][0x228] ;  /* 0x00008a0000187ab9 */ /* 0x000fe20000000a00 */
[----:B------:R-:W-:Y:S01]  /*2b660*/  ULDC UR26, c[0x0][0x248] ;  /* 0x00009200001a7ab9 */ /* 0x000fe20000000800 */
[----:B------:R-:W3:Y:S01]  /*2b670*/  LDL.LU R47, [R1+0x124] ;  /* 0x00012400012f7983 */ /* 0x000ee20000300800 */
[----:B------:R-:W-:Y:S01]  /*2b680*/  ULDC.64 UR22, c[0x0][0x228] ;  /* 0x00008a0000167ab9 */ /* 0x000fe20000000a00 */
[----:B------:R-:W-:Y:S01]  /*2b690*/  ULDC.64 UR20, c[0x0][0x228] ;  /* 0x00008a0000147ab9 */ /* 0x000fe20000000a00 */
[----:B------:R-:W-:Y:S01]  /*2b6a0*/  ULDC.64 UR18, c[0x0][0x228] ;  /* 0x00008a0000127ab9 */ /* 0x000fe20000000a00 */
[----:B------:R-:W3:Y:S01]  /*2b6b0*/  LDL.LU R46, [R1+0x12c] ;  /* 0x00012c00012e7983 */ /* 0x000ee20000300800 */
[----:B------:R-:W-:Y:S01]  /*2b6c0*/  ULDC.64 UR16, c[0x0][0x228] ;  /* 0x00008a0000107ab9 */ /* 0x000fe20000000a00 */
[----:B------:R-:W-:Y:S01]  /*2b6d0*/  ULDC.64 UR14, c[0x0][0x228] ;  /* 0x00008a00000e7ab9 */ /* 0x000fe20000000a00 */
[----:B------:R-:W-:Y:S01]  /*2b6e0*/  ULDC.64 UR12, c[0x0][0x228] ;  /* 0x00008a00000c7ab9 */ /* 0x000fe20000000a00 */
[----:B------:R-:W3:Y:S01]  /*2b6f0*/  LDL.LU R45, [R1+0xb4] ;  /* 0x0000b400012d7983 */ /* 0x000ee20000300800 */
[----:B------:R-:W-:-:S03]  /*2b700*/  ULDC.64 UR10, c[0x0][0x228] ;  /* 0x00008a00000a7ab9 */ /* 0x000fc60000000a00 */
        /* <DEDUP_REMOVED lines=13> */
[----:B------:R-:W4:Y:S04]  /*2b7e0*/  LDL.LU R54, [R1+0x13c] ;  /* 0x00013c0001367983 */ /* 0x000f280000300800 */
[----:B------:R-:W3:Y:S04]  /*2b7f0*/  LDL.LU R6, [R1+0x130] ;  /* 0x0001300001067983 */ /* 0x000ee80000300800 */
[----:B------:R-:W3:Y:S04]  /*2b800*/  LDL.LU R55, [R1+0x134] ;  /* 0x0001340001377983 */ /* 0x000ee80000300800 */
[----:B------:R-:W3:Y:S04]  /*2b810*/  LDL.LU R56, [R1+0x154] ;  /* 0x0001540001387983 */ /* 0x000ee80000300800 */
[----:B------:R-:W3:Y:S04]  /*2b820*/  LDL.LU R57, [R1+0x15c] ;  /* 0x00015c0001397983 */ /* 0x000ee80000300800 */
[----:B------:R-:W3:Y:S04]  /*2b830*/  LDL.LU R5, [R1+0xc04] ;  /* 0x000c040001057983 */ /* 0x000ee80000300800 */
[----:B------:R-:W3:Y:S04]  /*2b840*/  LDL.LU R4, [R1+0xc00] ;  /* 0x000c000001047983 */ /* 0x000ee80000300800 */
[----:B------:R-:W3:Y:S04]  /*2b850*/  LDL R3, [R1+0x3e4] ;  /* 0x0003e40001037983 */ /* 0x000ee80000100800 */
[----:B------:R-:W3:Y:S01]  /*2b860*/  LDL R66, [R1+0x3e0] ;  /* 0x0003e00001427983 */ /* 0x000ee20000100800 */
[C---:B-1----:R-:W-:Y:S01]  /*2b870*/  IMAD.SHL.U32 R2, R0.reuse, 0x10, RZ ;  /* 0x0000001000027824 */ /* 0x042fe200078e00ff */
[----:B------:R-:W-:-:S04]  /*2b880*/  SHF.L.U32 R0, R0, 0x5, RZ ;  /* 0x0000000500007819 */ /* 0x000fc800000006ff */
[----:B------:R-:W-:Y:S02]  /*2b890*/  LOP3.LUT R2, R2, 0x1f0, RZ, 0xc0, !PT ;  /* 0x000001f002027812 */ /* 0x000fe400078ec0ff */
[----:B------:R-:W-:-:S04]  /*2b8a0*/  LOP3.LUT R0, R0, 0x400, RZ, 0xc0, !PT ;  /* 0x0000040000007812 */ /* 0x000fc800078ec0ff */
[----:B------:R-:W-:Y:S01]  /*2b8b0*/  IADD3 R0, R2, UR4, R0 ;  /* 0x0000000402007c10 */ /* 0x000fe2000fffe000 */
[----:B------:R-:W-:Y:S01]  /*2b8c0*/  BAR.SYNC.DEFER_BLOCKING 0x0 ;  /* 0x0000000000007b1d */ /* 0x000fe20000010000 */
[----:B----4-:R-:W-:Y:S02]  /*2b8d0*/  MOV R69, R54 ;  /* 0x0000003600457202 */ /* 0x010fe40000000f00 */
[----:B--2---:R-:W-:Y:S01]  /*2b8e0*/  MOV R54, R42 ;  /* 0x0000002a00367202 */ /* 0x004fe20000000f00 */
[----:B------:R-:W-:Y:S02]  /*2b8f0*/  IMAD.MOV.U32 R42, RZ, RZ, R244 ;  /* 0x000000ffff2a7224 */ /* 0x000fe400078e00f4 */
[----:B---3--:R-:W-:Y:S02]  /*2b900*/  IMAD.MOV.U32 R71, RZ, RZ, R6 ;  /* 0x000000ffff477224 */ /* 0x008fe400078e0006 */
[----:B------:R-:W2:Y:S01]  /*2b910*/  LDL.LU R6, [R1+0x280] ;  /* 0x0002800001067983 */ /* 0x000ea20000300800 */
[----:B------:R-:W-:Y:S01]  /*2b920*/  IMAD.MOV.U32 R70, RZ, RZ, R55 ;  /* 0x000000ffff467224 */ /* 0x000fe200078e0037 */
[----:B------:R-:W-:-:S02]  /*2b930*/  MOV R55, R7 ;  /* 0x0000000700377202 */ /* 0x000fc40000000f00 */
[----:B------:R-:W2:Y:S01]  /*2b940*/  LDL.LU R7, [R1+0x288] ;  /* 0x0002880001077983 */ /* 0x000ea20000300800 */
[----:B------:R-:W-:Y:S02]  /*2b950*/  IMAD.MOV.U32 R68, RZ, RZ, R56 ;  /* 0x000000ffff447224 */ /* 0x000fe400078e0038 */
[----:B------:R-:W-:Y:S01]  /*2b960*/  IMAD.MOV.U32 R56, RZ, RZ, R40 ;  /* 0x000000ffff387224 */ /* 0x000fe200078e0028 */
[----:B------:R-:W-:Y:S01]  /*2b970*/  MOV R67, R57 ;  /* 0x0000003900437202 */ /* 0x000fe20000000f00 */
[----:B------:R-:W-:Y:S02]  /*2b980*/  IMAD.MOV.U32 R57, RZ, RZ, R43 ;  /* 0x000000ffff397224 */ /* 0x000fe400078e002b */
[----:B------:R-:W-:Y:S02]  /*2b990*/  IMAD.MOV.U32 R40, RZ, RZ, R120 ;  /* 0x000000ffff287224 */ /* 0x000fe400078e0078 */
[----:B------:R-:W-:Y:S01]  /*2b9a0*/  IMAD.MOV.U32 R43, RZ, RZ, R246 ;  /* 0x000000ffff2b7224 */ /* 0x000fe200078e00f6 */
[----:B------:R-:W-:-:S02]  /*2b9b0*/  ISETP.GE.AND P5, PT, R3, R4, PT ;  /* 0x000000040300720c */ /* 0x000fc40003fa6270 */
[----:B------:R-:W-:Y:S01]  /*2b9c0*/  MOV R4, R28 ;  /* 0x0000001c00047202 */ /* 0x000fe20000000f00 */
[C---:B------:R-:W-:Y:S01]  /*2b9d0*/  VIADD R3, R66.reuse, 0x7f ;  /* 0x0000007f42037836 */ /* 0x040fe20000000000 */
[C---:B------:R-:W-:Y:S01]  /*2b9e0*/  ISETP.GE.AND P1, PT, R66.reuse, R5, PT ;  /* 0x000000054200720c */ /* 0x040fe20003f26270 */
[----:B------:R-:W-:Y:S02]  /*2b9f0*/  VIADD R2, R66, 0x1 ;  /* 0x0000000142027836 */ /* 0x000fe40000000000 */
[----:B------:R-:W-:Y:S01]  /*2ba00*/  IMAD.MOV.U32 R5, RZ, RZ, R30 ;  /* 0x000000ffff057224 */ /* 0x000fe200078e001e */
[----:B------:R-:W-:Y:S02]  /*2ba10*/  ISETP.GE.AND P0, PT, R3, UR29, PT ;  /* 0x0000001d03007c0c */ /* 0x000fe4000bf06270 */
[----:B------:R-:W-:Y:S01]  /*2ba20*/  ISETP.GE.AND P2, PT, R2, UR5, PT ;  /* 0x0000000502007c0c */ /* 0x000fe2000bf46270 */
[C---:B------:R-:W-:Y:S01]  /*2ba30*/  VIADD R2, R66.reuse, 0x3 ;  /* 0x0000000342027836 */ /* 0x040fe20000000000 */
[----:B------:R-:W-:Y:S01]  /*2ba40*/  IADD3 R3, R66, 0x2, RZ ;  /* 0x0000000242037810 */ /* 0x000fe20007ffe0ff */
[----:B------:R-:W-:Y:S01]  /*2ba50*/  IMAD.MOV.U32 R66, RZ, RZ, R62 ;  /* 0x000000ffff427224 */ /* 0x000fe200078e003e */
[----:B------:R-:W-:Y:S01]  /*2ba60*/  MOV R62, R61 ;  /* 0x0000003d003e7202 */ /* 0x000fe20000000f00 */
[----:B------:R-:W-:Y:S01]  /*2ba70*/  IMAD.MOV.U32 R61, RZ, RZ, R60 ;  /* 0x000000ffff3d7224 */ /* 0x000fe200078e003c */
[----:B------:R-:W-:Y:S01]  /*2ba80*/  LOP3.LUT R92, R92, 0x3f, RZ, 0xc0, !PT ;  /* 0x0000003f5c5c7812 */ /* 0x000fe200078ec0ff */
[----:B------:R-:W-:Y:S01]  /*2ba90*/  IMAD.MOV.U32 R60, RZ, RZ, R58 ;  /* 0x000000ffff3c7224 */ /* 0x000fe200078e003a */
[----:B------:R-:W-:Y:S01]  /*2baa0*/  MOV R24, R89 ;  /* 0x0000005900187202 */ /* 0x000fe20000000f00 */
[----:B------:R-:W-:Y:S01]  /*2bab0*/  IMAD.MOV.U32 R58, RZ, RZ, R53 ;  /* 0x000000ffff3a7224 */ /* 0x000fe200078e0035 */
[----:B------:R-:W-:Y:S01]  /*2bac0*/  ISETP.GE.AND P4, PT, R2, UR6, PT ;  /* 0x0000000602007c0c */ /* 0x000fe2000bf86270 */
[----:B------:R-:W-:Y:S01]  /*2bad0*/  IMAD.MOV.U32 R53, RZ, RZ, R41 ;  /* 0x000000ffff357224 */ /* 0x000fe200078e0029 */
[----:B------:R-:W-:Y:S01]  /*2bae0*/  MOV R41, R122 ;  /* 0x0000007a00297202 */ /* 0x000fe20000000f00 */
[----:B------:R-:W-:Y:S01]  /*2baf0*/  IMAD.MOV.U32 R128, RZ, RZ, R62 ;  /* 0x000000ffff807224 */ /* 0x000fe200078e003e */
[----:B-----5:R-:W-:Y:S01]  /*2bb00*/  LEA R252, R92, UR4, 0x4 ;  /* 0x000000045cfc7c11 */ /* 0x020fe2000f8e20ff */
[----:B------:R-:W-:Y:S01]  /*2bb10*/  IMAD.MOV.U32 R129, RZ, RZ, R59 ;  /* 0x000000ffff817224 */ /* 0x000fe200078e003b */
[----:B------:R-:W1:Y:S01]  /*2bb20*/  LDC R2, c[0x0][0x244] ;  /* 0x00009100ff027b82 */ /* 0x000e620000000800 */
[----:B------:R3:W-:Y:S01]  /*2bb30*/  STSM.16.M88.4 [R0], R40 ;  /* 0x0000002800007844 */ /* 0x0007e20000000200 */
[----:B------:R-:W-:Y:S01]  /*2bb40*/  IMAD.MOV.U32 R131, RZ, RZ, R56 ;  /* 0x000000ffff837224 */ /* 0x000fe200078e0038 */
[----:B------:R-:W-:Y:S01]  /*2bb50*/  ULDC UR5, c[0x0][0x22c] ;  /* 0x00008b0000057ab9 */ /* 0x000fe20000000800 */
[----:B------:R-:W-:Y:S01]  /*2bb60*/  MOV R62, R57 ;  /* 0x00000039003e7202 */ /* 0x000fe20000000f00 */
[----:B------:R-:W-:Y:S01]  /*2bb70*/  IMAD.MOV.U32 R132, RZ, RZ, R50 ;  /* 0x000000ffff847224 */ /* 0x000fe200078e0032 */
[----:B------:R-:W-:Y:S01]  /*2bb80*/  ULDC.64 UR6, c[0x0][0x228] ;  /* 0x00008a0000067ab9 */ /* 0x000fe20000000a00 */
[----:B------:R-:W-:Y:S01]  /*2bb90*/  IMAD.MOV.U32 R130, RZ, RZ, R53 ;  /* 0x000000ffff827224 */ /* 0x000fe200078e0035 */
[----:B------:R-:W-:Y:S01]  /*2bba0*/  MOV R135, R129 ;  /* 0x0000008100877202 */ /* 0x000fe20000000f00 */
[----:B---3--:R-:W3:Y:S01]  /*2bbb0*/  LDL.LU R40, [R1+0x1c0] ;  /* 0x0001c00001287983 */ /* 0x008ee20000300800 */
[----:B------:R-:W-:Y:S01]  /*2bbc0*/  IMAD.MOV.U32 R42, RZ, RZ, R71 ;  /* 0x000000ffff2a7224 */ /* 0x000fe200078e0047 */
[----:B------:R-:W-:-:S02]  /*2bbd0*/  ISETP.GE.AND P3, PT, R3, UR5, PT ;  /* 0x0000000503007c0c */ /* 0x000fc4000bf66270 */
[----:B--2---:R2:W-:Y:S01]  /*2bbe0*/  STSM.16.M88.4 [R0+0x200], R4 ;  /* 0x0002000400007844 */ /* 0x0045e20000000200 */
[----:B------:R-:W-:Y:S01]  /*2bbf0*/  IMAD.MOV.U32 R134, RZ, RZ, R132 ;  /* 0x000000ffff867224 */ /* 0x000fe200078e0084 */
[----:B------:R-:W-:Y:S02]  /*2bc00*/  ULDC.64 UR4, c[0x0][0x220] ;  /* 0x0000880000047ab9 */ /* 0x000fe40000000a00 */
[----:B------:R-:W3:Y:S04]  /*2bc10*/  LDL.LU R41, [R1+0x1c8] ;  /* 0x0001c80001297983 */ /* 0x000ee80000300800 */
[----:B------:R-:W3:Y:S01]  /*2bc20*/  LDL.LU R43, [R1+0x138] ;  /* 0x00013800012b7983 */ /* 0x000ee20000300800 */
[----:B------:R-:W-:Y:S06]  /*2bc30*/  BAR.SYNC.DEFER_BLOCKING 0x0 ;  /* 0x0000000000007b1d */ /* 0x000fec0000010000 */
[----:B--2---:R-:W2:Y:S04]  /*2bc40*/  LDL.LU R6, [R1+0x150] ;  /* 0x0001500001067983 */ /* 0x004ea80000300800 */
[----:B------:R-:W2:Y:S04]  /*2bc50*/  LDL.LU R7, [R1+0x158] ;  /* 0x0001580001077983 */ /* 0x000ea80000300800 */
[----:B------:R-:W4:Y:S04]  /*2bc60*/  LDS.128 R124, [R252] ;  /* 0x00000000fc7c7984 */ /* 0x000f280000000c00 */
[----:B------:R-:W1:Y:S01]  /*2bc70*/  LDS.128 R92, [R252+0x400] ;  /* 0x00040000fc5c7984 */ /* 0x000e620000000c00 */
[----:B------:R-:W-:Y:S01]  /*2bc80*/  BAR.SYNC.DEFER_BLOCKING 0x0 ;  /* 0x0000000000007b1d */ /* 0x000fe20000010000 */
[----:B------:R-:W-:Y:S01]  /*2bc90*/  MOV R4, R232 ;  /* 0x000000e800047202 */ /* 0x000fe20000000f00 */
[----:B------:R-:W-:-:S04]  /*2bca0*/  IMAD.MOV.U32 R5, RZ, RZ, R234 ;  /* 0x000000ffff057224 */ /* 0x000fc800078e00ea */
[----:B----4-:R-:W-:Y:S04]  /*2bcb0*/  STL.64 [R1+0x1f0], R124 ;  /* 0x0001f07c01007387 */ /* 0x010fe80000100a00 */
[----:B------:R-:W-:Y:S04]  /*2bcc0*/  STL.64 [R1+0x1f8], R126 ;  /* 0x0001f87e01007387 */ /* 0x000fe80000100a00 */
[----:B-1----:R-:W-:Y:S04]  /*2bcd0*/  STL.64 [R1+0x1e0], R92 ;  /* 0x0001e05c01007387 */ /* 0x002fe80000100a00 */
[----:B------:R-:W-:Y:S04]  /*2bce0*/  STL.64 [R1+0x1e8], R94 ;  /* 0x0001e85e01007387 */ /* 0x000fe80000100a00 */
[----:B---3--:R-:W-:Y:S04]  /*2bcf0*/  STSM.16.M88.4 [R0], R40 ;  /* 0x0000002800007844 */ /* 0x008fe80000000200 */
[----:B--2---:R1:W-:Y:S01]  /*2bd00*/  STSM.16.M88.4 [R0+0x200], R4 ;  /* 0x0002000400007844 */ /* 0x0043e20000000200 */
[----:B------:R-:W-:Y:S06]  /*2bd10*/  BAR.SYNC.DEFER_BLOCKING 0x0 ;  /* 0x0000000000007b1d */ /* 0x000fec0000010000 */
[----:B-1----:R-:W2:Y:S04]  /*2bd20*/  LDL.LU R6, [R1+0x284] ;  /* 0x0002840001067983 */ /* 0x002ea80000300800 */
[----:B------:R-:W2:Y:S01]  /*2bd30*/  LDL.LU R7, [R1+0x28c] ;  /* 0x00028c0001077983 */ /* 0x000ea20000300800 */
[----:B------:R-:W-:Y:S01]  /*2bd40*/  MOV R4, R29 ;  /* 0x0000001d00047202 */ /* 0x000fe20000000f00 */
[----:B------:R-:W-:-:S02]  /*2bd50*/  IMAD.MOV.U32 R5, RZ, RZ, R31 ;  /* 0x000000ffff057224 */ /* 0x000fc400078e001f */
[----:B------:R-:W1:Y:S04]  /*2bd60*/  LDS.128 R92, [R252] ;  /* 0x00000000fc5c7984 */ /* 0x000e680000000c00 */
[----:B------:R-:W3:Y:S01]  /*2bd70*/  LDS.128 R28, [R252+0x400] ;  /* 0x00040000fc1c7984 */ /* 0x000ee20000000c00 */
[----:B------:R-:W-:Y:S01]  /*2bd80*/  IMAD.MOV.U32 R40, RZ, RZ, R121 ;  /* 0x000000ffff287224 */ /* 0x000fe200078e0079 */
[----:B------:R-:W-:Y:S01]  /*2bd90*/  MOV R41, R123 ;  /* 0x0000007b00297202 */ /* 0x000fe20000000f00 */
[----:B------:R-:W-:Y:S01]  /*2bda0*/  BAR.SYNC.DEFER_BLOCKING 0x0 ;  /* 0x0000000000007b1d */ /* 0x000fe20000010000 */
[----:B------:R-:W-:Y:S02]  /*2bdb0*/  IMAD.MOV.U32 R42, RZ, RZ, R245 ;  /* 0x000000ffff2a7224 */ /* 0x000fe400078e00f5 */
[----:B------:R-:W-:-:S05]  /*2bdc0*/  IMAD.MOV.U32 R43, RZ, RZ, R247 ;  /* 0x000000ffff2b7224 */ /* 0x000fca00078e00f7 */
[----:B------:R-:W-:Y:S04]  /*2bdd0*/  STSM.16.M88.4 [R0], R40 ;  /* 0x0000002800007844 */ /* 0x000fe80000000200 */
[----:B-1----:R-:W-:Y:S04]  /*2bde0*/  STL.64 [R1+0x90], R92 ;  /* 0x0000905c01007387 */ /* 0x002fe80000100a00 */
[----:B------:R-:W-:Y:S04]  /*2bdf0*/  STL.64 [R1+0x98], R94 ;  /* 0x0000985e01007387 */ /* 0x000fe80000100a00 */
[----:B---3--:R-:W-:Y:S04]  /*2be00*/  STL.64 [R1+0x80], R28 ;  /* 0x0000801c01007387 */ /* 0x008fe80000100a00 */
[----:B------:R-:W-:Y:S04]  /*2be10*/  STL.64 [R1+0x88], R30 ;  /* 0x0000881e01007387 */ /* 0x000fe80000100a00 */
[----:B--2---:R1:W-:Y:S01]  /*2be20*/  STSM.16.M88.4 [R0+0x200], R4 ;  /* 0x0002000400007844 */ /* 0x0043e20000000200 */
[----:B------:R-:W-:Y:S06]  /*2be30*/  BAR.SYNC.DEFER_BLOCKING 0x0 ;  /* 0x0000000000007b1d */ /* 0x000fec0000010000 */
[----:B-1----:R-:W2:Y:S04]  /*2be40*/  LDL.LU R4, [R1+0x1c4] ;  /* 0x0001c40001047983 */ /* 0x002ea80000300800 */
[----:B------:R-:W2:Y:S04]  /*2be50*/  LDL.LU R5, [R1+0x1cc] ;  /* 0x0001cc0001057983 */ /* 0x000ea80000300800 */
[----:B------:R-:W1:Y:S04]  /*2be60*/  LDS.128 R92, [R252] ;  /* 0x00000000fc5c7984 */ /* 0x000e680000000c00 */
[----:B------:R-:W3:Y:S04]  /*2be70*/  LDS.128 R40, [R252+0x400] ;  /* 0x00040000fc287984 */ /* 0x000ee80000000c00 */
[----:B-1----:R-:W-:Y:S04]  /*2be80*/  STL.64 [R1+0x60], R92 ;  /* 0x0000605c01007387 */ /* 0x002fe80000100a00 */
[----:B------:R-:W-:Y:S04]  /*2be90*/  STL.64 [R1+0x68], R94 ;  /* 0x0000685e01007387 */ /* 0x000fe80000100a00 */
[----:B---3--:R-:W-:Y:S04]  /*2bea0*/  STL.64 [R1+0x40], R40 ;  /* 0x0000402801007387 */ /* 0x008fe80000100a00 */
[----:B------:R1:W-:Y:S04]  /*2beb0*/  STL.64 [R1+0x48], R42 ;  /* 0x0000482a01007387 */ /* 0x0003e80000100a00 */
[----:B-1----:R-:W3:Y:S04]  /*2bec0*/  LDL.LU R42, [R1+0x270] ;  /* 0x00027000012a7983 */ /* 0x002ee80000300800 */
[----:B------:R-:W3:Y:S01]  /*2bed0*/  LDL.LU R43, [R1+0x278] ;  /* 0x00027800012b7983 */ /* 0x000ee20000300800 */
[----:B------:R-:W-:Y:S01]  /*2bee0*/  IMAD.MOV.U32 R6, RZ, RZ, R70 ;  /* 0x000000ffff067224 */ /* 0x000fe200078e0046 */
[----:B------:R-:W-:Y:S01]  /*2bef0*/  MOV R7, R69 ;  /* 0x0000004500077202 */ /* 0x000fe20000000f00 */
[----:B------:R-:W-:Y:S01]  /*2bf00*/  BAR.SYNC.DEFER_BLOCKING 0x0 ;  /* 0x0000000000007b1d */ /* 0x000fe20000010000 */
[----:B------:R-:W-:Y:S01]  /*2bf10*/  IMAD.MOV.U32 R28, RZ, RZ, R233 ;  /* 0x000000ffff1c7224 */ /* 0x000fe200078e00e9 */
[----:B------:R-:W-:Y:S01]  /*2bf20*/  MOV R30, R68 ;  /* 0x00000044001e7202 */ /* 0x000fe20000000f00 */
[----:B------:R-:W-:-:S02]  /*2bf30*/  IMAD.MOV.U32 R29, RZ, RZ, R235 ;  /* 0x000000ffff1d7224 */ /* 0x000fc400078e00eb */
[----:B------:R-:W-:Y:S01]  /*2bf40*/  IMAD.MOV.U32 R31, RZ, RZ, R67 ;  /* 0x000000ffff1f7224 */ /* 0x000fe200078e0043 */
[----:B------:R-:W-:Y:S01]  /*2bf50*/  MOV R69, R65 ;  /* 0x0000004100457202 */ /* 0x000fe20000000f00 */
        /* <DEDUP_REMOVED lines=12> */
[----:B------:R-:W-:Y:S01]  /*2c020*/  IMAD.MOV.U32 R40, RZ, RZ, R32 ;  /* 0x000000ffff287224 */ /* 0x000fe200078e0020 */
[----:B--2---:R-:W-:Y:S04]  /*2c030*/  STSM.16.M88.4 [R0], R4 ;  /* 0x0000000400007844 */ /* 0x004fe80000000200 */
[----:B------:R-:W-:Y:S01]  /*2c040*/  STSM.16.M88.4 [R0+0x200], R28 ;  /* 0x0002001c00007844 */ /* 0x000fe20000000200 */
[----:B------:R-:W-:Y:S06]  /*2c050*/  BAR.SYNC.DEFER_BLOCKING 0x0 ;  /* 0x0000000000007b1d */ /* 0x000fec0000010000 */
[----:B------:R-:W1:Y:S04]  /*2c060*/  LDS.128 R4, [R252] ;  /* 0x00000000fc047984 */ /* 0x000e680000000c00 */
[----:B------:R-:W2:Y:S01]  /*2c070*/  LDS.128 R244, [R252+0x400] ;  /* 0x00040000fcf47984 */ /* 0x000ea20000000c00 */
[----:B------:R-:W-:Y:S06]  /*2c080*/  BAR.SYNC.DEFER_BLOCKING 0x0 ;  /* 0x0000000000007b1d */ /* 0x000fec0000010000 */
[----:B-1----:R-:W-:Y:S04]  /*2c090*/  STL.64 [R1+0x20], R4 ;  /* 0x0000200401007387 */ /* 0x002fe80000100a00 */
[----:B------:R-:W-:Y:S04]  /*2c0a0*/  STL.64 [R1+0x28], R6 ;  /* 0x0000280601007387 */ /* 0x000fe80000100a00 */
[----:B------:R-:W4:Y:S04]  /*2c0b0*/  LDL.LU R28, [R1+0x1b0] ;  /* 0x0001b000011c7983 */ /* 0x000f280000300800 */
[----:B------:R-:W4:Y:S04]  /*2c0c0*/  LDL.LU R29, [R1+0x1b8] ;  /* 0x0001b800011d7983 */ /* 0x000f280000300800 */
[----:B------:R-:W-:Y:S04]  /*2c0d0*/  STSM.16.M88.4 [R0], R44 ;  /* 0x0000002c00007844 */ /* 0x000fe80000000200 */
[----:B---3--:R1:W-:Y:S01]  /*2c0e0*/  STSM.16.M88.4 [R0+0x200], R40 ;  /* 0x0002002800007844 */ /* 0x0083e20000000200 */
[----:B------:R-:W-:Y:S06]  /*2c0f0*/  BAR.SYNC.DEFER_BLOCKING 0x0 ;  /* 0x0000000000007b1d */ /* 0x000fec0000010000 */
[----:B-1----:R-:W3:Y:S04]  /*2c100*/  LDL.LU R42, [R1+0x274] ;  /* 0x00027400012a7983 */ /* 0x002ee80000300800 */
[----:B------:R-:W3:Y:S04]  /*2c110*/  LDL.LU R43, [R1+0x27c] ;  /* 0x00027c00012b7983 */ /* 0x000ee80000300800 */
[----:B------:R-:W1:Y:S04]  /*2c120*/  LDS.128 R232, [R252] ;  /* 0x00000000fce87984 */ /* 0x000e680000000c00 */
[----:B------:R-:W-:Y:S01]  /*2c130*/  LDS.128 R216, [R252+0x400] ;  /* 0x00040000fcd87984 */ /* 0x000fe20000000c00 */
[----:B------:R-:W-:Y:S01]  /*2c140*/  IMAD.MOV.U32 R30, RZ, RZ, R70 ;  /* 0x000000ffff1e7224 */ /* 0x000fe200078e0046 */
[----:B------:R-:W-:Y:S01]  /*2c150*/  MOV R4, R228 ;  /* 0x000000e400047202 */ /* 0x000fe20000000f00 */
[----:B------:R-:W-:Y:S01]  /*2c160*/  IMAD.MOV.U32 R31, RZ, RZ, R69 ;  /* 0x000000ffff1f7224 */ /* 0x000fe200078e0045 */
[----:B------:R-:W-:Y:S01]  /*2c170*/  BAR.SYNC.DEFER_BLOCKING 0x0 ;  /* 0x0000000000007b1d */ /* 0x000fe20000010000 */
[----:B------:R-:W-:Y:S01]  /*2c180*/  IMAD.MOV.U32 R5, RZ, RZ, R230 ;  /* 0x000000ffff057224 */ /* 0x000fe200078e00e6 */
[----:B------:R-:W-:Y:S01]  /*2c190*/  MOV R7, R67 ;  /* 0x0000004300077202 */ /* 0x000fe20000000f00 */
[----:B------:R-:W-:Y:S01]  /*2c1a0*/  IMAD.MOV.U32 R6, RZ, RZ, R68 ;  /* 0x000000ffff067224 */ /* 0x000fe200078e0044 */
[----:B------:R-:W-:Y:S01]  /*2c1b0*/  MOV R41, R35 ;  /* 0x0000002300297202 */ /* 0x000fe20000000f00 */
[----:B------:R-:W-:Y:S01]  /*2c1c0*/  IMAD.MOV.U32 R40, RZ, RZ, R33 ;  /* 0x000000ffff287224 */ /* 0x000fe200078e0021 */
[----:B------:R-:W-:Y:S01]  /*2c1d0*/  MOV R126, R60 ;  /* 0x0000003c007e7202 */ /* 0x000fe20000000f00 */
[----:B------:R-:W-:Y:S01]  /*2c1e0*/  IMAD.MOV.U32 R127, RZ, RZ, R61 ;  /* 0x000000ffff7f7224 */ /* 0x000fe200078e003d */
[----:B----4-:R-:W-:Y:S04]  /*2c1f0*/  STSM.16.M88.4 [R0], R28 ;  /* 0x0000001c00007844 */ /* 0x010fe80000000200 */
[----:B------:R4:W-:Y:S01]  /*2c200*/  STSM.16.M88.4 [R0+0x200], R4 ;  /* 0x0002000400007844 */ /* 0x0009e20000000200 */
[----:B------:R-:W-:Y:S06]  /*2c210*/  BAR.SYNC.DEFER_BLOCKING 0x0 ;  /* 0x0000000000007b1d */ /* 0x000fec0000010000 */
[----:B------:R-:W1:Y:S04]  /*2c220*/  LDS.128 R32, [R252] ;  /* 0x00000000fc207984 */ /* 0x000e680000000c00 */
[----:B------:R-:W-:Y:S01]  /*2c230*/  LDS.128 R28, [R252+0x400] ;  /* 0x00040000fc1c7984 */ /* 0x000fe20000000c00 */
[----:B----4-:R-:W-:Y:S01]  /*2c240*/  IMAD.MOV.U32 R4, RZ, RZ, R117 ;  /* 0x000000ffff047224 */ /* 0x010fe200078e0075 */
[----:B------:R-:W-:Y:S01]  /*2c250*/  MOV R6, R241 ;  /* 0x000000f100067202 */ /* 0x000fe20000000f00 */
[----:B------:R-:W-:Y:S01]  /*2c260*/  IMAD.MOV.U32 R5, RZ, RZ, R119 ;  /* 0x000000ffff057224 */ /* 0x000fe200078e0077 */
[----:B------:R-:W-:Y:S01]  /*2c270*/  BAR.SYNC.DEFER_BLOCKING 0x0 ;  /* 0x0000000000007b1d */ /* 0x000fe20000010000 */
[----:B------:R-:W-:-:S05]  /*2c280*/  IMAD.MOV.U32 R7, RZ, RZ, R243 ;  /* 0x000000ffff077224 */ /* 0x000fca00078e00f3 */
[----:B------:R4:W-:Y:S04]  /*2c290*/  STSM.16.M88.4 [R0], R4 ;  /* 0x0000000400007844 */ /* 0x0009e80000000200 */
[----:B----4-:R-:W4:Y:S04]  /*2c2a0*/  LDL.LU R4, [R1+0x1b4] ;  /* 0x0001b40001047983 */ /* 0x010f280000300800 */
[----:B------:R-:W4:Y:S04]  /*2c2b0*/  LDL.LU R5, [R1+0x1bc] ;  /* 0x0001bc0001057983 */ /* 0x000f280000300800 */
[----:B---3--:R3:W-:Y:S04]  /*2c2c0*/  STSM.16.M88.4 [R0+0x200], R40 ;  /* 0x0002002800007844 */ /* 0x0087e80000000200 */
[----:B---3--:R-:W3:Y:S04]  /*2c2d0*/  LDL.LU R42, [R1+0x260] ;  /* 0x00026000012a7983 */ /* 0x008ee80000300800 */
[----:B------:R-:W3:Y:S04]  /*2c2e0*/  LDL.LU R43, [R1+0x268] ;  /* 0x00026800012b7983 */ /* 0x000ee80000300800 */
[----:B------:R-:W2:Y:S04]  /*2c2f0*/  LDL.LU R60, [R1+0x1a0] ;  /* 0x0001a000013c7983 */ /* 0x000ea80000300800 */
[----:B------:R-:W2:Y:S04]  /*2c300*/  LDL.LU R61, [R1+0x1a8] ;  /* 0x0001a800013d7983 */ /* 0x000ea80000300800 */
[----:B------:R-:W2:Y:S04]  /*2c310*/  LDL.LU R70, [R1+0x264] ;  /* 0x0002640001467983 */ /* 0x000ea80000300800 */
[----:B------:R-:W2:Y:S01]  /*2c320*/  LDL.LU R71, [R1+0x26c] ;  /* 0x00026c0001477983 */ /* 0x000ea20000300800 */
[----:B------:R-:W-:Y:S01]  /*2c330*/  MOV R47, R63 ;  /* 0x0000003f002f7202 */ /* 0x000fe20000000f00 */
[----:B------:R-:W-:Y:S01]  /*2c340*/  IMAD.MOV.U32 R63, RZ, RZ, R58 ;  /* 0x000000ffff3f7224 */ /* 0x000fe200078e003a */
[----:B------:R-:W-:Y:S01]  /*2c350*/  BAR.SYNC.DEFER_BLOCKING 0x0 ;  /* 0x0000000000007b1d */ /* 0x000fe20000010000 */
[----:B------:R-:W-:Y:S01]  /*2c360*/  MOV R67, R51 ;  /* 0x0000003300437202 */ /* 0x000fe20000000f00 */
[----:B------:R-:W-:Y:S01]  /*2c370*/  IMAD.MOV.U32 R94, RZ, RZ, R49 ;  /* 0x000000ffff5e7224 */ /* 0x000fe200078e0031 */
[----:B------:R-:W-:Y:S01]  /*2c380*/  MOV R95, R48 ;  /* 0x00000030005f7202 */ /* 0x000fe20000000f00 */
[----:B------:R-:W-:-:S02]  /*2c390*/  IMAD.MOV.U32 R6, RZ, RZ, R66 ;  /* 0x000000ffff067224 */ /* 0x000fc400078e0042 */
[----:B------:R-:W1:Y:S04]  /*2c3a0*/  LDS.128 R56, [R252] ;  /* 0x00000000fc387984 */ /* 0x000e680000000c00 */
[----:B------:R-:W-:Y:S01]  /*2c3b0*/  LDS.128 R48, [R252+0x400] ;  /* 0x00040000fc307984 */ /* 0x000fe20000000c00 */
[----:B------:R-:W-:Y:S01]  /*2c3c0*/  IMAD.MOV.U32 R7, RZ, RZ, R65 ;  /* 0x000000ffff077224 */ /* 0x000fe200078e0041 */
[----:B------:R-:W-:Y:S01]  /*2c3d0*/  BAR.SYNC.DEFER_BLOCKING 0x0 ;  /* 0x0000000000007b1d */ /* 0x000fe20000010000 */
[----:B------:R-:W-:Y:S01]  /*2c3e0*/  MOV R44, R229 ;  /* 0x000000e5002c7202 */ /* 0x000fe20000000f00 */
[----:B------:R-:W-:Y:S02]  /*2c3f0*/  IMAD.MOV.U32 R45, RZ, RZ, R231 ;  /* 0x000000ffff2d7224 */ /* 0x000fe400078e00e7 */
[----:B------:R-:W-:Y:S01]  /*2c400*/  IMAD.MOV.U32 R46, RZ, RZ, R64 ;  /* 0x000000ffff2e7224 */ /* 0x000fe200078e0040 */
[----:B------:R-:W-:Y:S01]  /*2c410*/  MOV R124, R54 ;  /* 0x00000036007c7202 */ /* 0x000fe20000000f00 */
[----:B------:R-:W-:-:S02]  /*2c420*/  IMAD.MOV.U32 R125, RZ, RZ, R55 ;  /* 0x000000ffff7d7224 */ /* 0x000fc400078e0037 */
[----:B------:R-:W-:Y:S01]  /*2c430*/  IMAD.MOV.U32 R66, RZ, RZ, R52 ;  /* 0x000000ffff427224 */ /* 0x000fe200078e0034 */
[----:B------:R-:W-:Y:S01]  /*2c440*/  MOV R41, R38 ;  /* 0x0000002600297202 */ /* 0x000fe20000000f00 */
[----:B------:R-:W-:Y:S02]  /*2c450*/  IMAD.MOV.U32 R40, RZ, RZ, R36 ;  /* 0x000000ffff287224 */ /* 0x000fe400078e0024 */
[----:B------:R-:W-:Y:S02]  /*2c460*/  IMAD.MOV.U32 R64, RZ, RZ, R224 ;  /* 0x000000ffff407224 */ /* 0x000fe400078e00e0 */
[----:B------:R-:W-:Y:S02]  /*2c470*/  IMAD.MOV.U32 R65, RZ, RZ, R226 ;  /* 0x000000ffff417224 */ /* 0x000fe400078e00e2 */
[----:B------:R-:W-:Y:S02]  /*2c480*/  IMAD.MOV.U32 R68, RZ, RZ, R37 ;  /* 0x000000ffff447224 */ /* 0x000fe400078e0025 */
[----:B------:R-:W-:Y:S01]  /*2c490*/  IMAD.MOV.U32 R69, RZ, RZ, R39 ;  /* 0x000000ffff457224 */ /* 0x000fe200078e0027 */
[----:B----4-:R4:W-:Y:S04]  /*2c4a0*/  STSM.16.M88.4 [R0], R4 ;  /* 0x0000000400007844 */ /* 0x0109e80000000200 */
[----:B------:R-:W-:Y:S01]  /*2c4b0*/  STSM.16.M88.4 [R0+0x200], R44 ;  /* 0x0002002c00007844 */ /* 0x000fe20000000200 */
[----:B------:R-:W-:Y:S06]  /*2c4c0*/  BAR.SYNC.DEFER_BLOCKING 0x0 ;  /* 0x0000000000007b1d */ /* 0x000fec0000010000 */
[----:B------:R-:W1:Y:S04]  /*2c4d0*/  LDS.128 R52, [R252] ;  /* 0x00000000fc347984 */ /* 0x000e680000000c00 */
[----:B------:R-:W1:Y:S01]  /*2c4e0*/  LDS.128 R44, [R252+0x400] ;  /* 0x00040000fc2c7984 */ /* 0x000e620000000c00 */
[----:B----4-:R-:W-:Y:S01]  /*2c4f0*/  IMAD.MOV.U32 R4, RZ, RZ, R112 ;  /* 0x000000ffff047224 */ /* 0x010fe200078e0070 */
[----:B------:R-:W-:Y:S01]  /*2c500*/  MOV R6, R236 ;  /* 0x000000ec00067202 */ /* 0x000fe20000000f00 */
[----:B------:R-:W-:-:S02]  /*2c510*/  IMAD.MOV.U32 R5, RZ, RZ, R114 ;  /* 0x000000ffff057224 */ /* 0x000fc400078e0072 */
[----:B------:R-:W-:Y:S01]  /*2c520*/  IMAD.MOV.U32 R7, RZ, RZ, R238 ;  /* 0x000000ffff077224 */ /* 0x000fe200078e00ee */
[----:B------:R-:W-:Y:S06]  /*2c530*/  BAR.SYNC.DEFER_BLOCKING 0x0 ;  /* 0x0000000000007b1d */ /* 0x000fec0000010000 */
[----:B------:R-:W-:Y:S04]  /*2c540*/  STSM.16.M88.4 [R0], R4 ;  /* 0x0000000400007844 */ /* 0x000fe80000000200 */
[----:B---3--:R-:W-:Y:S01]  /*2c550*/  STSM.16.M88.4 [R0+0x200], R40 ;  /* 0x0002002800007844 */ /* 0x008fe20000000200 */
[----:B------:R-:W-:Y:S06]  /*2c560*/  BAR.SYNC.DEFER_BLOCKING 0x0 ;  /* 0x0000000000007b1d */ /* 0x000fec0000010000 */
[----:B------:R-:W3:Y:S04]  /*2c570*/  LDS.128 R40, [R252] ;  /* 0x00000000fc287984 */ /* 0x000ee80000000c00 */
[----:B------:R-:W-:Y:S01]  /*2c580*/  LDS.128 R4, [R252+0x400] ;  /* 0x00040000fc047984 */ /* 0x000fe20000000c00 */
[----:B------:R-:W-:Y:S06]  /*2c590*/  BAR.SYNC.DEFER_BLOCKING 0x0 ;  /* 0x0000000000007b1d */ /* 0x000fec0000010000 */
[----:B--2---:R2:W-:Y:S04]  /*2c5a0*/  STSM.16.M88.4 [R0], R60 ;  /* 0x0000003c00007844 */ /* 0x0045e80000000200 */
[----:B------:R-:W-:Y:S01]  /*2c5b0*/  STSM.16.M88.4 [R0+0x200], R64 ;  /* 0x0002004000007844 */ /* 0x000fe20000000200 */
[----:B------:R-:W-:Y:S06]  /*2c5c0*/  BAR.SYNC.DEFER_BLOCKING 0x0 ;  /* 0x0000000000007b1d */ /* 0x000fec0000010000 */
[----:B------:R-:W4:Y:S04]  /*2c5d0*/  LDS.128 R64, [R252] ;  /* 0x00000000fc407984 */ /* 0x000f280000000c00 */
[----:B------:R-:W-:Y:S01]  /*2c5e0*/  LDS.128 R36, [R252+0x400] ;  /* 0x00040000fc247984 */ /* 0x000fe20000000c00 */
[----:B--2---:R-:W-:Y:S01]  /*2c5f0*/  MOV R60, R113 ;  /* 0x00000071003c7202 */ /* 0x004fe20000000f00 */
[----:B------:R-:W-:Y:S01]  /*2c600*/  IMAD.MOV.U32 R61, RZ, RZ, R115 ;  /* 0x000000ffff3d7224 */ /* 0x000fe200078e0073 */
[----:B------:R-:W-:Y:S01]  /*2c610*/  BAR.SYNC.DEFER_BLOCKING 0x0 ;  /* 0x0000000000007b1d */ /* 0x000fe20000010000 */
[----:B------:R-:W-:Y:S01]  /*2c620*/  IMAD.MOV.U32 R62, RZ, RZ, R237 ;  /* 0x000000ffff3e7224 */ /* 0x000fe200078e00ed */
[----:B------:R-:W-:-:S05]  /*2c630*/  MOV R63, R239 ;  /* 0x000000ef003f7202 */ /* 0x000fca0000000f00 */
[----:B------:R2:W-:Y:S04]  /*2c640*/  STSM.16.M88.4 [R0], R60 ;  /* 0x0000003c00007844 */ /* 0x0005e80000000200 */
[----:B--2---:R-:W2:Y:S04]  /*2c650*/  LDL.LU R60, [R1+0x1a4] ;  /* 0x0001a400013c7983 */ /* 0x004ea80000300800 */
[----:B------:R-:W2:Y:S04]  /*2c660*/  LDL.LU R61, [R1+0x1ac] ;  /* 0x0001ac00013d7983 */ /* 0x000ea80000300800 */
[----:B------:R-:W2:Y:S04]  /*2c670*/  LDL.LU R62, [R1+0x114] ;  /* 0x00011400013e7983 */ /* 0x000ea80000300800 */
[----:B------:R-:W2:Y:S04]  /*2c680*/  LDL.LU R63, [R1+0x11c] ;  /* 0x00011c00013f7983 */ /* 0x000ea80000300800 */
[----:B------:R1:W-:Y:S01]  /*2c690*/  STSM.16.M88.4 [R0+0x200], R68 ;  /* 0x0002004400007844 */ /* 0x0003e20000000200 */
[----:B------:R-:W-:Y:S01]  /*2c6a0*/  IMAD.MOV.U32 R137, RZ, RZ, R124 ;  /* 0x000000ffff897224 */ /* 0x000fe200078e007c */
[----:B------:R-:W-:Y:S01]  /*2c6b0*/  MOV R136, R126 ;  /* 0x0000007e00887202 */ /* 0x000fe20000000f00 */
[----:B------:R-:W-:Y:S01]  /*2c6c0*/  IMAD.MOV.U32 R138, RZ, RZ, R125 ;  /* 0x000000ffff8a7224 */ /* 0x000fe200078e007d */
[----:B------:R-:W-:Y:S06]  /*2c6d0*/  BAR.SYNC.DEFER_BLOCKING 0x0 ;  /* 0x0000000000007b1d */ /* 0x000fec0000010000 */
[----:B-1----:R-:W3:Y:S04]  /*2c6e0*/  LDL.LU R70, [R1+0x250] ;  /* 0x0002500001467983 */ /* 0x002ee80000300800 */
[----:B------:R-:W3:Y:S01]  /*2c6f0*/  LDL.LU R71, [R1+0x258] ;  /* 0x0002580001477983 */ /* 0x000ee20000300800 */
[----:B------:R-:W-:-:S03]  /*2c700*/  IMAD.MOV.U32 R132, RZ, RZ, R127 ;  /* 0x000000ffff847224 */ /* 0x000fc600078e007f */
[----:B------:R-:W4:Y:S04]  /*2c710*/  LDL.LU R124, [R1+0x190] ;  /* 0x00019000017c7983 */ /* 0x000f280000300800 */
[----:B------:R-:W4:Y:S04]  /*2c720*/  LDL.LU R125, [R1+0x198] ;  /* 0x00019800017d7983 */ /* 0x000f280000300800 */
[----:B------:R-:W4:Y:S04]  /*2c730*/  LDL.LU R126, [R1+0x100] ;  /* 0x00010000017e7983 */ /* 0x000f280000300800 */
[----:B------:R-:W4:Y:S04]  /*2c740*/  LDL.LU R127, [R1+0x108] ;  /* 0x00010800017f7983 */ /* 0x000f280000300800 */
[----:B------:R-:W1:Y:S04]  /*2c750*/  LDS.128 R120, [R252] ;  /* 0x00000000fc787984 */ /* 0x000e680000000c00 */
[----:B------:R-:W-:Y:S01]  /*2c760*/  LDS.128 R112, [R252+0x400] ;  /* 0x00040000fc707984 */ /* 0x000fe20000000c00 */
[----:B------:R-:W-:Y:S01]  /*2c770*/  BAR.SYNC.DEFER_BLOCKING 0x0 ;  /* 0x0000000000007b1d */ /* 0x000fe20000010000 */
[----:B------:R-:W-:Y:S01]  /*2c780*/  MOV R92, R225 ;  /* 0x000000e1005c7202 */ /* 0x000fe20000000f00 */
[----:B------:R-:W-:-:S02]  /*2c790*/  IMAD.MOV.U32 R93, RZ, RZ, R227 ;  /* 0x000000ffff5d7224 */ /* 0x000fc400078e00e3 */
[----:B------:R-:W-:Y:S02]  /*2c7a0*/  IMAD.MOV.U32 R68, RZ, RZ, R72 ;  /* 0x000000ffff447224 */ /* 0x000fe400078e0048 */
[----:B------:R-:W-:Y:S01]  /*2c7b0*/  IMAD.MOV.U32 R69, RZ, RZ, R74 ;  /* 0x000000ffff457224 */ /* 0x000fe200078e004a */
[----:B--2---:R2:W-:Y:S04]  /*2c7c0*/  STSM.16.M88.4 [R0], R60 ;  /* 0x0000003c00007844 */ /* 0x0045e80000000200 */
[----:B------:R-:W-:Y:S01]  /*2c7d0*/  STSM.16.M88.4 [R0+0x200], R92 ;  /* 0x0002005c00007844 */ /* 0x000fe20000000200 */
[----:B------:R-:W-:Y:S06]  /*2c7e0*/  BAR.SYNC.DEFER_BLOCKING 0x0 ;  /* 0x0000000000007b1d */ /* 0x000fec0000010000 */
[----:B------:R-:W1:Y:S04]  /*2c7f0*/  LDS.128 R116, [R252] ;  /* 0x00000000fc747984 */ /* 0x000e680000000c00 */
[----:B------:R-:W1:Y:S01]  /*2c800*/  LDS.128 R92, [R252+0x400] ;  /* 0x00040000fc5c7984 */ /* 0x000e620000000c00 */
[----:B--2---:R-:W-:Y:S01]  /*2c810*/  MOV R60, R108 ;  /* 0x0000006c003c7202 */ /* 0x004fe20000000f00 */
[----:B------:R-:W-:Y:S01]  /*2c820*/  IMAD.MOV.U32 R61, RZ, RZ, R110 ;  /* 0x000000ffff3d7224 */ /* 0x000fe200078e006e */
[----:B------:R-:W-:Y:S01]  /*2c830*/  MOV R63, R10 ;  /* 0x0000000a003f7202 */ /* 0x000fe20000000f00 */
[----:B------:R-:W-:Y:S01]  /*2c840*/  IMAD.MOV.U32 R62, RZ, RZ, R8 ;  /* 0x000000ffff3e7224 */ /* 0x000fe200078e0008 */
[----:B------:R-:W-:Y:S06]  /*2c850*/  BAR.SYNC.DEFER_BLOCKING 0x0 ;  /* 0x0000000000007b1d */ /* 0x000fec0000010000 */
[----:B------:R-:W-:Y:S04]  /*2c860*/  STSM.16.M88.4 [R0], R60 ;  /* 0x0000003c00007844 */ /* 0x000fe80000000200 */
[----:B---3--:R-:W-:Y:S01]  /*2c870*/  STSM.16.M88.4 [R0+0x200], R68 ;  /* 0x0002004400007844 */ /* 0x008fe20000000200 */
[----:B------:R-:W-:Y:S06]  /*2c880*/  BAR.SYNC.DEFER_BLOCKING 0x0 ;  /* 0x0000000000007b1d */ /* 0x000fec0000010000 */
[----:B------:R-:W2:Y:S04]  /*2c890*/  LDS.128 R68, [R252] ;  /* 0x00000000fc447984 */ /* 0x000ea80000000c00 */
[----:B------:R-:W-:Y:S01]  /*2c8a0*/  LDS.128 R60, [R252+0x400] ;  /* 0x00040000fc3c7984 */ /* 0x000fe20000000c00 */
[----:B------:R-:W-:Y:S06]  /*2c8b0*/  BAR.SYNC.DEFER_BLOCKING 0x0 ;  /* 0x0000000000007b1d */ /* 0x000fec0000010000 */
[----:B----4-:R3:W-:Y:S04]  /*2c8c0*/  STSM.16.M88.4 [R0], R124 ;  /* 0x0000007c00007844 */ /* 0x0107e80000000200 */
[----:B---3--:R-:W3:Y:S04]  /*2c8d0*/  LDL.LU R126, [R1+0x254] ;  /* 0x00025400017e7983 */ /* 0x008ee80000300800 */
[----:B------:R-:W3:Y:S01]  /*2c8e0*/  LDL.LU R127, [R1+0x25c] ;  /* 0x00025c00017f7983 */ /* 0x000ee20000300800 */
[----:B------:R-:W-:Y:S01]  /*2c8f0*/  IMAD.MOV.U32 R133, RZ, RZ, R128 ;  /* 0x000000ffff857224 */ /* 0x000fe200078e0080 */
[----:B------:R-:W-:Y:S01]  /*2c900*/  MOV R128, R200 ;  /* 0x000000c800807202 */ /* 0x000fe20000000f00 */
[----:B------:R-:W-:-:S05]  /*2c910*/  IMAD.MOV.U32 R129, RZ, RZ, R202 ;  /* 0x000000ffff817224 */ /* 0x000fca00078e00ca */
[----:B------:R-:W-:Y:S01]  /*2c920*/  STSM.16.M88.4 [R0+0x200], R128 ;  /* 0x0002008000007844 */ /* 0x000fe20000000200 */
[----:B------:R-:W-:Y:S01]  /*2c930*/  IMAD.MOV.U32 R108, RZ, RZ, R109 ;  /* 0x000000ffff6c7224 */ /* 0x000fe200078e006d */
[----:B------:R-:W-:Y:S01]  /*2c940*/  MOV R109, R111 ;  /* 0x0000006f006d7202 */ /* 0x000fe20000000f00 */
[----:B------:R-:W-:Y:S01]  /*2c950*/  IMAD.MOV.U32 R110, RZ, RZ, R9 ;  /* 0x000000ffff6e7224 */ /* 0x000fe200078e0009 */
[----:B------:R-:W-:Y:S01]  /*2c960*/  MOV R124, R73 ;  /* 0x00000049007c7202 */ /* 0x000fe20000000f00 */
[----:B------:R-:W-:Y:S01]  /*2c970*/  IMAD.MOV.U32 R111, RZ, RZ, R11 ;  /* 0x000000ffff6f7224 */ /* 0x000fe200078e000b */
[----:B------:R-:W-:Y:S01]  /*2c980*/  BAR.SYNC.DEFER_BLOCKING 0x0 ;  /* 0x0000000000007b1d */ /* 0x000fe20000010000 */
[----:B------:R-:W-:-:S05]  /*2c990*/  IMAD.MOV.U32 R125, RZ, RZ, R75 ;  /* 0x000000ffff7d7224 */ /* 0x000fca00078e004b */
[----:B------:R-:W4:Y:S04]  /*2c9a0*/  LDS.128 R72, [R252] ;  /* 0x00000000fc487984 */ /* 0x000f280000000c00 */
[----:B------:R-:W-:Y:S01]  /*2c9b0*/  LDS.128 R8, [R252+0x400] ;  /* 0x00040000fc087984 */ /* 0x000fe20000000c00 */
[----:B------:R-:W-:Y:S06]  /*2c9c0*/  BAR.SYNC.DEFER_BLOCKING 0x0 ;  /* 0x0000000000007b1d */ /* 0x000fec0000010000 */
[----:B------:R1:W-:Y:S04]  /*2c9d0*/  STSM.16.M88.4 [R0], R108 ;  /* 0x0000006c00007844 */ /* 0x0003e80000000200 */
[----:B-1----:R-:W2:Y:S04]  /*2c9e0*/  LDL.LU R108, [R1+0x194] ;  /* 0x00019400016c7983 */ /* 0x002ea80000300800 */
[----:B------:R-:W2:Y:S04]  /*2c9f0*/  LDL.LU R109, [R1+0x19c] ;  /* 0x00019c00016d7983 */ /* 0x000ea80000300800 */
[----:B------:R-:W2:Y:S04]  /*2ca00*/  LDL.LU R110, [R1+0x104] ;  /* 0x00010400016e7983 */ /* 0x000ea80000300800 */
[----:B------:R-:W2:Y:S04]  /*2ca10*/  LDL.LU R111, [R1+0x10c] ;  /* 0x00010c00016f7983 */ /* 0x000ea80000300800 */
[----:B---3--:R1:W-:Y:S01]  /*2ca20*/  STSM.16.M88.4 [R0+0x200], R124 ;  /* 0x0002007c00007844 */ /* 0x0083e20000000200 */
[----:B------:R-:W-:Y:S06]  /*2ca30*/  BAR.SYNC.DEFER_BLOCKING 0x0 ;  /* 0x0000000000007b1d */ /* 0x000fec0000010000 */
[----:B-1----:R-:W3:Y:S04]  /*2ca40*/  LDL.LU R126, [R1+0x240] ;  /* 0x00024000017e7983 */ /* 0x002ee80000300800 */
[----:B------:R-:W3:Y:S04]  /*2ca50*/  LDL.LU R127, [R1+0x248] ;  /* 0x00024800017f7983 */ /* 0x000ee80000300800 */
[----:B------:R-:W4:Y:S04]  /*2ca60*/  LDL.LU R144, [R1+0x180] ;  /* 0x0001800001907983 */ /* 0x000f280000300800 */
[----:B------:R-:W4:Y:S04]  /*2ca70*/  LDL.LU R145, [R1+0x188] ;  /* 0x0001880001917983 */ /* 0x000f280000300800 */
[----:B------:R-:W4:Y:S04]  /*2ca80*/  LDL.LU R146, [R1+0xf0] ;  /* 0x0000f00001927983 */ /* 0x000f280000300800 */
[----:B------:R-:W4:Y:S01]  /*2ca90*/  LDL.LU R147, [R1+0xf8] ;  /* 0x0000f80001937983 */ /* 0x000f220000300800 */
[----:B------:R-:W-:Y:S01]  /*2caa0*/  IMAD.MOV.U32 R151, RZ, RZ, R135 ;  /* 0x000000ffff977224 */ /* 0x000fe200078e0087 */
[----:B------:R-:W-:Y:S01]  /*2cab0*/  MOV R153, R133 ;  /* 0x0000008500997202 */ /* 0x000fe20000000f00 */
[----:B------:R-:W-:Y:S01]  /*2cac0*/  IMAD.MOV.U32 R154, RZ, RZ, R134 ;  /* 0x000000ffff9a7224 */ /* 0x000fe200078e0086 */
[----:B------:R-:W1:Y:S01]  /*2cad0*/  LDS.128 R140, [R252] ;  /* 0x00000000fc8c7984 */ /* 0x000e620000000c00 */
[----:B------:R-:W-:-:S03]  /*2cae0*/  IMAD.MOV.U32 R152, RZ, RZ, R132 ;  /* 0x000000ffff987224 */ /* 0x000fc600078e0084 */
[----:B------:R-:W-:Y:S01]  /*2caf0*/  LDS.128 R132, [R252+0x400] ;  /* 0x00040000fc847984 */ /* 0x000fe20000000c00 */
[----:B------:R-:W-:Y:S01]  /*2cb00*/  BAR.SYNC.DEFER_BLOCKING 0x0 ;  /* 0x0000000000007b1d */ /* 0x000fe20000010000 */
[----:B------:R-:W-:Y:S01]  /*2cb10*/  IMAD.MOV.U32 R128, RZ, RZ, R201 ;  /* 0x000000ffff807224 */ /* 0x000fe200078e00c9 */
[----:B------:R-:W-:Y:S01]  /*2cb20*/  MOV R129, R203 ;  /* 0x000000cb00817202 */ /* 0x000fe20000000f00 */
[----:B------:R-:W-:Y:S02]  /*2cb30*/  IMAD.MOV.U32 R130, RZ, RZ, R138 ;  /* 0x000000ffff827224 */ /* 0x000fe400078e008a */
[----:B------:R-:W-:Y:S01]  /*2cb40*/  IMAD.MOV.U32 R131, RZ, RZ, R137 ;  /* 0x000000ffff837224 */ /* 0x000fe200078e0089 */
[----:B------:R-:W-:Y:S01]  /*2cb50*/  MOV R150, R136 ;  /* 0x0000008800967202 */ /* 0x000fe20000000f00 */
[----:B--2---:R2:W-:Y:S04]  /*2cb60*/  STSM.16.M88.4 [R0], R108 ;  /* 0x0000006c00007844 */ /* 0x0045e80000000200 */
[----:B------:R-:W-:Y:S01]  /*2cb70*/  STSM.16.M88.4 [R0+0x200], R128 ;  /* 0x0002008000007844 */ /* 0x000fe20000000200 */
[----:B------:R-:W-:Y:S01]  /*2cb80*/  BAR.SYNC.DEFER_BLOCKING 0x0 ;  /* 0x0000000000007b1d */ /* 0x000fe20000010000 */
[----:B------:R-:W-:Y:S01]  /*2cb90*/  MOV R124, R76 ;  /* 0x0000004c007c7202 */ /* 0x000fe20000000f00 */
[----:B------:R-:W-:-:S04]  /*2cba0*/  IMAD.MOV.U32 R125, RZ, RZ, R78 ;  /* 0x000000ffff7d7224 */ /* 0x000fc800078e004e */
[----:B------:R-:W1:Y:S04]  /*2cbb0*/  LDS.128 R136, [R252] ;  /* 0x00000000fc887984 */ /* 0x000e680000000c00 */
[----:B------:R-:W1:Y:S01]  /*2cbc0*/  LDS.128 R128, [R252+0x400] ;  /* 0x00040000fc807984 */ /* 0x000e620000000c00 */
[----:B--2---:R-:W-:Y:S01]  /*2cbd0*/  IMAD.MOV.U32 R108, RZ, RZ, R104 ;  /* 0x000000ffff6c7224 */ /* 0x004fe200078e0068 */
[----:B------:R-:W-:Y:S01]  /*2cbe0*/  MOV R109, R106 ;  /* 0x0000006a006d7202 */ /* 0x000fe20000000f00 */
[----:B------:R-:W-:Y:S02]  /*2cbf0*/  IMAD.MOV.U32 R110, RZ, RZ, R12 ;  /* 0x000000ffff6e7224 */ /* 0x000fe400078e000c */
        /* <DEDUP_REMOVED lines=10> */
[----:B------:R-:W3:Y:S04]  /*2cca0*/  LDL.LU R147, [R1+0x24c] ;  /* 0x00024c0001937983 */ /* 0x000ee80000300800 */
        /* <DEDUP_REMOVED lines=24> */
[----:B------:R-:W-:-:S02]  /*2ce30*/  IMAD.MOV.U32 R170, RZ, RZ, R154 ;  /* 0x000000ffffaa7224 */ /* 0x000fc400078e009a */
[----:B------:R-:W-:Y:S01]  /*2ce40*/  IMAD.MOV.U32 R150, RZ, RZ, R153 ;  /* 0x000000ffff967224 */ /* 0x000fe200078e0099 */
[----:B------:R-:W1:Y:S01]  /*2ce50*/  LDS.128 R160, [R252] ;  /* 0x00000000fca07984 */ /* 0x000e620000000c00 */
[----:B------:R-:W-:-:S03]  /*2ce60*/  IMAD.MOV.U32 R151, RZ, RZ, R152 ;  /* 0x000000ffff977224 */ /* 0x000fc600078e0098 */
[----:B------:R-:W-:Y:S01]  /*2ce70*/  LDS.128 R152, [R252+0x400] ;  /* 0x00040000fc987984 */ /* 0x000fe20000000c00 */
[----:B------:R-:W-:Y:S01]  /*2ce80*/  BAR.SYNC.DEFER_BLOCKING 0x0 ;  /* 0x0000000000007b1d */ /* 0x000fe20000010000 */
[----:B------:R-:W-:Y:S01]  /*2ce90*/  IMAD.MOV.U32 R148, RZ, RZ, R205 ;  /* 0x000000ffff947224 */ /* 0x000fe200078e00cd */
[----:B------:R-:W-:-:S04]  /*2cea0*/  MOV R149, R207 ;  /* 0x000000cf00957202 */ /* 0x000fc80000000f00 */
[----:B------:R-:W4:Y:S04]  /*2ceb0*/  LDL.LU R171, [R1+0x38] ;  /* 0x0000380001ab7983 */ /* 0x000f280000300800 */
[----:B--2---:R2:W-:Y:S04]  /*2cec0*/  STSM.16.M88.4 [R0], R104 ;  /* 0x0000006800007844 */ /* 0x0045e80000000200 */
[----:B------:R-:W-:Y:S01]  /*2ced0*/  STSM.16.M88.4 [R0+0x200], R148 ;  /* 0x0002009400007844 */ /* 0x000fe20000000200 */
[----:B------:R-:W-:Y:S01]  /*2cee0*/  BAR.SYNC.DEFER_BLOCKING 0x0 ;  /* 0x0000000000007b1d */ /* 0x000fe20000010000 */
[----:B------:R-:W-:-:S02]  /*2cef0*/  IMAD.MOV.U32 R144, RZ, RZ, R80 ;  /* 0x000000ffff907224 */ /* 0x000fc400078e0050 */
[----:B------:R-:W-:-:S03]  /*2cf00*/  IMAD.MOV.U32 R145, RZ, RZ, R82 ;  /* 0x000000ffff917224 */ /* 0x000fc600078e0052 */
        /* <DEDUP_REMOVED lines=32> */
[----:B------:R-:W4:Y:S04]  /*2d110*/  LDL.LU R170, [R1+0x34] ;  /* 0x0000340001aa7983 */ /* 0x000f280000300800 */
[----:B------:R-:W4:Y:S04]  /*2d120*/  LDL.LU R171, [R1+0x3c] ;  /* 0x00003c0001ab7983 */ /* 0x000f280000300800 */
[----:B---3--:R1:W-:Y:S01]  /*2d130*/  STSM.16.M88.4 [R0+0x200], R164 ;  /* 0x000200a400007844 */ /* 0x0083e20000000200 */
[----:B------:R-:W-:Y:S06]  /*2d140*/  BAR.SYNC.DEFER_BLOCKING 0x0 ;  /* 0x0000000000007b1d */ /* 0x000fec0000010000 */
[----:B-1----:R-:W3:Y:S04]  /*2d150*/  LDL.LU R166, [R1+0x220] ;  /* 0x0002200001a67983 */ /* 0x002ee80000300800 */
[----:B------:R-:W3:Y:S04]  /*2d160*/  LDL.LU R167, [R1+0x228] ;  /* 0x0002280001a77983 */ /* 0x000ee80000300800 */
[----:B------:R-:W3:Y:S04]  /*2d170*/  LDL.LU R184, [R1+0x160] ;  /* 0x0001600001b87983 */ /* 0x000ee80000300800 */
[----:B------:R-:W3:Y:S04]  /*2d180*/  LDL.LU R185, [R1+0x168] ;  /* 0x0001680001b97983 */ /* 0x000ee80000300800 */
[----:B------:R-:W3:Y:S04]  /*2d190*/  LDL.LU R186, [R1+0xd0] ;  /* 0x0000d00001ba7983 */ /* 0x000ee80000300800 */
[----:B------:R-:W3:Y:S04]  /*2d1a0*/  LDL.LU R187, [R1+0xd8] ;  /* 0x0000d80001bb7983 */ /* 0x000ee80000300800 */
[----:B------:R-:W3:Y:S04]  /*2d1b0*/  LDL.LU R190, [R1+0x10] ;  /* 0x0000100001be7983 */ /* 0x000ee80000300800 */
[----:B------:R-:W3:Y:S04]  /*2d1c0*/  LDL.LU R191, [R1+0x18] ;  /* 0x0000180001bf7983 */ /* 0x000ee80000300800 */
[----:B------:R-:W1:Y:S04]  /*2d1d0*/  LDS.128 R180, [R252] ;  /* 0x00000000fcb47984 */ /* 0x000e680000000c00 */
[----:B------:R-:W-:Y:S01]  /*2d1e0*/  LDS.128 R172, [R252+0x400] ;  /* 0x00040000fcac7984 */ /* 0x000fe20000000c00 */
[----:B------:R-:W-:Y:S01]  /*2d1f0*/  BAR.SYNC.DEFER_BLOCKING 0x0 ;  /* 0x0000000000007b1d */ /* 0x000fe20000010000 */
[----:B------:R-:W-:Y:S01]  /*2d200*/  IMAD.MOV.U32 R168, RZ, RZ, R209 ;  /* 0x000000ffffa87224 */ /* 0x000fe200078e00d1 */
[----:B------:R-:W-:-:S04]  /*2d210*/  MOV R169, R211 ;  /* 0x000000d300a97202 */ /* 0x000fc80000000f00 */
[----:B--2---:R2:W-:Y:S04]  /*2d220*/  STSM.16.M88.4 [R0], R100 ;  /* 0x0000006400007844 */ /* 0x0045e80000000200 */
[----:B----4-:R-:W-:Y:S01]  /*2d230*/  STSM.16.M88.4 [R0+0x200], R168 ;  /* 0x000200a800007844 */ /* 0x010fe20000000200 */
[----:B------:R-:W-:Y:S01]  /*2d240*/  BAR.SYNC.DEFER_BLOCKING 0x0 ;  /* 0x0000000000007b1d */ /* 0x000fe20000010000 */
[----:B------:R-:W-:Y:S01]  /*2d250*/  IMAD.MOV.U32 R164, RZ, RZ, R84 ;  /* 0x000000ffffa47224 */ /* 0x000fe200078e0054 */
[----:B------:R-:W-:Y:S01]  /*2d260*/  MOV R165, R86 ;  /* 0x0000005600a57202 */ /* 0x000fe20000000f00 */
[----:B--2---:R-:W-:-:S03]  /*2d270*/  IMAD.MOV.U32 R100, RZ, RZ, R96 ;  /* 0x000000ffff647224 */ /* 0x004fc600078e0060 */
[----:B------:R-:W2:Y:S04]  /*2d280*/  LDS.128 R176, [R252] ;  /* 0x00000000fcb07984 */ /* 0x000ea80000000c00 */
[----:B------:R-:W4:Y:S01]  /*2d290*/  LDS.128 R168, [R252+0x400] ;  /* 0x00040000fca87984 */ /* 0x000f220000000c00 */
[----:B------:R-:W-:Y:S01]  /*2d2a0*/  IMAD.MOV.U32 R101, RZ, RZ, R98 ;  /* 0x000000ffff657224 */ /* 0x000fe200078e0062 */
[----:B------:R-:W-:Y:S01]  /*2d2b0*/  MOV R102, R20 ;  /* 0x0000001400667202 */ /* 0x000fe20000000f00 */
        /* <DEDUP_REMOVED lines=8> */
[----:B------:R1:W-:Y:S04]  /*2d340*/  STSM.16.M88.4 [R0], R184 ;  /* 0x000000b800007844 */ /* 0x0003e80000000200 */
[----:B-1----:R-:W2:Y:S04]  /*2d350*/  LDL.LU R186, [R1+0x224] ;  /* 0x0002240001ba7983 */ /* 0x002ea80000300800 */
[----:B------:R-:W2:Y:S04]  /*2d360*/  LDL.LU R187, [R1+0x22c] ;  /* 0x00022c0001bb7983 */ /* 0x000ea80000300800 */
[----:B------:R1:W-:Y:S04]  /*2d370*/  STSM.16.M88.4 [R0+0x200], R188 ;  /* 0x000200bc00007844 */ /* 0x0003e80000000200 */
[----:B------:R-:W4:Y:S04]  /*2d380*/  LDL.LU R240, [R1+0x3e4] ;  /* 0x0003e40001f07983 */ /* 0x000f280000300800 */
[----:B-1----:R-:W3:Y:S04]  /*2d390*/  LDL.LU R188, [R1+0x164] ;  /* 0x0001640001bc7983 */ /* 0x002ee80000300800 */
[----:B------:R-:W3:Y:S04]  /*2d3a0*/  LDL.LU R189, [R1+0x16c] ;  /* 0x00016c0001bd7983 */ /* 0x000ee80000300800 */
[----:B------:R-:W3:Y:S04]  /*2d3b0*/  LDL.LU R190, [R1+0xd4] ;  /* 0x0000d40001be7983 */ /* 0x000ee80000300800 */
[----:B------:R-:W3:Y:S04]  /*2d3c0*/  LDL.LU R191, [R1+0xdc] ;  /* 0x0000dc0001bf7983 */ /* 0x000ee80000300800 */
[----:B------:R-:W4:Y:S04]  /*2d3d0*/  LDL.LU R194, [R1+0x14] ;  /* 0x0000140001c27983 */ /* 0x000f280000300800 */
[----:B------:R-:W4:Y:S01]  /*2d3e0*/  LDL.LU R195, [R1+0x1c] ;  /* 0x00001c0001c37983 */ /* 0x000f220000300800 */
[----:B------:R-:W-:Y:S01]  /*2d3f0*/  BAR.SYNC.DEFER_BLOCKING 0x0 ;  /* 0x0000000000007b1d */ /* 0x000fe20000010000 */
[----:B------:R-:W-:Y:S01]  /*2d400*/  MOV R96, R97 ;  /* 0x0000006100607202 */ /* 0x000fe20000000f00 */
[----:B------:R-:W-:Y:S01]  /*2d410*/  IMAD.MOV.U32 R97, RZ, RZ, R99 ;  /* 0x000000ffff617224 */ /* 0x000fe200078e0063 */
[----:B------:R-:W-:Y:S01]  /*2d420*/  MOV R99, R23 ;  /* 0x0000001700637202 */ /* 0x000fe20000000f00 */
[----:B------:R-:W-:-:S02]  /*2d430*/  IMAD.MOV.U32 R98, RZ, RZ, R21 ;  /* 0x000000ffff627224 */ /* 0x000fc400078e0015 */
[----:B------:R-:W-:Y:S02]  /*2d440*/  IMAD.MOV.U32 R184, RZ, RZ, R85 ;  /* 0x000000ffffb87224 */ /* 0x000fe400078e0055 */
[----:B------:R-:W-:Y:S01]  /*2d450*/  IMAD.MOV.U32 R185, RZ, RZ, R87 ;  /* 0x000000ffffb97224 */ /* 0x000fe200078e0057 */
[----:B------:R-:W4:Y:S04]  /*2d460*/  LDL.LU R242, [R1+0x3e0] ;  /* 0x0003e00001f27983 */ /* 0x000f280000300800 */
[----:B------:R-:W4:Y:S04]  /*2d470*/  LDL.LU R202, [R1+0x1d0] ;  /* 0x0001d00001ca7983 */ /* 0x000f280000300800 */
[----:B------:R-:W4:Y:S04]  /*2d480*/  LDL.LU R203, [R1+0x1d8] ;  /* 0x0001d80001cb7983 */ /* 0x000f280000300800 */
[----:B------:R-:W1:Y:S04]  /*2d490*/  LDS.128 R84, [R252] ;  /* 0x00000000fc547984 */ /* 0x000e680000000c00 */
[----:B------:R-:W-:Y:S01]  /*2d4a0*/  LDS.128 R20, [R252+0x400] ;  /* 0x00040000fc147984 */ /* 0x000fe20000000c00 */
[----:B------:R-:W-:Y:S06]  /*2d4b0*/  BAR.SYNC.DEFER_BLOCKING 0x0 ;  /* 0x0000000000007b1d */ /* 0x000fec0000010000 */
[----:B------:R-:W-:Y:S04]  /*2d4c0*/  STSM.16.M88.4 [R0], R96 ;  /* 0x0000006000007844 */ /* 0x000fe80000000200 */
[----:B--2---:R-:W-:Y:S01]  /*2d4d0*/  STSM.16.M88.4 [R0+0x200], R184 ;  /* 0x000200b800007844 */ /* 0x004fe20000000200 */
[----:B------:R-:W-:Y:S06]  /*2d4e0*/  BAR.SYNC.DEFER_BLOCKING 0x0 ;  /* 0x0000000000007b1d */ /* 0x000fec0000010000 */
[----:B------:R-:W2:Y:S04]  /*2d4f0*/  LDS.128 R96, [R252] ;  /* 0x00000000fc607984 */ /* 0x000ea80000000c00 */
[----:B------:R-:W-:Y:S01]  /*2d500*/  LDS.128 R184, [R252+0x400] ;  /* 0x00040000fcb87984 */ /* 0x000fe20000000c00 */
[----:B------:R-:W-:Y:S06]  /*2d510*/  BAR.SYNC.DEFER_BLOCKING 0x0 ;  /* 0x0000000000007b1d */ /* 0x000fec0000010000 */
[----:B---3--:R-:W-:Y:S04]  /*2d520*/  STSM.16.M88.4 [R0], R188 ;  /* 0x000000bc00007844 */ /* 0x008fe80000000200 */
[----:B----4-:R-:W-:Y:S01]  /*2d530*/  STSM.16.M88.4 [R0+0x200], R192 ;  /* 0x000200c000007844 */ /* 0x010fe20000000200 */
[----:B------:R-:W-:Y:S06]  /*2d540*/  BAR.SYNC.DEFER_BLOCKING 0x0 ;  /* 0x0000000000007b1d */ /* 0x000fec0000010000 */
[----:B------:R-:W3:Y:S04]  /*2d550*/  LDS.128 R188, [R252] ;  /* 0x00000000fcbc7984 */ /* 0x000ee80000000c00 */
[----:B------:R-:W4:Y:S01]  /*2d560*/  LDS.128 R192, [R252+0x400] ;  /* 0x00040000fcc07984 */ /* 0x000f220000000c00 */
[----:B------:R-:W-:Y:S06]  /*2d570*/  BAR.SYNC.DEFER_BLOCKING 0x0 ;  /* 0x0000000000007b1d */ /* 0x000fec0000010000 */
[----:B------:R1:W-:Y:S04]  /*2d580*/  STSM.16.M88.4 [R0], R196 ;  /* 0x000000c400007844 */ /* 0x0003e80000000200 */
[----:B-1----:R-:W2:Y:S04]  /*2d590*/  LDL.LU R196, [R1+0x140] ;  /* 0x0001400001c47983 */ /* 0x002ea80000300800 */
[----:B------:R-:W2:Y:S04]  /*2d5a0*/  LDL.LU R197, [R1+0x148] ;  /* 0x0001480001c57983 */ /* 0x000ea80000300800 */
[----:B------:R-:W2:Y:S04]  /*2d5b0*/  LDL.LU R198, [R1+0xc0] ;  /* 0x0000c00001c67983 */ /* 0x000ea80000300800 */
[----:B------:R-:W2:Y:S01]  /*2d5c0*/  LDL.LU R199, [R1+0xc8] ;  /* 0x0000c80001c77983 */ /* 0x000ea20000300800 */
[----:B------:R-:W-:Y:S01]  /*2d5d0*/  MOV R200, R88 ;  /* 0x0000005800c87202 */ /* 0x000fe20000000f00 */
[----:B------:R-:W-:-:S05]  /*2d5e0*/  IMAD.MOV.U32 R201, RZ, RZ, R90 ;  /* 0x000000ffffc97224 */ /* 0x000fca00078e005a */
[----:B------:R1:W-:Y:S01]  /*2d5f0*/  STSM.16.M88.4 [R0+0x200], R200 ;  /* 0x000200c800007844 */ /* 0x0003e20000000200 */
[----:B------:R-:W-:Y:S06]  /*2d600*/  BAR.SYNC.DEFER_BLOCKING 0x0 ;  /* 0x0000000000007b1d */ /* 0x000fec0000010000 */
[----:B-1----:R-:W3:Y:S04]  /*2d610*/  LDL.LU R202, [R1] ;  /* 0x0000000001ca7983 */ /* 0x002ee80000300800 */
[----:B------:R-:W3:Y:S04]  /*2d620*/  LDL.LU R203, [R1+0x8] ;  /* 0x0000080001cb7983 */ /* 0x000ee80000300800 */
[----:B------:R-:W4:Y:S04]  /*2d630*/  LDL.LU R26, [R1+0x1d4] ;  /* 0x0001d400011a7983 */ /* 0x000f280000300800 */
[----:B------:R-:W1:Y:S04]  /*2d640*/  LDS.128 R204, [R252] ;  /* 0x00000000fccc7984 */ /* 0x000e680000000c00 */
[----:B------:R-:W-:Y:S01]  /*2d650*/  LDS.128 R208, [R252+0x400] ;  /* 0x00040000fcd07984 */ /* 0x000fe20000000c00 */
[----:B------:R-:W-:Y:S01]  /*2d660*/  BAR.SYNC.DEFER_BLOCKING 0x0 ;  /* 0x0000000000007b1d */ /* 0x000fe20000010000 */
[----:B------:R-:W-:Y:S01]  /*2d670*/  IMAD.MOV.U32 R200, RZ, RZ, R220 ;  /* 0x000000ffffc87224 */ /* 0x000fe200078e00dc */
[----:B------:R-:W-:-:S04]  /*2d680*/  MOV R201, R222 ;  /* 0x000000de00c97202 */ /* 0x000fc80000000f00 */
[----:B--2---:R2:W-:Y:S02]  /*2d690*/  STSM.16.M88.4 [R0], R196 ;  /* 0x000000c400007844 */ /* 0x0045e40000000200 */
[----:B--2---:R-:W-:Y:S02]  /*2d6a0*/  IMAD.MOV.U32 R199, RZ, RZ, R27 ;  /* 0x000000ffffc77224 */ /* 0x004fe400078e001b */
[----:B------:R-:W4:Y:S01]  /*2d6b0*/  LDL.LU R27, [R1+0x1dc] ;  /* 0x0001dc00011b7983 */ /* 0x000f220000300800 */
[----:B------:R-:W-:-:S03]  /*2d6c0*/  IMAD.MOV.U32 R198, RZ, RZ, R25 ;  /* 0x000000ffffc67224 */ /* 0x000fc600078e0019 */
[----:B---3--:R-:W-:Y:S01]  /*2d6d0*/  STSM.16.M88.4 [R0+0x200], R200 ;  /* 0x000200c800007844 */ /* 0x008fe20000000200 */
[----:B------:R-:W-:Y:S01]  /*2d6e0*/  BAR.SYNC.DEFER_BLOCKING 0x0 ;  /* 0x0000000000007b1d */ /* 0x000fe20000010000 */
[----:B------:R-:W-:Y:S01]  /*2d6f0*/  IMAD.MOV.U32 R25, RZ, RZ, R91 ;  /* 0x000000ffff197224 */ /* 0x000fe200078e005b */
[----:B------:R-:W-:Y:S01]  /*2d700*/  MOV R197, R251 ;  /* 0x000000fb00c57202 */ /* 0x000fe20000000f00 */
[----:B------:R-:W-:-:S03]  /*2d710*/  IMAD.MOV.U32 R196, RZ, RZ, R249 ;  /* 0x000000ffffc47224 */ /* 0x000fc600078e00f9 */
[----:B------:R-:W2:Y:S04]  /*2d720*/  LDL.LU R231, [R1+0x3e8] ;  /* 0x0003e80001e77983 */ /* 0x000ea80000300800 */
[----:B------:R-:W3:Y:S04]  /*2d730*/  LDS.128 R88, [R252] ;  /* 0x00000000fc587984 */ /* 0x000ee80000000c00 */
[----:B------:R-:W-:Y:S01]  /*2d740*/  LDS.128 R200, [R252+0x400] ;  /* 0x00040000fcc87984 */ /* 0x000fe20000000c00 */
[----:B------:R-:W-:Y:S06]  /*2d750*/  BAR.SYNC.DEFER_BLOCKING 0x0 ;  /* 0x0000000000007b1d */ /* 0x000fec0000010000 */
[----:B------:R-:W-:Y:S04]  /*2d760*/  STSM.16.M88.4 [R0], R196 ;  /* 0x000000c400007844 */ /* 0x000fe80000000200 */
[----:B----4-:R4:W-:Y:S01]  /*2d770*/  STSM.16.M88.4 [R0+0x200], R24 ;  /* 0x0002001800007844 */ /* 0x0109e20000000200 */
[----:B------:R-:W-:Y:S06]  /*2d780*/  BAR.SYNC.DEFER_BLOCKING 0x0 ;  /* 0x0000000000007b1d */ /* 0x000fec0000010000 */
[----:B----4-:R-:W4:Y:S04]  /*2d790*/  LDL.LU R24, [R1+0x144] ;  /* 0x0001440001187983 */ /* 0x010f280000300800 */
[----:B------:R-:W4:Y:S04]  /*2d7a0*/  LDL.LU R25, [R1+0x14c] ;  /* 0x00014c0001197983 */ /* 0x000f280000300800 */
[----:B------:R-:W4:Y:S04]  /*2d7b0*/  LDL.LU R26, [R1+0xc4] ;  /* 0x0000c400011a7983 */ /* 0x000f280000300800 */
[----:B------:R-:W4:Y:S01]  /*2d7c0*/  LDL.LU R27, [R1+0xcc] ;  /* 0x0000cc00011b7983 */ /* 0x000f220000300800 */
[----:B------:R-:W-:Y:S01]  /*2d7d0*/  IMAD.MOV.U32 R196, RZ, RZ, R221 ;  /* 0x000000ffffc47224 */ /* 0x000fe200078e00dd */
[----:B------:R-:W-:-:S02]  /*2d7e0*/  MOV R197, R223 ;  /* 0x000000df00c57202 */ /* 0x000fc40000000f00 */
[----:B------:R-:W3:Y:S04]  /*2d7f0*/  LDL.LU R198, [R1+0x4] ;  /* 0x0000040001c67983 */ /* 0x000ee80000300800 */
[----:B------:R-:W1:Y:S04]  /*2d800*/  LDS.128 R220, [R252] ;  /* 0x00000000fcdc7984 */ /* 0x000e680000000c00 */
[----:B------:R-:W-:Y:S04]  /*2d810*/  LDS.128 R224, [R252+0x400] ;  /* 0x00040000fce07984 */ /* 0x000fe80000000c00 */
[----:B------:R-:W3:Y:S01]  /*2d820*/  LDL.LU R199, [R1+0xc] ;  /* 0x00000c0001c77983 */ /* 0x000ee20000300800 */
[----:B------:R-:W-:Y:S06]  /*2d830*/  BAR.SYNC.DEFER_BLOCKING 0x0 ;  /* 0x0000000000007b1d */ /* 0x000fec0000010000 */
        /* <DEDUP_REMOVED lines=10> */
[----:B----4-:R4:W-:Y:S04]  /*2d8e0*/  STSM.16.M88.4 [R0], R24 ;  /* 0x0000001800007844 */ /* 0x0109e80000000200 */
[----:B----4-:R-:W4:Y:S04]  /*2d8f0*/  LDL.LU R26, [R1+0x1f0] ;  /* 0x0001f000011a7983 */ /* 0x010f280000300800 */
[----:B------:R-:W4:Y:S01]  /*2d900*/  LDL.LU R27, [R1+0x90] ;  /* 0x00009000011b7983 */ /* 0x000f220000300800 */
[----:B------:R-:W-:-:S03]  /*2d910*/  IMAD R3, R240, R2, RZ ;  /* 0x00000002f0037224 */ /* 0x000fc600078e02ff */
[----:B---3--:R3:W-:Y:S01]  /*2d920*/  STSM.16.M88.4 [R0+0x200], R196 ;  /* 0x000200c400007844 */ /* 0x0087e20000000200 */
[----:B------:R-:W-:Y:S01]  /*2d930*/  IMAD R213, R2, 0x40, R3 ;  /* 0x0000004002d57824 */ /* 0x000fe200078e0203 */
[----:B------:R-:W-:Y:S01]  /*2d940*/  BAR.SYNC.DEFER_BLOCKING 0x0 ;  /* 0x0000000000007b1d */ /* 0x000fe20000010000 */
[C---:B------:R-:W-:Y:S02]  /*2d950*/  LEA R2, P6, R3.reuse, UR4, 0x2 ;  /* 0x0000000403027c11 */ /* 0x040fe4000f8c10ff */
[C---:B------:R-:W-:Y:S02]  /*2d960*/  ISETP.LT.AND P5, PT, R242.reuse, UR31, !P5 ;  /* 0x0000001ff2007c0c */ /* 0x040fe4000efa1270 */
[----:B------:R-:W-:Y:S02]  /*2d970*/  LEA.HI.X.SX32 R3, R3, UR5, 0x2, P6 ;  /* 0x0000000503037c11 */ /* 0x000fe4000b0f16ff */
[----:B------:R-:W-:Y:S01]  /*2d980*/  LEA R212, P6, R213, UR4, 0x2 ;  /* 0x00000004d5d47c11 */ /* 0x000fe2000f8c10ff */
[----:B------:R-:W-:Y:S01]  /*2d990*/  IMAD R230, R242, UR26, RZ ;  /* 0x0000001af2e67c24 */ /* 0x000fe2000f8e02ff */
[----:B--2---:R-:W-:Y:S01]  /*2d9a0*/  ISETP.LT.AND P1, PT, R231, UR24, !P1 ;  /* 0x00000018e7007c0c */ /* 0x004fe2000cf21270 */
[----:B------:R-:W-:Y:S01]  /*2d9b0*/  ULDC UR4, c[0x0][0x22c] ;  /* 0x00008b0000047ab9 */ /* 0x000fe20000000800 */
[----:B------:R-:W-:Y:S01]  /*2d9c0*/  LEA.HI.X.SX32 R213, R213, UR5, 0x2, P6 ;  /* 0x00000005d5d57c11 */ /* 0x000fe2000b0f16ff */
[----:B------:R-:W-:-:S04]  /*2d9d0*/  IMAD.WIDE R228, R230, 0x4, R2 ;  /* 0x00000004e6e47825 */ /* 0x000fc800078e0202 */
[----:B------:R-:W-:-:S04]  /*2d9e0*/  IMAD.WIDE R214, R230, 0x4, R212 ;  /* 0x00000004e6d67825 */ /* 0x000fc800078e02d4 */
[----:B---3--:R-:W-:Y:S01]  /*2d9f0*/  VIADD R196, R230, UR26 ;  /* 0x0000001ae6c47c36 */ /* 0x008fe20008000000 */
[----:B----4-:R2:W-:Y:S04]  /*2da00*/  @P5 STG.E desc[UR8][R228.64], R26 ;  /* 0x0000001ae4005986 */ /* 0x0105e8000c101908 */
[----:B------:R3:W-:Y:S04]  /*2da10*/  @P1 STG.E desc[UR8][R214.64], R27 ;  /* 0x0000001bd6001986 */ /* 0x0007e8000c101908 */
[----:B--2---:R-:W2:Y:S04]  /*2da20*/  LDL.LU R228, [R1+0x1f4] ;  /* 0x0001f40001e47983 */ /* 0x004ea80000300800 */
[----:B------:R-:W4:Y:S04]  /*2da30*/  LDL.LU R229, [R1+0x94] ;  /* 0x0000940001e57983 */ /* 0x000f280000300800 */
[----:B---3--:R-:W3:Y:S04]  /*2da40*/  LDL.LU R215, [R1+0x20] ;  /* 0x0000200001d77983 */ /* 0x008ee80000300800 */
[----:B------:R-:W2:Y:S01]  /*2da50*/  LDL.LU R230, [R1+0x60] ;  /* 0x0000600001e67983 */ /* 0x000ea20000300800 */
[----:B------:R-:W-:Y:S01]  /*2da60*/  VIADD R0, R242, 0x4 ;  /* 0x00000004f2007836 */ /* 0x000fe20000000000 */
[----:B------:R-:W-:-:S02]  /*2da70*/  ISETP.LT.AND P1, PT, R240, UR22, !P2 ;  /* 0x00000016f0007c0c */ /* 0x000fc4000d721270 */
[C---:B------:R-:W-:Y:S02]  /*2da80*/  ISETP.LT.AND P2, PT, R231.reuse, UR20, !P2 ;  /* 0x00000014e7007c0c */ /* 0x040fe4000d741270 */
[----:B------:R-:W-:Y:S01]  /*2da90*/  ISETP.LT.AND P6, PT, R240, UR18, !P3 ;  /* 0x00000012f0007c0c */ /* 0x000fe2000dfc1270 */
[----:B------:R-:W-:Y:S01]  /*2daa0*/  IMAD.WIDE R198, R196, 0x4, R2 ;  /* 0x00000004c4c67825 */ /* 0x000fe200078e0202 */
[----:B------:R-:W-:Y:S01]  /*2dab0*/  ISETP.LT.AND P3, PT, R231, UR16, !P3 ;  /* 0x00000010e7007c0c */ /* 0x000fe2000df61270 */
[----:B------:R-:W-:Y:S01]  /*2dac0*/  ULDC UR16, c[0x0][0x228] ;  /* 0x00008a0000107ab9 */ /* 0x000fe20000000800 */
[----:B------:R-:W-:Y:S01]  /*2dad0*/  ISETP.GE.AND P5, PT, R0, UR4, PT ;  /* 0x0000000400007c0c */ /* 0x000fe2000bfa6270 */
[----:B------:R-:W-:Y:S01]  /*2dae0*/  VIADD R214, R242, 0x5 ;  /* 0x00000005f2d67836 */ /* 0x000fe20000000000 */
[C---:B------:R-:W-:Y:S01]  /*2daf0*/  IADD3 R0, R196.reuse, UR26, RZ ;  /* 0x0000001ac4007c10 */ /* 0x040fe2000fffe0ff */
[----:B------:R-:W-:Y:S01]  /*2db00*/  IMAD.WIDE R196, R196, 0x4, R212 ;  /* 0x00000004c4c47825 */ /* 0x000fe200078e02d4 */
[----:B------:R-:W-:Y:S01]  /*2db10*/  ULDC UR4, c[0x0][0x22c] ;  /* 0x00008b0000047ab9 */ /* 0x000fe20000000800 */
[----:B------:R-:W-:-:S02]  /*2db20*/  ULDC UR18, c[0x0][0x228] ;  /* 0x00008a0000127ab9 */ /* 0x000fc40000000800 */
[----:B------:R-:W-:-:S04]  /*2db30*/  IMAD.WIDE R26, R0, 0x4, R2 ;  /* 0x00000004001a7825 */ /* 0x000fc800078e0202 */
[----:B------:R-:W-:Y:S01]  /*2db40*/  IMAD.WIDE R24, R0, 0x4, R212 ;  /* 0x0000000400187825 */ /* 0x000fe200078e02d4 */
[----:B--2---:R-:W-:Y:S04]  /*2db50*/  @P1 STG.E desc[UR8][R198.64], R230 ;  /* 0x000000e6c6001986 */ /* 0x004fe8000c101908 */
[----:B---3--:R2:W-:Y:S04]  /*2db60*/  @P2 STG.E desc[UR8][R196.64], R215 ;  /* 0x000000d7c4002986 */ /* 0x0085e8000c101908 */
[----:B------:R3:W-:Y:S04]  /*2db70*/  @P6 STG.E desc[UR8][R26.64], R228 ;  /* 0x000000e41a006986 */ /* 0x0007e8000c101908 */
[----:B----4-:R4:W-:Y:S01]  /*2db80*/  @P3 STG.E desc[UR8][R24.64], R229 ;  /* 0x000000e518003986 */ /* 0x0109e2000c101908 */
[----:B------:R-:W-:Y:S01]  /*2db90*/  ISETP.LT.AND P3, PT, R240, UR14, !P4 ;  /* 0x0000000ef0007c0c */ /* 0x000fe2000e761270 */
[----:B------:R-:W-:Y:S01]  /*2dba0*/  ULDC UR14, c[0x0][0x228] ;  /* 0x00008a00000e7ab9 */ /* 0x000fe20000000800 */
[----:B--2---:R-:W-:-:S02]  /*2dbb0*/  IADD3 R196, R0, UR26, RZ ;  /* 0x0000001a00c47c10 */ /* 0x004fc4000fffe0ff */
[----:B------:R-:W-:Y:S01]  /*2dbc0*/  ISETP.LT.AND P4, PT, R231, UR12, !P4 ;  /* 0x0000000ce7007c0c */ /* 0x000fe2000e781270 */
[----:B------:R-:W-:Y:S01]  /*2dbd0*/  ULDC UR12, c[0x0][0x228] ;  /* 0x00008a00000c7ab9 */ /* 0x000fe20000000800 */
[----:B---3--:R-:W2:Y:S01]  /*2dbe0*/  LDL.LU R228, [R1+0x1e0] ;  /* 0x0001e00001e47983 */ /* 0x008ea20000300800 */
[----:B------:R-:W-:-:S03]  /*2dbf0*/  IMAD.WIDE R198, R196, 0x4, R2 ;  /* 0x00000004c4c67825 */ /* 0x000fc600078e0202 */
[----:B----4-:R-:W3:Y:S01]  /*2dc00*/  LDL.LU R229, [R1+0x80] ;  /* 0x0000800001e57983 */ /* 0x010ee20000300800 */
[----:B------:R-:W-:Y:S01]  /*2dc10*/  ISETP.LT.AND P6, PT, R240, UR10, !P5 ;  /* 0x0000000af0007c0c */ /* 0x000fe2000efc1270 */
[----:B------:R-:W-:Y:S02]  /*2dc20*/  VIADD R24, R242, 0x6 ;  /* 0x00000006f2187836 */ /* 0x000fe40000000000 */
[----:B------:R4:W-:Y:S01]  /*2dc30*/  @P3 STG.E desc[UR8][R198.64], R251 ;  /* 0x000000fbc6003986 */ /* 0x0009e2000c101908 */
[----:B------:R-:W-:Y:S01]  /*2dc40*/  ISETP.GE.AND P1, PT, R214, UR4, PT ;  /* 0x00000004d6007c0c */ /* 0x000fe2000bf26270 */
[----:B------:R-:W-:Y:S01]  /*2dc50*/  ULDC UR4, c[0x0][0x22c] ;  /* 0x00008b0000047ab9 */ /* 0x000fe20000000800 */
[C---:B------:R-:W-:Y:S01]  /*2dc60*/  ISETP.LT.AND P5, PT, R231.reuse, UR6, !P5 ;  /* 0x00000006e7007c0c */ /* 0x040fe2000efa1270 */
[----:B------:R-:W-:Y:S01]  /*2dc70*/  VIADD R0, R196, UR26 ;  /* 0x0000001ac4007c36 */ /* 0x000fe20008000000 */
[----:B------:R-:W-:Y:S01]  /*2dc80*/  ULDC UR10, c[0x0][0x228] ;  /* 0x00008a00000a7ab9 */ /* 0x000fe20000000800 */
[----:B------:R-:W-:Y:S01]  /*2dc90*/  VIADD R214, R242, 0x7 ;  /* 0x00000007f2d67836 */ /* 0x000fe20000000000 */
[----:B------:R-:W-:Y:S01]  /*2dca0*/  ISETP.GE.AND P2, PT, R24, UR4, PT ;  /* 0x0000000418007c0c */ /* 0x000fe2000bf46270 */
[----:B------:R-:W-:Y:S01]  /*2dcb0*/  IMAD.WIDE R196, R196, 0x4, R212 ;  /* 0x00000004c4c47825 */ /* 0x000fe200078e02d4 */
[----:B------:R-:W-:Y:S01]  /*2dcc0*/  ULDC UR4, c[0x0][0x22c] ;  /* 0x00008b0000047ab9 */ /* 0x000fe20000000800 */
[----:B------:R-:W-:Y:S01]  /*2dcd0*/  ULDC UR6, c[0x0][0x228] ;  /* 0x00008a0000067ab9 */ /* 0x000fe20000000800 */
[----:B----4-:R-:W4:Y:S01]  /*2dce0*/  LDL.LU R251, [R1+0x40] ;  /* 0x0000400001fb7983 */ /* 0x010f220000300800 */
[----:B------:R-:W-:Y:S01]  /*2dcf0*/  IMAD.WIDE R26, R0, 0x4, R2 ;  /* 0x00000004001a7825 */ /* 0x000fe200078e0202 */
[----:B------:R-:W-:Y:S01]  /*2dd00*/  ISETP.GE.AND P3, PT, R214, UR4, PT ;  /* 0x00000004d6007c0c */ /* 0x000fe2000bf66270 */
[----:B------:R-:W-:Y:S01]  /*2dd10*/  ULDC.64 UR4, c[0x0][0x228] ;  /* 0x00008a0000047ab9 */ /* 0x000fe20000000a00 */
[----:B------:R1:W-:Y:S01]  /*2dd20*/  @P4 STG.E desc[UR8][R196.64], R249 ;  /* 0x000000f9c4004986 */ /* 0x0003e2000c101908 */
[----:B------:R-:W-:Y:S01]  /*2dd30*/  IMAD.WIDE R24, R0, 0x4, R212 ;  /* 0x0000000400187825 */ /* 0x000fe200078e02d4 */
[----:B------:R-:W-:-:S02]  /*2dd40*/  ISETP.LT.AND P4, PT, R231, UR28, !P1 ;  /* 0x0000001ce7007c0c */ /* 0x000fc4000cf81270 */
[C---:B------:R-:W-:Y:S01]  /*2dd50*/  ISETP.LT.AND P1, PT, R240.reuse, UR4, !P1 ;  /* 0x00000004f0007c0c */ /* 0x040fe2000cf21270 */
[----:B------:R1:W-:Y:S01]  /*2dd60*/  @P6 STG.E desc[UR8][R26.64], R250 ;  /* 0x000000fa1a006986 */ /* 0x0003e2000c101908 */
[----:B------:R-:W-:Y:S01]  /*2dd70*/  ISETP.LT.AND P6, PT, R240, UR30, !P2 ;  /* 0x0000001ef0007c0c */ /* 0x000fe2000d7c1270 */
[----:B------:R-:W-:Y:S01]  /*2dd80*/  VIADD R215, R0, UR26 ;  /* 0x0000001a00d77c36 */ /* 0x000fe20008000000 */
[----:B------:R-:W-:Y:S01]  /*2dd90*/  ISETP.LT.AND P2, PT, R231, UR6, !P2 ;  /* 0x00000006e7007c0c */ /* 0x000fe2000d741270 */
[----:B------:R1:W-:Y:S01]  /*2dda0*/  @P5 STG.E desc[UR8][R24.64], R248 ;  /* 0x000000f818005986 */ /* 0x0003e2000c101908 */
[----:B------:R-:W-:-:S03]  /*2ddb0*/  ULDC UR6, c[0x0][0x228] ;  /* 0x00008a0000067ab9 */ /* 0x000fc60000000800 */
[----:B-1----:R-:W4:Y:S01]  /*2ddc0*/  LDL.LU R249, [R1+0x1e4] ;  /* 0x0001e40001f97983 */ /* 0x002f220000300800 */
[C---:B------:R-:W-:Y:S01]  /*2ddd0*/  VIADD R0, R215.reuse, UR26 ;  /* 0x0000001ad7007c36 */ /* 0x040fe20008000000 */
[----:B------:R-:W-:Y:S01]  /*2dde0*/  IADD3 R214, R242, 0x8, RZ ;  /* 0x00000008f2d67810 */ /* 0x000fe20007ffe0ff */
[----:B------:R-:W-:Y:S01]  /*2ddf0*/  ULDC UR4, c[0x0][0x22c] ;  /* 0x00008b0000047ab9 */ /* 0x000fe20000000800 */
[----:B------:R-:W4:Y:S01]  /*2de00*/  LDL.LU R250, [R1+0x84] ;  /* 0x0000840001fa7983 */ /* 0x000f220000300800 */
[----:B------:R-:W-:-:S03]  /*2de10*/  IMAD.WIDE R198, R215, 0x4, R2 ;  /* 0x00000004d7c67825 */ /* 0x000fc600078e0202 */
[----:B------:R-:W4:Y:S01]  /*2de20*/  LDL.LU R248, [R1+0x44] ;  /* 0x0000440001f87983 */ /* 0x000f220000300800 */
[----:B------:R-:W-:-:S04]  /*2de30*/  IMAD.WIDE R196, R215, 0x4, R212 ;  /* 0x00000004d7c47825 */ /* 0x000fc800078e02d4 */
[C---:B------:R-:W-:Y:S01]  /*2de40*/  IMAD.WIDE R26, R0.reuse, 0x4, R2 ;  /* 0x00000004001a7825 */ /* 0x040fe200078e0202 */
[----:B------:R1:W-:Y:S03]  /*2de50*/  @P1 STG.E desc[UR8][R198.64], R239 ;  /* 0x000000efc6001986 */ /* 0x0003e6000c101908 */
[----:B------:R-:W-:Y:S01]  /*2de60*/  IMAD.WIDE R24, R0, 0x4, R212 ;  /* 0x0000000400187825 */ /* 0x000fe200078e02d4 */
[----:B------:R1:W-:Y:S04]  /*2de70*/  @P4 STG.E desc[UR8][R196.64], R237 ;  /* 0x000000edc4004986 */ /* 0x0003e8000c101908 */
[----:B------:R1:W-:Y:S04]  /*2de80*/  @P6 STG.E desc[UR8][R26.64], R238 ;  /* 0x000000ee1a006986 */ /* 0x0003e8000c101908 */
[----:B------:R1:W-:Y:S01]  /*2de90*/  @P2 STG.E desc[UR8][R24.64], R236 ;  /* 0x000000ec18002986 */ /* 0x0003e2000c101908 */
[----:B------:R-:W-:Y:S01]  /*2dea0*/  ISETP.LT.AND P2, PT, R240, UR6, !P3 ;  /* 0x00000006f0007c0c */ /* 0x000fe2000df41270 */
[----:B------:R-:W-:-:S02]  /*2deb0*/  ULDC UR6, c[0x0][0x228] ;  /* 0x00008a0000067ab9 */ /* 0x000fc40000000800 */
[----:B-1----:R-:W4:Y:S01]  /*2dec0*/  LDL.LU R239, [R1+0x1e8] ;  /* 0x0001e80001ef7983 */ /* 0x002f220000300800 */
[----:B------:R-:W-:Y:S01]  /*2ded0*/  ISETP.LT.AND P3, PT, R231, UR10, !P3 ;  /* 0x0000000ae7007c0c */ /* 0x000fe2000df61270 */
[----:B------:R-:W-:Y:S01]  /*2dee0*/  VIADD R197, R0, UR26 ;  /* 0x0000001a00c57c36 */ /* 0x000fe20008000000 */
[----:B------:R-:W-:Y:S01]  /*2def0*/  ISETP.GE.AND P5, PT, R214, UR4, PT ;  /* 0x00000004d6007c0c */ /* 0x000fe2000bfa6270 */
[----:B------:R-:W4:Y:S01]  /*2df00*/  LDL.LU R237, [R1+0x88] ;  /* 0x0000880001ed7983 */ /* 0x000f220000300800 */
[----:B------:R-:W-:Y:S01]  /*2df10*/  ULDC UR10, c[0x0][0x228] ;  /* 0x00008a00000a7ab9 */ /* 0x000fe20000000800 */
[C---:B------:R-:W-:Y:S01]  /*2df20*/  IMAD.WIDE R198, R197.reuse, 0x4, R2 ;  /* 0x00000004c5c67825 */ /* 0x040fe200078e0202 */
[C---:B------:R-:W-:Y:S01]  /*2df30*/  IADD3 R215, R197.reuse, UR26, RZ ;  /* 0x0000001ac5d77c10 */ /* 0x040fe2000fffe0ff */
[----:B------:R-:W4:Y:S01]  /*2df40*/  LDL.LU R238, [R1+0x48] ;  /* 0x0000480001ee7983 */ /* 0x000f220000300800 */
[----:B------:R-:W-:Y:S01]  /*2df50*/  IADD3 R214, R242, 0x9, RZ ;  /* 0x00000009f2d67810 */ /* 0x000fe20007ffe0ff */
[----:B------:R-:W-:Y:S01]  /*2df60*/  IMAD.WIDE R196, R197, 0x4, R212 ;  /* 0x00000004c5c47825 */ /* 0x000fe200078e02d4 */
[----:B------:R-:W-:Y:S01]  /*2df70*/  ULDC UR4, c[0x0][0x22c] ;  /* 0x00008b0000047ab9 */ /* 0x000fe20000000800 */
[----:B------:R1:W-:Y:S04]  /*2df80*/  @P2 STG.E desc[UR8][R198.64], R243 ;  /* 0x000000f3c6002986 */ /* 0x0003e8000c101908 */
[----:B------:R-:W4:Y:S04]  /*2df90*/  LDL.LU R236, [R1+0x1ec] ;  /* 0x0001ec0001ec7983 */ /* 0x000f280000300800 */
[----:B------:R1:W-:Y:S04]  /*2dfa0*/  @P3 STG.E desc[UR8][R196.64], R241 ;  /* 0x000000f1c4003986 */ /* 0x0003e8000c101908 */
[----:B-1----:R-:W4:Y:S04]  /*2dfb0*/  LDL.LU R243, [R1+0x8c] ;  /* 0x00008c0001f37983 */ /* 0x002f280000300800 */
[----:B------:R-:W4:Y:S01]  /*2dfc0*/  LDL.LU R241, [R1+0x4c] ;  /* 0x00004c0001f17983 */ /* 0x000f220000300800 */
[----:B------:R-:W-:Y:S01]  /*2dfd0*/  ISETP.LT.AND P6, PT, R240, UR12, !P5 ;  /* 0x0000000cf0007c0c */ /* 0x000fe2000efc1270 */
[----:B------:R-:W-:Y:S01]  /*2dfe0*/  IMAD.WIDE R24, R215, 0x4, R2 ;  /* 0x00000004d7187825 */ /* 0x000fe200078e0202 */
[----:B------:R-:W-:Y:S01]  /*2dff0*/  ISETP.LT.AND P5, PT, R231, UR14, !P5 ;  /* 0x0000000ee7007c0c */ /* 0x000fe2000efa1270 */
[----:B------:R-:W-:Y:S01]  /*2e000*/  ULDC UR12, c[0x0][0x228] ;  /* 0x00008a00000c7ab9 */ /* 0x000fe20000000800 */
[----:B------:R-:W-:Y:S01]  /*2e010*/  ISETP.GE.AND P1, PT, R214, UR4, PT ;  /* 0x00000004d6007c0c */ /* 0x000fe2000bf26270 */
[----:B------:R-:W-:Y:S01]  /*2e020*/  IMAD.WIDE R26, R215, 0x4, R212 ;  /* 0x00000004d71a7825 */ /* 0x000fe200078e02d4 */
[----:B------:R-:W-:Y:S01]  /*2e030*/  ULDC UR4, c[0x0][0x22c] ;  /* 0x00008b0000047ab9 */ /* 0x000fe20000000800 */
[----:B------:R-:W-:Y:S01]  /*2e040*/  ULDC UR14, c[0x0][0x228] ;  /* 0x00008a00000e7ab9 */ /* 0x000fe20000000800 */
[----:B------:R-:W-:Y:S01]  /*2e050*/  ISETP.LT.AND P3, PT, R240, UR6, !P1 ;  /* 0x00000006f0007c0c */ /* 0x000fe2000cf61270 */
[C---:B------:R-:W-:Y:S01]  /*2e060*/  VIADD R214, R242.reuse, 0xa ;  /* 0x0000000af2d67836 */ /* 0x040fe20000000000 */
[----:B------:R-:W-:Y:S01]  /*2e070*/  ISETP.LT.AND P1, PT, R231, UR10, !P1 ;  /* 0x0000000ae7007c0c */ /* 0x000fe2000cf21270 */
[----:B------:R-:W-:Y:S01]  /*2e080*/  VIADD R0, R242, 0xb ;  /* 0x0000000bf2007836 */ /* 0x000fe20000000000 */
[----:B------:R-:W-:Y:S01]  /*2e090*/  IADD3 R215, R215, UR26, RZ ;  /* 0x0000001ad7d77c10 */ /* 0x000fe2000fffe0ff */
[----:B------:R-:W-:Y:S01]  /*2e0a0*/  ULDC UR6, c[0x0][0x228] ;  /* 0x00008a0000067ab9 */ /* 0x000fe20000000800 */
[----:B------:R-:W-:Y:S01]  /*2e0b0*/  ISETP.GE.AND P4, PT, R214, UR4, PT ;  /* 0x00000004d6007c0c */ /* 0x000fe2000bf86270 */
[----:B------:R-:W-:Y:S01]  /*2e0c0*/  ULDC UR4, c[0x0][0x22c] ;  /* 0x00008b0000047ab9 */ /* 0x000fe20000000800 */
[----:B------:R-:W-:Y:S01]  /*2e0d0*/  ULDC UR10, c[0x0][0x228] ;  /* 0x00008a00000a7ab9 */ /* 0x000fe20000000800 */
[----:B------:R-:W-:Y:S01]  /*2e0e0*/  ISETP.GE.AND P2, PT, R0, UR4, PT ;  /* 0x0000000400007c0c */ /* 0x000fe2000bf46270 */
[----:B------:R-:W-:Y:S01]  /*2e0f0*/  VIADD R0, R242, 0xc ;  /* 0x0000000cf2007836 */ /* 0x000fe20000000000 */
[----:B------:R-:W-:Y:S01]  /*2e100*/  ULDC UR4, c[0x0][0x22c] ;  /* 0x00008b0000047ab9 */ /* 0x000fe20000000800 */
[----:B--2---:R1:W-:Y:S04]  /*2e110*/  @P6 STG.E desc[UR8][R24.64], R228 ;  /* 0x000000e418006986 */ /* 0x0043e8000c101908 */
[----:B---3--:R2:W-:Y:S01]  /*2e120*/  @P5 STG.E desc[UR8][R26.64], R229 ;  /* 0x000000e51a005986 */ /* 0x0085e2000c101908 */
[----:B------:R-:W-:Y:S01]  /*2e130*/  ISETP.LT.AND P6, PT, R240, UR12, !P4 ;  /* 0x0000000cf0007c0c */ /* 0x000fe2000e7c1270 */
[----:B------:R-:W-:Y:S01]  /*2e140*/  ULDC UR12, c[0x0][0x228] ;  /* 0x00008a00000c7ab9 */ /* 0x000fe20000000800 */
[----:B-1----:R-:W-:-:S04]  /*2e150*/  IMAD.WIDE R24, R215, 0x4, R2 ;  /* 0x00000004d7187825 */ /* 0x002fc800078e0202 */
[----:B--2---:R-:W-:Y:S01]  /*2e160*/  IMAD.WIDE R26, R215, 0x4, R212 ;  /* 0x00000004d71a7825 */ /* 0x004fe200078e02d4 */
[----:B------:R-:W-:Y:S01]  /*2e170*/  ISETP.LT.AND P4, PT, R231, UR14, !P4 ;  /* 0x0000000ee7007c0c */ /* 0x000fe2000e781270 */
[----:B------:R-:W-:Y:S01]  /*2e180*/  ULDC UR14, c[0x0][0x228] ;  /* 0x00008a00000e7ab9 */ /* 0x000fe20000000800 */
[----:B----4-:R-:W-:Y:S01]  /*2e190*/  @P3 STG.E desc[UR8][R24.64], R251 ;  /* 0x000000fb18003986 */ /* 0x010fe2000c101908 */
[----:B------:R-:W-:-:S03]  /*2e1a0*/  VIADD R229, R215, UR26 ;  /* 0x0000001ad7e57c36 */ /* 0x000fc60008000000 */
[----:B------:R1:W-:Y:S01]  /*2e1b0*/  @P1 STG.E desc[UR8][R26.64], R244 ;  /* 0x000000f41a001986 */ /* 0x0003e2000c101908 */
[----:B------:R-:W-:Y:S01]  /*2e1c0*/  ISETP.LT.AND P1, PT, R240, UR6, !P2 ;  /* 0x00000006f0007c0c */ /* 0x000fe2000d721270 */
[----:B------:R-:W-:Y:S01]  /*2e1d0*/  IMAD.WIDE R196, R229, 0x4, R2 ;  /* 0x00000004e5c47825 */ /* 0x000fe200078e0202 */
[----:B------:R-:W-:Y:S01]  /*2e1e0*/  ISETP.LT.AND P2, PT, R231, UR10, !P2 ;  /* 0x0000000ae7007c0c */ /* 0x000fe2000d741270 */
[----:B------:R-:W-:Y:S01]  /*2e1f0*/  ULDC UR6, c[0x0][0x228] ;  /* 0x00008a0000067ab9 */ /* 0x000fe20000000800 */
[----:B------:R-:W-:Y:S01]  /*2e200*/  ISETP.GE.AND P5, PT, R0, UR4, PT ;  /* 0x0000000400007c0c */ /* 0x000fe2000bfa6270 */
[----:B------:R-:W-:Y:S01]  /*2e210*/  VIADD R0, R242, 0xd ;  /* 0x0000000df2007836 */ /* 0x000fe20000000000 */
[----:B------:R-:W-:Y:S01]  /*2e220*/  ULDC UR4, c[0x0][0x22c] ;  /* 0x00008b0000047ab9 */ /* 0x000fe20000000800 */
[----:B------:R-:W-:Y:S01]  /*2e230*/  IMAD.WIDE R198, R229, 0x4, R212 ;  /* 0x00000004e5c67825 */ /* 0x000fe200078e02d4 */
[----:B------:R-:W-:-:S03]  /*2e240*/  ULDC UR10, c[0x0][0x228] ;  /* 0x00008a00000a7ab9 */ /* 0x000fc60000000800 */
[----:B-1----:R-:W-:Y:S01]  /*2e250*/  VIADD R27, R229, UR26 ;  /* 0x0000001ae51b7c36 */ /* 0x002fe20008000000 */
[----:B------:R1:W-:Y:S03]  /*2e260*/  @P6 STG.E desc[UR8][R196.64], R249 ;  /* 0x000000f9c4006986 */ /* 0x0003e6000c101908 */
[C---:B------:R-:W-:Y:S02]  /*2e270*/  VIADD R215, R27.reuse, UR26 ;  /* 0x0000001a1bd77c36 */ /* 0x040fe40008000000 */
[C---:B------:R-:W-:Y:S01]  /*2e280*/  IMAD.WIDE R24, R27.reuse, 0x4, R2 ;  /* 0x000000041b187825 */ /* 0x040fe200078e0202 */
[----:B------:R-:W-:Y:S01]  /*2e290*/  ISETP.GE.AND P3, PT, R0, UR4, PT ;  /* 0x0000000400007c0c */ /* 0x000fe2000bf66270 */
[----:B------:R2:W-:Y:S02]  /*2e2a0*/  @P4 STG.E desc[UR8][R198.64], R250 ;  /* 0x000000fac6004986 */ /* 0x0005e4000c101908 */
[----:B------:R-:W-:Y:S01]  /*2e2b0*/  IMAD.WIDE R26, R27, 0x4, R212 ;  /* 0x000000041b1a7825 */ /* 0x000fe200078e02d4 */
[----:B------:R-:W-:Y:S01]  /*2e2c0*/  ISETP.LT.AND P6, PT, R240, UR12, !P5 ;  /* 0x0000000cf0007c0c */ /* 0x000fe2000efc1270 */
[----:B------:R-:W-:Y:S01]  /*2e2d0*/  @P1 STG.E desc[UR8][R24.64], R248 ;  /* 0x000000f818001986 */ /* 0x000fe2000c101908 */
[----:B------:R-:W-:Y:S01]  /*2e2e0*/  IADD3 R0, R242, 0xe, RZ ;  /* 0x0000000ef2007810 */ /* 0x000fe20007ffe0ff */
[----:B------:R-:W-:Y:S01]  /*2e2f0*/  ULDC UR4, c[0x0][0x22c] ;  /* 0x00008b0000047ab9 */ /* 0x000fe20000000800 */
[----:B------:R-:W-:Y:S01]  /*2e300*/  ISETP.LT.AND P5, PT, R231, UR14, !P5 ;  /* 0x0000000ee7007c0c */ /* 0x000fe2000efa1270 */
[----:B------:R3:W-:Y:S01]  /*2e310*/  @P2 STG.E desc[UR8][R26.64], R245 ;  /* 0x000000f51a002986 */ /* 0x0007e2000c101908 */
[----:B------:R-:W-:Y:S01]  /*2e320*/  ISETP.LT.AND P2, PT, R240, UR6, !P3 ;  /* 0x00000006f0007c0c */ /* 0x000fe2000df41270 */
[----:B-1----:R-:W-:Y:S01]  /*2e330*/  IMAD.WIDE R196, R215, 0x4, R2 ;  /* 0x00000004d7c47825 */ /* 0x002fe200078e0202 */
[----:B------:R-:W-:Y:S01]  /*2e340*/  ISETP.LT.AND P3, PT, R231, UR10, !P3 ;  /* 0x0000000ae7007c0c */ /* 0x000fe2000df61270 */
[----:B------:R-:W-:Y:S01]  /*2e350*/  ULDC UR12, c[0x0][0x228] ;  /* 0x00008a00000c7ab9 */ /* 0x000fe20000000800 */
[----:B------:R-:W-:Y:S01]  /*2e360*/  ISETP.GE.AND P4, PT, R0, UR4, PT ;  /* 0x0000000400007c0c */ /* 0x000fe2000bf86270 */
[----:B------:R-:W-:Y:S01]  /*2e370*/  ULDC UR4, c[0x0][0x22c] ;  /* 0x00008b0000047ab9 */ /* 0x000fe20000000800 */
[----:B------:R-:W-:Y:S01]  /*2e380*/  IADD3 R0, R242, 0xf, RZ ;  /* 0x0000000ff2007810 */ /* 0x000fe20007ffe0ff */
[----:B--2---:R-:W-:Y:S01]  /*2e390*/  IMAD.WIDE R198, R215, 0x4, R212 ;  /* 0x00000004d7c67825 */ /* 0x004fe200078e02d4 */
[----:B------:R-:W-:Y:S01]  /*2e3a0*/  ULDC UR14, c[0x0][0x228] ;  /* 0x00008a00000e7ab9 */ /* 0x000fe20000000800 */
[----:B------:R-:W-:-:S02]  /*2e3b0*/  ULDC UR10, c[0x0][0x228] ;  /* 0x00008a00000a7ab9 */ /* 0x000fc40000000800 */
[----:B---3--:R-:W-:Y:S01]  /*2e3c0*/  VIADD R27, R215, UR26 ;  /* 0x0000001ad71b7c36 */ /* 0x008fe20008000000 */
[----:B------:R-:W-:Y:S01]  /*2e3d0*/  ISETP.GE.AND P1, PT, R0, UR4, PT ;  /* 0x0000000400007c0c */ /* 0x000fe2000bf26270 */
[----:B------:R-:W-:Y:S01]  /*2e3e0*/  VIADD R0, R242, 0x10 ;  /* 0x00000010f2007836 */ /* 0x000fe20000000000 */
[----:B------:R1:W-:Y:S01]  /*2e3f0*/  @P6 STG.E desc[UR8][R196.64], R239 ;  /* 0x000000efc4006986 */ /* 0x0003e2000c101908 */
[C---:B------:R-:W-:Y:S01]  /*2e400*/  IMAD.WIDE R24, R27.reuse, 0x4, R2 ;  /* 0x000000041b187825 */ /* 0x040fe200078e0202 */
[C---:B------:R-:W-:Y:S01]  /*2e410*/  IADD3 R215, R27.reuse, UR26, RZ ;  /* 0x0000001a1bd77c10 */ /* 0x040fe2000fffe0ff */
[----:B------:R-:W-:Y:S01]  /*2e420*/  ULDC UR4, c[0x0][0x22c] ;  /* 0x00008b0000047ab9 */ /* 0x000fe20000000800 */
[----:B------:R-:W-:Y:S01]  /*2e430*/  ISETP.LT.AND P6, PT, R240, UR12, !P4 ;  /* 0x0000000cf0007c0c */ /* 0x000fe2000e7c1270 */
[----:B------:R-:W-:Y:S01]  /*2e440*/  IMAD.WIDE R26, R27, 0x4, R212 ;  /* 0x000000041b1a7825 */ /* 0x000fe200078e02d4 */
[----:B------:R-:W-:Y:S01]  /*2e450*/  ISETP.LT.AND P4, PT, R231, UR14, !P4 ;  /* 0x0000000ee7007c0c */ /* 0x000fe2000e781270 */
[----:B------:R2:W-:Y:S01]  /*2e460*/  @P5 STG.E desc[UR8][R198.64], R237 ;  /* 0x000000edc6005986 */ /* 0x0005e2000c101908 */
[----:B------:R-:W-:Y:S01]  /*2e470*/  ISETP.GE.AND P5, PT, R0, UR4, PT ;  /* 0x0000000400007c0c */ /* 0x000fe2000bfa6270 */
[----:B------:R-:W-:Y:S01]  /*2e480*/  VIADD R0, R242, 0x11 ;  /* 0x00000011f2007836 */ /* 0x000fe20000000000 */
[----:B------:R-:W-:Y:S01]  /*2e490*/  ULDC UR12, c[0x0][0x228] ;  /* 0x00008a00000c7ab9 */ /* 0x000fe20000000800 */
[----:B------:R-:W-:Y:S01]  /*2e4a0*/  @P2 STG.E desc[UR8][R24.64], R238 ;  /* 0x000000ee18002986 */ /* 0x000fe2000c101908 */
[----:B------:R-:W-:Y:S01]  /*2e4b0*/  ULDC UR4, c[0x0][0x22c] ;  /* 0x00008b0000047ab9 */ /* 0x000fe20000000800 */
[----:B-1----:R-:W-:Y:S01]  /*2e4c0*/  IMAD.WIDE R196, R215, 0x4, R2 ;  /* 0x00000004d7c47825 */ /* 0x002fe200078e0202 */
[----:B------:R-:W-:Y:S01]  /*2e4d0*/  ULDC UR14, c[0x0][0x228] ;  /* 0x00008a00000e7ab9 */ /* 0x000fe20000000800 */
[----:B------:R1:W-:Y:S01]  /*2e4e0*/  @P3 STG.E desc[UR8][R26.64], R246 ;  /* 0x000000f61a003986 */ /* 0x0003e2000c101908 */
[----:B------:R-:W-:Y:S01]  /*2e4f0*/  ISETP.LT.AND P3, PT, R240, UR10, !P1 ;  /* 0x0000000af0007c0c */ /* 0x000fe2000cf61270 */
[----:B------:R-:W-:Y:S01]  /*2e500*/  ULDC UR6, c[0x0][0x22c] ;  /* 0x00008b0000067ab9 */ /* 0x000fe20000000800 */
[----:B------:R-:W-:Y:S01]  /*2e510*/  ISETP.LT.AND P1, PT, R231, UR12, !P1 ;  /* 0x0000000ce7007c0c */ /* 0x000fe2000cf21270 */
[C---:B--2---:R-:W-:Y:S01]  /*2e520*/  IMAD.WIDE R198, R215.reuse, 0x4, R212 ;  /* 0x00000004d7c67825 */ /* 0x044fe200078e02d4 */
[----:B------:R-:W-:Y:S01]  /*2e530*/  ISETP.GE.AND P2, PT, R0, UR4, PT ;  /* 0x0000000400007c0c */ /* 0x000fe2000bf46270 */
[----:B------:R-:W-:Y:S01]  /*2e540*/  ULDC UR4, c[0x0][0x248] ;  /* 0x0000920000047ab9 */ /* 0x000fe20000000800 */
[----:B------:R2:W-:Y:S01]  /*2e550*/  @P6 STG.E desc[UR8][R196.64], R236 ;  /* 0x000000ecc4006986 */ /* 0x0005e2000c101908 */
[----:B------:R-:W-:Y:S01]  /*2e560*/  VIADD R0, R242, 0x12 ;  /* 0x00000012f2007836 */ /* 0x000fe20000000000 */
[----:B-1----:R-:W-:-:S02]  /*2e570*/  IADD3 R27, R215, UR26, RZ ;  /* 0x0000001ad71b7c10 */ /* 0x002fc4000fffe0ff */
[----:B------:R1:W-:Y:S01]  /*2e580*/  @P4 STG.E desc[UR8][R198.64], R243 ;  /* 0x000000f3c6004986 */ /* 0x0003e2000c101908 */
[----:B------:R-:W-:Y:S01]  /*2e590*/  ISETP.LT.AND P6, PT, R240, UR14, !P5 ;  /* 0x0000000ef0007c0c */ /* 0x000fe2000efc1270 */
[----:B------:R-:W-:Y:S01]  /*2e5a0*/  ULDC UR12, c[0x0][0x228] ;  /* 0x00008a00000c7ab9 */ /* 0x000fe20000000800 */
[----:B------:R-:W-:Y:S01]  /*2e5b0*/  ULDC UR10, c[0x0][0x22c] ;  /* 0x00008b00000a7ab9 */ /* 0x000fe20000000800 */
[C---:B------:R-:W-:Y:S02]  /*2e5c0*/  VIADD R215, R27.reuse, UR4 ;  /* 0x000000041bd77c36 */ /* 0x040fe40008000000 */
[----:B------:R-:W-:Y:S01]  /*2e5d0*/  IMAD.WIDE R24, R27, 0x4, R2 ;  /* 0x000000041b187825 */ /* 0x000fe200078e0202 */
[----:B------:R-:W-:Y:S01]  /*2e5e0*/  ISETP.GE.AND P4, PT, R0, UR6, PT ;  /* 0x0000000600007c0c */ /* 0x000fe2000bf86270 */
[----:B------:R-:W-:Y:S01]  /*2e5f0*/  ULDC UR4, c[0x0][0x22c] ;  /* 0x00008b0000047ab9 */ /* 0x000fe20000000800 */
[----:B------:R-:W-:Y:S01]  /*2e600*/  ISETP.LT.AND P5, PT, R231, UR16, !P5 ;  /* 0x00000010e7007c0c */ /* 0x000fe2000efa1270 */
[----:B------:R-:W-:Y:S01]  /*2e610*/  IMAD.WIDE R26, R27, 0x4, R212 ;  /* 0x000000041b1a7825 */ /* 0x000fe200078e02d4 */
[----:B------:R-:W-:Y:S01]  /*2e620*/  @P3 STG.E desc[UR8][R24.64], R241 ;  /* 0x000000f118003986 */ /* 0x000fe2000c101908 */
[----:B------:R-:W-:Y:S01]  /*2e630*/  ULDC UR14, c[0x0][0x228] ;  /* 0x00008a00000e7ab9 */ /* 0x000fe20000000800 */
[----:B------:R-:W-:Y:S01]  /*2e640*/  ULDC UR6, c[0x0][0x248] ;  /* 0x0000920000067ab9 */ /* 0x000fe20000000800 */
[----:B------:R-:W-:Y:S01]  /*2e650*/  VIADD R0, R242, 0x13 ;  /* 0x00000013f2007836 */ /* 0x000fe20000000000 */
[----:B------:R3:W-:Y:S01]  /*2e660*/  @P1 STG.E desc[UR8][R26.64], R247 ;  /* 0x000000f71a001986 */ /* 0x0007e2000c101908 */
[----:B------:R-:W-:Y:S01]  /*2e670*/  ISETP.LT.AND P1, PT, R240, UR12, !P2 ;  /* 0x0000000cf0007c0c */ /* 0x000fe2000d721270 */
[----:B--2---:R-:W-:Y:S01]  /*2e680*/  IMAD.WIDE R196, R215, 0x4, R2 ;  /* 0x00000004d7c47825 */ /* 0x004fe200078e0202 */
[----:B------:R-:W-:Y:S01]  /*2e690*/  ISETP.LT.AND P2, PT, R231, UR14, !P2 ;  /* 0x0000000ee7007c0c */ /* 0x000fe2000d741270 */
[----:B------:R-:W-:Y:S01]  /*2e6a0*/  ULDC UR16, c[0x0][0x228] ;  /* 0x00008a0000107ab9 */ /* 0x000fe20000000800 */
[----:B------:R-:W-:Y:S01]  /*2e6b0*/  ISETP.GE.AND P3, PT, R0, UR4, PT ;  /* 0x0000000400007c0c */ /* 0x000fe2000bf66270 */
[----:B------:R-:W-:Y:S01]  /*2e6c0*/  ULDC UR4, c[0x0][0x248] ;  /* 0x0000920000047ab9 */ /* 0x000fe20000000800 */
[C---:B-1----:R-:W-:Y:S01]  /*2e6d0*/  IMAD.WIDE R198, R215.reuse, 0x4, R212 ;  /* 0x00000004d7c67825 */ /* 0x042fe200078e02d4 */
[----:B------:R-:W-:Y:S01]  /*2e6e0*/  IADD3 R0, R242, 0x14, RZ ;  /* 0x00000014f2007810 */ /* 0x000fe20007ffe0ff */
[----:B------:R1:W-:Y:S01]  /*2e6f0*/  @P6 STG.E desc[UR8][R196.64], R232 ;  /* 0x000000e8c4006986 */ /* 0x0003e2000c101908 */
[----:B------:R-:W-:Y:S01]  /*2e700*/  ULDC UR12, c[0x0][0x228] ;  /* 0x00008a00000c7ab9 */ /* 0x000fe20000000800 */
[----:B------:R-:W-:Y:S01]  /*2e710*/  ULDC UR14, c[0x0][0x228] ;  /* 0x00008a00000e7ab9 */ /* 0x000fe20000000800 */
[----:B---3--:R-:W-:Y:S01]  /*2e720*/  VIADD R27, R215, UR4 ;  /* 0x00000004d71b7c36 */ /* 0x008fe20008000000 */
[----:B------:R-:W-:Y:S01]  /*2e730*/  ISETP.LT.AND P6, PT, R240, UR16, !P4 ;  /* 0x00000010f0007c0c */ /* 0x000fe2000e7c1270 */
[----:B------:R2:W-:Y:S01]  /*2e740*/  @P5 STG.E desc[UR8][R198.64], R32 ;  /* 0x00000020c6005986 */ /* 0x0005e2000c101908 */
[----:B------:R-:W-:Y:S01]  /*2e750*/  ISETP.LT.AND P4, PT, R231, UR18, !P4 ;  /* 0x00000012e7007c0c */ /* 0x000fe2000e781270 */
[C---:B------:R-:W-:Y:S01]  /*2e760*/  VIADD R215, R27.reuse, UR6 ;  /* 0x000000061bd77c36 */ /* 0x040fe20008000000 */
[----:B------:R-:W-:Y:S01]  /*2e770*/  ULDC UR4, c[0x0][0x22c] ;  /* 0x00008b0000047ab9 */ /* 0x000fe20000000800 */
[C---:B------:R-:W-:Y:S01]  /*2e780*/  IMAD.WIDE R24, R27.reuse, 0x4, R2 ;  /* 0x000000041b187825 */ /* 0x040fe200078e0202 */
[----:B------:R-:W-:Y:S01]  /*2e790*/  ISETP.GE.AND P5, PT, R0, UR10, PT ;  /* 0x0000000a00007c0c */ /* 0x000fe2000bfa6270 */
[----:B------:R-:W-:Y:S01]  /*2e7a0*/  ULDC UR6, c[0x0][0x248] ;  /* 0x0000920000067ab9 */ /* 0x000fe20000000800 */
[----:B------:R-:W-:Y:S01]  /*2e7b0*/  ULDC UR16, c[0x0][0x228] ;  /* 0x00008a0000107ab9 */ /* 0x000fe20000000800 */
[----:B------:R-:W-:Y:S01]  /*2e7c0*/  IMAD.WIDE R26, R27, 0x4, R212 ;  /* 0x000000041b1a7825 */ /* 0x000fe200078e02d4 */
[----:B------:R-:W-:Y:S01]  /*2e7d0*/  IADD3 R0, R242, 0x15, RZ ;  /* 0x00000015f2007810 */ /* 0x000fe20007ffe0ff */
[----:B------:R-:W-:Y:S01]  /*2e7e0*/  @P1 STG.E desc[UR8][R24.64], R56 ;  /* 0x0000003818001986 */ /* 0x000fe2000c101908 */
[----:B------:R-:W-:Y:S01]  /*2e7f0*/  ULDC UR10, c[0x0][0x22c] ;  /* 0x00008b00000a7ab9 */ /* 0x000fe20000000800 */
[----:B-1----:R-:W-:Y:S01]  /*2e800*/  IMAD.WIDE R196, R215, 0x4, R2 ;  /* 0x00000004d7c47825 */ /* 0x002fe200078e0202 */
[----:B------:R-:W-:Y:S01]  /*2e810*/  ISETP.GE.AND P1, PT, R0, UR4, PT ;  /* 0x0000000400007c0c */ /* 0x000fe2000bf26270 */
[----:B------:R1:W-:Y:S01]  /*2e820*/  @P2 STG.E desc[UR8][R26.64], R52 ;  /* 0x000000341a002986 */ /* 0x0003e2000c101908 */
[----:B------:R-:W-:Y:S01]  /*2e830*/  ISETP.LT.AND P2, PT, R240, UR12, !P3 ;  /* 0x0000000cf0007c0c */ /* 0x000fe2000df41270 */
[----:B------:R-:W-:Y:S01]  /*2e840*/  ULDC UR4, c[0x0][0x248] ;  /* 0x0000920000047ab9 */ /* 0x000fe20000000800 */
[----:B------:R-:W-:Y:S01]  /*2e850*/  ISETP.LT.AND P3, PT, R231, UR14, !P3 ;  /* 0x0000000ee7007c0c */ /* 0x000fe2000df61270 */
[----:B--2---:R-:W-:Y:S01]  /*2e860*/  IMAD.WIDE R198, R215, 0x4, R212 ;  /* 0x00000004d7c67825 */ /* 0x004fe200078e02d4 */
[----:B------:R-:W-:Y:S01]  /*2e870*/  @P6 STG.E desc[UR8][R196.64], R233 ;  /* 0x000000e9c4006986 */ /* 0x000fe2000c101908 */
[----:B------:R-:W-:Y:S01]  /*2e880*/  ULDC UR18, c[0x0][0x228] ;  /* 0x00008a0000127ab9 */ /* 0x000fe20000000800 */
[----:B------:R-:W-:Y:S01]  /*2e890*/  ULDC UR12, c[0x0][0x228] ;  /* 0x00008a00000c7ab9 */ /* 0x000fe20000000800 */
[----:B------:R-:W-:-:S02]  /*2e8a0*/  VIADD R0, R242, 0x16 ;  /* 0x00000016f2007836 */ /* 0x000fc40000000000 */
[----:B-1----:R-:W-:Y:S01]  /*2e8b0*/  VIADD R27, R215, UR4 ;  /* 0x00000004d71b7c36 */ /* 0x002fe20008000000 */
[----:B------:R1:W-:Y:S01]  /*2e8c0*/  @P4 STG.E desc[UR8][R198.64], R33 ;  /* 0x00000021c6004986 */ /* 0x0003e2000c101908 */
[----:B------:R-:W-:Y:S01]  /*2e8d0*/  ISETP.LT.AND P6, PT, R240, UR16, !P5 ;  /* 0x00000010f0007c0c */ /* 0x000fe2000efc1270 */
[----:B------:R-:W-:Y:S01]  /*2e8e0*/  ULDC UR4, c[0x0][0x22c] ;  /* 0x00008b0000047ab9 */ /* 0x000fe20000000800 */
[----:B------:R-:W-:Y:S01]  /*2e8f0*/  IMAD.WIDE R24, R27, 0x4, R2 ;  /* 0x000000041b187825 */ /* 0x000fe200078e0202 */
[----:B------:R-:W-:Y:S01]  /*2e900*/  ISETP.GE.AND P4, PT, R0, UR10, PT ;  /* 0x0000000a00007c0c */ /* 0x000fe2000bf86270 */
[----:B------:R-:W-:Y:S01]  /*2e910*/  ULDC UR14, c[0x0][0x228] ;  /* 0x00008a00000e7ab9 */ /* 0x000fe20000000800 */
[----:B------:R-:W-:Y:S01]  /*2e920*/  ISETP.LT.AND P5, PT, R231, UR18, !P5 ;  /* 0x00000012e7007c0c */ /* 0x000fe2000efa1270 */
[----:B------:R-:W-:Y:S01]  /*2e930*/  VIADD R0, R242, 0x17 ;  /* 0x00000017f2007836 */ /* 0x000fe20000000000 */
[C---:B-1----:R-:W-:Y:S01]  /*2e940*/  IADD3 R199, R27.reuse, UR6, RZ ;  /* 0x000000061bc77c10 */ /* 0x042fe2000fffe0ff */
[----:B------:R-:W-:Y:S01]  /*2e950*/  IMAD.WIDE R26, R27, 0x4, R212 ;  /* 0x000000041b1a7825 */ /* 0x000fe200078e02d4 */
[----:B------:R-:W-:Y:S02]  /*2e960*/  @P2 STG.E desc[UR8][R24.64], R57 ;  /* 0x0000003918002986 */ /* 0x000fe4000c101908 */
[----:B------:R-:W-:Y:S01]  /*2e970*/  ISETP.GE.AND P2, PT, R0, UR4, PT ;  /* 0x0000000400007c0c */ /* 0x000fe2000bf46270 */
[----:B------:R-:W-:Y:S01]  /*2e980*/  ULDC UR4, c[0x0][0x248] ;  /* 0x0000920000047ab9 */ /* 0x000fe20000000800 */
[----:B------:R-:W-:Y:S01]  /*2e990*/  ULDC UR6, c[0x0][0x248] ;  /* 0x0000920000067ab9 */ /* 0x000fe20000000800 */
[----:B------:R1:W-:Y:S01]  /*2e9a0*/  @P3 STG.E desc[UR8][R26.64], R53 ;  /* 0x000000351a003986 */ /* 0x0003e2000c101908 */
[----:B------:R-:W-:Y:S01]  /*2e9b0*/  ISETP.LT.AND P3, PT, R240, UR12, !P1 ;  /* 0x0000000cf0007c0c */ /* 0x000fe2000cf61270 */
[----:B------:R-:W-:Y:S01]  /*2e9c0*/  IMAD.WIDE R32, R199, 0x4, R2 ;  /* 0x00000004c7207825 */ /* 0x000fe200078e0202 */
[----:B------:R-:W-:Y:S01]  /*2e9d0*/  ISETP.LT.AND P1, PT, R231, UR14, !P1 ;  /* 0x0000000ee7007c0c */ /* 0x000fe2000cf21270 */
[----:B------:R-:W-:Y:S01]  /*2e9e0*/  ULDC UR16, c[0x0][0x228] ;  /* 0x00008a0000107ab9 */ /* 0x000fe20000000800 */
[----:B------:R-:W-:Y:S01]  /*2e9f0*/  ULDC UR18, c[0x0][0x228] ;  /* 0x00008a0000127ab9 */ /* 0x000fe20000000800 */
[----:B------:R-:W-:Y:S01]  /*2ea00*/  IMAD.WIDE R196, R199, 0x4, R212 ;  /* 0x00000004c7c47825 */ /* 0x000fe200078e02d4 */
[----:B------:R2:W-:Y:S01]  /*2ea10*/  @P6 STG.E desc[UR8][R32.64], R234 ;  /* 0x000000ea20006986 */ /* 0x0005e2000c101908 */
[----:B------:R-:W-:-:S02]  /*2ea20*/  ULDC UR10, c[0x0][0x22c] ;  /* 0x00008b00000a7ab9 */ /* 0x000fc40000000800 */
[----:B------:R-:W-:Y:S01]  /*2ea30*/  VIADD R0, R242, 0x18 ;  /* 0x00000018f2007836 */ /* 0x000fe20000000000 */
[----:B-1----:R-:W-:Y:S01]  /*2ea40*/  IADD3 R27, R199, UR4, RZ ;  /* 0x00000004c71b7c10 */ /* 0x002fe2000fffe0ff */
[----:B------:R-:W-:Y:S01]  /*2ea50*/  @P5 STG.E desc[UR8][R196.64], R34 ;  /* 0x00000022c4005986 */ /* 0x000fe2000c101908 */
[----:B------:R-:W-:Y:S01]  /*2ea60*/  ISETP.LT.AND P6, PT, R240, UR16, !P4 ;  /* 0x00000010f0007c0c */ /* 0x000fe2000e7c1270 */
[----:B------:R-:W-:Y:S01]  /*2ea70*/  ULDC UR12, c[0x0][0x228] ;  /* 0x00008a00000c7ab9 */ /* 0x000fe20000000800 */
        /* <DEDUP_REMOVED lines=18> */
[C---:B------:R-:W-:Y:S01]  /*2eba0*/  IMAD.WIDE R52, R57.reuse, 0x4, R212 ;  /* 0x0000000439347825 */ /* 0x040fe200078e02d4 */
[----:B------:R-:W-:Y:S01]  /*2ebb0*/  ULDC UR4, c[0x0][0x248] ;  /* 0x0000920000047ab9 */ /* 0x000fe20000000800 */
[----:B------:R-:W-:Y:S01]  /*2ebc0*/  @P6 STG.E desc[UR8][R32.64], R235 ;  /* 0x000000eb20006986 */ /* 0x000fe2000c101908 */
[----:B------:R-:W-:Y:S01]  /*2ebd0*/  IADD3 R0, R242, 0x1a, RZ ;  /* 0x0000001af2007810 */ /* 0x000fe20007ffe0ff */
[----:B------:R-:W-:Y:S01]  /*2ebe0*/  ULDC UR12, c[0x0][0x228] ;  /* 0x00008a00000c7ab9 */ /* 0x000fe20000000800 */
[----:B------:R-:W-:Y:S01]  /*2ebf0*/  ULDC UR14, c[0x0][0x228] ;  /* 0x00008a00000e7ab9 */ /* 0x000fe20000000800 */
[----:B-1----:R-:W-:Y:S01]  /*2ec00*/  VIADD R27, R57, UR4 ;  /* 0x00000004391b7c36 */ /* 0x002fe20008000000 */
[----:B------:R1:W-:Y:S01]  /*2ec10*/  @P4 STG.E desc[UR8][R52.64], R35 ;  /* 0x0000002334004986 */ /* 0x0003e2000c101908 */
[----:B------:R-:W-:Y:S01]  /*2ec20*/  ISETP.LT.AND P6, PT, R240, UR16, !P5 ;  /* 0x00000010f0007c0c */ /* 0x000fe2000efc1270 */
[----:B------:R-:W-:Y:S01]  /*2ec30*/  ULDC UR4, c[0x0][0x22c] ;  /* 0x00008b0000047ab9 */ /* 0x000fe20000000800 */
[----:B------:R-:W-:Y:S01]  /*2ec40*/  IMAD.WIDE R24, R27, 0x4, R2 ;  /* 0x000000041b187825 */ /* 0x000fe200078e0202 */
[----:B------:R-:W-:Y:S01]  /*2ec50*/  ISETP.LT.AND P5, PT, R231, UR18, !P5 ;  /* 0x00000012e7007c0c */ /* 0x000fe2000efa1270 */
[----:B------:R-:W-:Y:S01]  /*2ec60*/  ULDC UR16, c[0x0][0x228] ;  /* 0x00008a0000107ab9 */ /* 0x000fe20000000800 */
[----:B------:R-:W-:Y:S01]  /*2ec70*/  ISETP.GE.AND P4, PT, R0, UR10, PT ;  /* 0x0000000a00007c0c */ /* 0x000fe2000bf86270 */
[----:B------:R-:W-:Y:S01]  /*2ec80*/  ULDC UR18, c[0x0][0x228] ;  /* 0x00008a0000127ab9 */ /* 0x000fe20000000800 */
[----:B------:R-:W-:Y:S01]  /*2ec90*/  IADD3 R0, R242, 0x1b, RZ ;  /* 0x0000001bf2007810 */ /* 0x000fe20007ffe0ff */
[C---:B-1----:R-:W-:Y:S01]  /*2eca0*/  VIADD R53, R27.reuse, UR6 ;  /* 0x000000061b357c36 */ /* 0x042fe20008000000 */
[----:B------:R-:W-:Y:S01]  /*2ecb0*/  @P1 STG.E desc[UR8][R24.64], R59 ;  /* 0x0000003b18001986 */ /* 0x000fe2000c101908 */
[----:B------:R-:W-:Y:S01]  /*2ecc0*/  IMAD.WIDE R26, R27, 0x4, R212 ;  /* 0x000000041b1a7825 */ /* 0x000fe200078e02d4 */
[----:B------:R-:W-:Y:S01]  /*2ecd0*/  ISETP.GE.AND P1, PT, R0, UR4, PT ;  /* 0x0000000400007c0c */ /* 0x000fe2000bf26270 */
[----:B------:R-:W-:Y:S01]  /*2ece0*/  ULDC UR4, c[0x0][0x248] ;  /* 0x0000920000047ab9 */ /* 0x000fe20000000800 */
        /* <DEDUP_REMOVED lines=9> */
[----:B------:R2:W-:Y:S03]  /*2ed80*/  @P6 STG.E desc[UR8][R32.64], R216 ;  /* 0x000000d820006986 */ /* 0x0005e6000c101908 */
[----:B------:R-:W-:-:S02]  /*2ed90*/  VIADD R0, R242, 0x1c ;  /* 0x0000001cf2007836 */ /* 0x000fc40000000000 */
[----:B-1----:R-:W-:Y:S01]  /*2eda0*/  VIADD R27, R53, UR4 ;  /* 0x00000004351b7c36 */ /* 0x002fe20008000000 */
[----:B------:R1:W-:Y:S01]  /*2edb0*/  @P5 STG.E desc[UR8][R34.64], R28 ;  /* 0x0000001c22005986 */ /* 0x0003e2000c101908 */
[----:B------:R-:W-:Y:S01]  /*2edc0*/  ISETP.LT.AND P6, PT, R240, UR16, !P4 ;  /* 0x00000010f0007c0c */ /* 0x000fe2000e7c1270 */
[----:B------:R-:W-:Y:S01]  /*2edd0*/  ULDC UR4, c[0x0][0x22c] ;  /* 0x00008b0000047ab9 */ /* 0x000fe20000000800 */
[C---:B------:R-:W-:Y:S01]  /*2ede0*/  IMAD.WIDE R24, R27.reuse, 0x4, R2 ;  /* 0x000000041b187825 */ /* 0x040fe200078e0202 */
[----:B------:R-:W-:Y:S01]  /*2edf0*/  IADD3 R53, R27, UR6, RZ ;  /* 0x000000061b357c10 */ /* 0x000fe2000fffe0ff */
[----:B------:R-:W-:Y:S01]  /*2ee00*/  ULDC UR6, c[0x0][0x248] ;  /* 0x0000920000067ab9 */ /* 0x000fe20000000800 */
[----:B------:R-:W-:Y:S01]  /*2ee10*/  ISETP.LT.AND P4, PT, R231, UR18, !P4 ;  /* 0x00000012e7007c0c */ /* 0x000fe2000e781270 */
[----:B------:R-:W-:Y:S01]  /*2ee20*/  IMAD.WIDE R26, R27, 0x4, R212 ;  /* 0x000000041b1a7825 */ /* 0x000fe200078e02d4 */
[----:B------:R-:W-:Y:S01]  /*2ee30*/  ISETP.GE.AND P5, PT, R0, UR10, PT ;  /* 0x0000000a00007c0c */ /* 0x000fe2000bfa6270 */
[----:B------:R-:W-:Y:S01]  /*2ee40*/  @P2 STG.E desc[UR8][R24.64], R48 ;  /* 0x0000003018002986 */ /* 0x000fe2000c101908 */
[----:B------:R-:W-:Y:S01]  /*2ee50*/  ULDC UR16, c[0x0][0x228] ;  /* 0x00008a0000107ab9 */ /* 0x000fe20000000800 */
[----:B------:R-:W-:Y:S01]  /*2ee60*/  VIADD R0, R242, 0x1d ;  /* 0x0000001df2007836 */ /* 0x000fe20000000000 */
[----:B------:R-:W-:Y:S01]  /*2ee70*/  ULDC UR10, c[0x0][0x22c] ;  /* 0x00008b00000a7ab9 */ /* 0x000fe20000000800 */
[----:B------:R3:W-:Y:S01]  /*2ee80*/  @P3 STG.E desc[UR8][R26.64], R44 ;  /* 0x0000002c1a003986 */ /* 0x0007e2000c101908 */
[----:B------:R-:W-:Y:S01]  /*2ee90*/  ISETP.LT.AND P3, PT, R240, UR12, !P1 ;  /* 0x0000000cf0007c0c */ /* 0x000fe2000cf61270 */
[----:B--2---:R-:W-:Y:S01]  /*2eea0*/  IMAD.WIDE R32, R53, 0x4, R2 ;  /* 0x0000000435207825 */ /* 0x004fe200078e0202 */
[----:B------:R-:W-:Y:S01]  /*2eeb0*/  ISETP.GE.AND P2, PT, R0, UR4, PT ;  /* 0x0000000400007c0c */ /* 0x000fe2000bf46270 */
[----:B------:R-:W-:Y:S01]  /*2eec0*/  ULDC UR4, c[0x0][0x248] ;  /* 0x0000920000047ab9 */ /* 0x000fe20000000800 */
[----:B------:R-:W-:Y:S01]  /*2eed0*/  ISETP.LT.AND P1, PT, R231, UR14, !P1 ;  /* 0x0000000ee7007c0c */ /* 0x000fe2000cf21270 */
[C---:B-1----:R-:W-:Y:S01]  /*2eee0*/  IMAD.WIDE R34, R53.reuse, 0x4, R212 ;  /* 0x0000000435227825 */ /* 0x042fe200078e02d4 */
[----:B------:R-:W-:Y:S01]  /*2eef0*/  @P6 STG.E desc[UR8][R32.64], R217 ;  /* 0x000000d920006986 */ /* 0x000fe2000c101908 */
[----:B------:R-:W-:Y:S01]  /*2ef00*/  ULDC UR18, c[0x0][0x228] ;  /* 0x00008a0000127ab9 */ /* 0x000fe20000000800 */
[----:B------:R-:W-:Y:S01]  /*2ef10*/  ULDC UR12, c[0x0][0x228] ;  /* 0x00008a00000c7ab9 */ /* 0x000fe20000000800 */
[----:B------:R-:W-:Y:S01]  /*2ef20*/  VIADD R0, R242, 0x1e ;  /* 0x0000001ef2007836 */ /* 0x000fe20000000000 */
[----:B---3--:R-:W-:Y:S01]  /*2ef30*/  IADD3 R27, R53, UR4, RZ ;  /* 0x00000004351b7c10 */ /* 0x008fe2000fffe0ff */
[----:B------:R1:W-:Y:S01]  /*2ef40*/  @P4 STG.E desc[UR8][R34.64], R29 ;  /* 0x0000001d22004986 */ /* 0x0003e2000c101908 */
[----:B------:R-:W-:Y:S01]  /*2ef50*/  ISETP.LT.AND P6, PT, R240, UR16, !P5 ;  /* 0x00000010f0007c0c */ /* 0x000fe2000efc1270 */
[----:B------:R-:W-:Y:S01]  /*2ef60*/  ULDC UR4, c[0x0][0x22c] ;  /* 0x00008b0000047ab9 */ /* 0x000fe20000000800 */
[----:B------:R-:W-:Y:S01]  /*2ef70*/  ULDC UR14, c[0x0][0x228] ;  /* 0x00008a00000e7ab9 */ /* 0x000fe20000000800 */
[----:B------:R-:W-:Y:S01]  /*2ef80*/  IMAD.WIDE R24, R27, 0x4, R2 ;  /* 0x000000041b187825 */ /* 0x000fe200078e0202 */
[----:B------:R-:W-:Y:S01]  /*2ef90*/  ISETP.GE.AND P4, PT, R0, UR10, PT ;  /* 0x0000000a00007c0c */ /* 0x000fe2000bf86270 */
[----:B------:R-:W-:Y:S01]  /*2efa0*/  ULDC UR16, c[0x0][0x228] ;  /* 0x00008a0000107ab9 */ /* 0x000fe20000000800 */
[----:B------:R-:W-:Y:S01]  /*2efb0*/  ISETP.LT.AND P5, PT, R231, UR18, !P5 ;  /* 0x00000012e7007c0c */ /* 0x000fe2000efa1270 */
[----:B------:R-:W-:-:S02]  /*2efc0*/  VIADD R0, R242, 0x1f ;  /* 0x0000001ff2007836 */ /* 0x000fc40000000000 */
        /* <DEDUP_REMOVED lines=11> */
[----:B------:R-:W-:-:S02]  /*2f080*/  ULDC UR10, c[0x0][0x22c] ;  /* 0x00008b00000a7ab9 */ /* 0x000fc40000000800 */
[C---:B------:R-:W-:Y:S01]  /*2f090*/  IMAD.WIDE R32, R35.reuse, 0x4, R212 ;  /* 0x0000000423207825 */ /* 0x040fe200078e02d4 */
[----:B------:R-:W-:Y:S01]  /*2f0a0*/  IADD3 R0, R242, 0x20, RZ ;  /* 0x00000020f2007810 */ /* 0x000fe20007ffe0ff */
[----:B------:R2:W-:Y:S02]  /*2f0b0*/  @P6 STG.E desc[UR8][R28.64], R218 ;  /* 0x000000da1c006986 */ /* 0x0005e4000c101908 */
[----:B-1----:R-:W-:Y:S01]  /*2f0c0*/  VIADD R27, R35, UR4 ;  /* 0x00000004231b7c36 */ /* 0x002fe20008000000 */
        /* <DEDUP_REMOVED lines=13> */
[----:B--2---:R-:W-:Y:S01]  /*2f1a0*/  IMAD.WIDE R28, R35, 0x4, R2 ;  /* 0x00000004231c7825 */ /* 0x004fe200078e0202 */
[----:B------:R-:W-:Y:S01]  /*2f1b0*/  ISETP.GE.AND P1, PT, R0, UR4, PT ;  /* 0x0000000400007c0c */ /* 0x000fe2000bf26270 */
[----:B------:R2:W-:Y:S01]  /*2f1c0*/  @P2 STG.E desc[UR8][R26.64], R46 ;  /* 0x0000002e1a002986 */ /* 0x0005e2000c101908 */
[----:B------:R-:W-:Y:S01]  /*2f1d0*/  ISETP.LT.AND P2, PT, R240, UR12, !P3 ;  /* 0x0000000cf0007c0c */ /* 0x000fe2000df41270 */
[----:B------:R-:W-:Y:S01]  /*2f1e0*/  ULDC UR4, c[0x0][0x248] ;  /* 0x0000920000047ab9 */ /* 0x000fe20000000800 */
[----:B------:R-:W-:Y:S01]  /*2f1f0*/  ISETP.LT.AND P3, PT, R231, UR14, !P3 ;  /* 0x0000000ee7007c0c */ /* 0x000fe2000df61270 */
[C---:B-1----:R-:W-:Y:S01]  /*2f200*/  IMAD.WIDE R32, R35.reuse, 0x4, R212 ;  /* 0x0000000423207825 */ /* 0x042fe200078e02d4 */
[----:B------:R-:W-:Y:S01]  /*2f210*/  @P6 STG.E desc[UR8][R28.64], R219 ;  /* 0x000000db1c006986 */ /* 0x000fe2000c101908 */
[----:B------:R-:W-:Y:S01]  /*2f220*/  ULDC UR10, c[0x0][0x22c] ;  /* 0x00008b00000a7ab9 */ /* 0x000fe20000000800 */
[----:B------:R-:W-:Y:S01]  /*2f230*/  ULDC UR16, c[0x0][0x228] ;  /* 0x00008a0000107ab9 */ /* 0x000fe20000000800 */
[----:B------:R-:W-:Y:S01]  /*2f240*/  VIADD R0, R242, 0x22 ;  /* 0x00000022f2007836 */ /* 0x000fe20000000000 */
[----:B------:R-:W-:Y:S01]  /*2f250*/  ULDC UR18, c[0x0][0x228] ;  /* 0x00008a0000127ab9 */ /* 0x000fe20000000800 */
[----:B------:R-:W-:Y:S01]  /*2f260*/  ULDC UR12, c[0x0][0x228] ;  /* 0x00008a00000c7ab9 */ /* 0x000fe20000000800 */
[----:B--2---:R-:W-:Y:S01]  /*2f270*/  VIADD R27, R35, UR4 ;  /* 0x00000004231b7c36 */ /* 0x004fe20008000000 */
[----:B------:R1:W-:Y:S01]  /*2f280*/  @P4 STG.E desc[UR8][R32.64], R31 ;  /* 0x0000001f20004986 */ /* 0x0003e2000c101908 */
[----:B------:R-:W-:Y:S01]  /*2f290*/  ISETP.GE.AND P4, PT, R0, UR10, PT ;  /* 0x0000000a00007c0c */ /* 0x000fe2000bf86270 */
[----:B------:R-:W-:Y:S01]  /*2f2a0*/  ULDC UR4, c[0x0][0x22c] ;  /* 0x00008b0000047ab9 */ /* 0x000fe20000000800 */
[----:B------:R-:W-:Y:S01]  /*2f2b0*/  IMAD.WIDE R24, R27, 0x4, R2 ;  /* 0x000000041b187825 */ /* 0x000fe200078e0202 */
[----:B------:R-:W-:Y:S01]  /*2f2c0*/  ISETP.LT.AND P6, PT, R240, UR16, !P5 ;  /* 0x00000010f0007c0c */ /* 0x000fe2000efc1270 */
        /* <DEDUP_REMOVED lines=20> */
[----:B------:R1:W-:Y:S01]  /*2f410*/  @P5 STG.E desc[UR8][R30.64], R64 ;  /* 0x000000401e005986 */ /* 0x0003e2000c101908 */
[----:B------:R-:W-:Y:S01]  /*2f420*/  ISETP.LT.AND P6, PT, R240, UR16, !P4 ;  /* 0x00000010f0007c0c */ /* 0x000fe2000e7c1270 */
[----:B------:R-:W-:Y:S01]  /*2f430*/  ULDC UR12, c[0x0][0x228] ;  /* 0x00008a00000c7ab9 */ /* 0x000fe20000000800 */
[----:B------:R-:W-:Y:S01]  /*2f440*/  ULDC UR4, c[0x0][0x22c] ;  /* 0x00008b0000047ab9 */ /* 0x000fe20000000800 */
[C---:B------:R-:W-:Y:S01]  /*2f450*/  VIADD R33, R27.reuse, UR6 ;  /* 0x000000061b217c36 */ /* 0x040fe20008000000 */
[----:B------:R-:W-:Y:S01]  /*2f460*/  ULDC UR14, c[0x0][0x228] ;  /* 0x00008a00000e7ab9 */ /* 0x000fe20000000800 */
        /* <DEDUP_REMOVED lines=22> */
[----:B------:R2:W-:Y:S01]  /*2f5d0*/  @P4 STG.E desc[UR8][R30.64], R65 ;  /* 0x000000411e004986 */ /* 0x0005e2000c101908 */
[----:B------:R-:W-:Y:S01]  /*2f5e0*/  ISETP.LT.AND P6, PT, R240, UR16, !P5 ;  /* 0x00000010f0007c0c */ /* 0x000fe2000efc1270 */
[----:B------:R-:W-:Y:S01]  /*2f5f0*/  ULDC UR4, c[0x0][0x22c] ;  /* 0x00008b0000047ab9 */ /* 0x000fe20000000800 */
[----:B------:R-:W-:-:S02]  /*2f600*/  VIADD R33, R27, UR6 ;  /* 0x000000061b217c36 */ /* 0x000fc40008000000 */
[----:B------:R-:W-:Y:S01]  /*2f610*/  IMAD.WIDE R24, R27, 0x4, R2 ;  /* 0x000000041b187825 */ /* 0x000fe200078e0202 */
[----:B------:R-:W-:Y:S01]  /*2f620*/  ISETP.LT.AND P5, PT, R231, UR18, !P5 ;  /* 0x00000012e7007c0c */ /* 0x000fe2000efa1270 */
[----:B------:R-:W-:Y:S01]  /*2f630*/  ULDC UR6, c[0x0][0x248] ;  /* 0x0000920000067ab9 */ /* 0x000fe20000000800 */
[----:B------:R-:W-:Y:S01]  /*2f640*/  ISETP.GE.AND P4, PT, R0, UR10, PT ;  /* 0x0000000a00007c0c */ /* 0x000fe2000bf86270 */
        /* <DEDUP_REMOVED lines=10> */
[C---:B--2---:R-:W-:Y:S01]  /*2f6f0*/  IMAD.WIDE R30, R33.reuse, 0x4, R212 ;  /* 0x00000004211e7825 */ /* 0x044fe200078e02d4 */
[----:B------:R2:W-:Y:S01]  /*2f700*/  @P6 STG.E desc[UR8][R28.64], R42 ;  /* 0x0000002a1c006986 */ /* 0x0005e2000c101908 */
[----:B------:R-:W-:Y:S01]  /*2f710*/  ULDC UR10, c[0x0][0x22c] ;  /* 0x00008b00000a7ab9 */ /* 0x000fe20000000800 */
[----:B------:R-:W-:Y:S01]  /*2f720*/  ULDC UR18, c[0x0][0x228] ;  /* 0x00008a0000127ab9 */ /* 0x000fe20000000800 */
[----:B------:R-:W-:Y:S01]  /*2f730*/  VIADD R0, R242, 0x28 ;  /* 0x00000028f2007836 */ /* 0x000fe20000000000 */
[----:B------:R-:W-:Y:S01]  /*2f740*/  ULDC UR12, c[0x0][0x228] ;  /* 0x00008a00000c7ab9 */ /* 0x000fe20000000800 */
[----:B-1----:R-:W-:Y:S01]  /*2f750*/  VIADD R27, R33, UR4 ;  /* 0x00000004211b7c36 */ /* 0x002fe20008000000 */
[----:B------:R1:W-:Y:S01]  /*2f760*/  @P5 STG.E desc[UR8][R30.64], R66 ;  /* 0x000000421e005986 */ /* 0x0003e2000c101908 */
[----:B------:R-:W-:Y:S01]  /*2f770*/  ISETP.LT.AND P6, PT, R240, UR16, !P4 ;  /* 0x00000010f0007c0c */ /* 0x000fe2000e7c1270 */
[----:B------:R-:W-:Y:S01]  /*2f780*/  ULDC UR4, c[0x0][0x22c] ;  /* 0x00008b0000047ab9 */ /* 0x000fe20000000800 */
[C---:B------:R-:W-:Y:S01]  /*2f790*/  IMAD.WIDE R24, R27.reuse, 0x4, R2 ;  /* 0x000000041b187825 */ /* 0x040fe200078e0202 */
[C---:B------:R-:W-:Y:S01]  /*2f7a0*/  IADD3 R33, R27.reuse, UR6, RZ ;  /* 0x000000061b217c10 */ /* 0x040fe2000fffe0ff */
[----:B------:R-:W-:Y:S01]  /*2f7b0*/  ULDC UR14, c[0x0][0x228] ;  /* 0x00008a00000e7ab9 */ /* 0x000fe20000000800 */
[----:B------:R-:W-:Y:S01]  /*2f7c0*/  ISETP.GE.AND P5, PT, R0, UR10, PT ;  /* 0x0000000a00007c0c */ /* 0x000fe2000bfa6270 */
[----:B------:R-:W-:Y:S01]  /*2f7d0*/  IMAD.WIDE R26, R27, 0x4, R212 ;  /* 0x000000041b1a7825 */ /* 0x000fe200078e02d4 */
[----:B------:R-:W-:Y:S01]  /*2f7e0*/  ISETP.LT.AND P4, PT, R231, UR18, !P4 ;  /* 0x00000012e7007c0c */ /* 0x000fe2000e781270 */
        /* <DEDUP_REMOVED lines=11> */
[----:B------:R1:W-:Y:S01]  /*2f8a0*/  @P6 STG.E desc[UR8][R28.64], R43 ;  /* 0x0000002b1c006986 */ /* 0x0003e2000c101908 */
[----:B------:R-:W-:Y:S01]  /*2f8b0*/  ULDC UR10, c[0x0][0x22c] ;  /* 0x00008b00000a7ab9 */ /* 0x000fe20000000800 */
[----:B------:R-:W-:Y:S01]  /*2f8c0*/  ULDC UR18, c[0x0][0x228] ;  /* 0x00008a0000127ab9 */ /* 0x000fe20000000800 */
[----:B------:R-:W-:Y:S01]  /*2f8d0*/  VIADD R0, R242, 0x2a ;  /* 0x0000002af2007836 */ /* 0x000fe20000000000 */
[----:B------:R-:W-:Y:S01]  /*2f8e0*/  ULDC UR12, c[0x0][0x228] ;  /* 0x00008a00000c7ab9 */ /* 0x000fe20000000800 */
[----:B---3--:R-:W-:Y:S01]  /*2f8f0*/  IADD3 R27, R33, UR4, RZ ;  /* 0x00000004211b7c10 */ /* 0x008fe2000fffe0ff */
[----:B------:R2:W-:Y:S01]  /*2f900*/  @P4 STG.E desc[UR8][R30.64], R67 ;  /* 0x000000431e004986 */ /* 0x0005e2000c101908 */
[----:B------:R-:W-:Y:S01]  /*2f910*/  ISETP.LT.AND P6, PT, R240, UR16, !P5 ;  /* 0x00000010f0007c0c */ /* 0x000fe2000efc1270 */
[----:B------:R-:W-:Y:S01]  /*2f920*/  ULDC UR4, c[0x0][0x22c] ;  /* 0x00008b0000047ab9 */ /* 0x000fe20000000800 */
[----:B------:R-:W-:Y:S01]  /*2f930*/  ULDC UR14, c[0x0][0x228] ;  /* 0x00008a00000e7ab9 */ /* 0x000fe20000000800 */
[----:B------:R-:W-:-:S02]  /*2f940*/  VIADD R33, R27, UR6 ;  /* 0x000000061b217c36 */ /* 0x000fc40008000000 */
        /* <DEDUP_REMOVED lines=11> */
[----:B-1----:R-:W-:Y:S01]  /*2fa00*/  IMAD.WIDE R28, R33, 0x4, R2 ;  /* 0x00000004211c7825 */ /* 0x002fe200078e0202 */
[----:B------:R-:W-:Y:S01]  /*2fa10*/  ISETP.LT.AND P2, PT, R231, UR14, !P2 ;  /* 0x0000000ee7007c0c */ /* 0x000fe2000d741270 */
[----:B------:R-:W-:Y:S01]  /*2fa20*/  ULDC UR10, c[0x0][0x22c] ;  /* 0x00008b00000a7ab9 */ /* 0x000fe20000000800 */
[----:B------:R-:W-:Y:S01]  /*2fa30*/  ISETP.GE.AND P3, PT, R0, UR4, PT ;  /* 0x0000000400007c0c */ /* 0x000fe2000bf66270 */
[----:B------:R-:W-:Y:S01]  /*2fa40*/  ULDC UR4, c[0x0][0x248] ;  /* 0x0000920000047ab9 */ /* 0x000fe20000000800 */
[C---:B--2---:R-:W-:Y:S01]  /*2fa50*/  IMAD.WIDE R30, R33.reuse, 0x4, R212 ;  /* 0x00000004211e7825 */ /* 0x044fe200078e02d4 */
[----:B------:R1:W-:Y:S01]  /*2fa60*/  @P6 STG.E desc[UR8][R28.64], R4 ;  /* 0x000000041c006986 */ /* 0x0003e2000c101908 */
[----:B------:R-:W-:Y:S01]  /*2fa70*/  IADD3 R0, R242, 0x2c, RZ ;  /* 0x0000002cf2007810 */ /* 0x000fe20007ffe0ff */
        /* <DEDUP_REMOVED lines=14> */
[----:B------:R3:W-:Y:S01]  /*2fb60*/  @P1 STG.E desc[UR8][R24.64], R112 ;  /* 0x0000007018001986 */ /* 0x0007e2000c101908 */
[----:B------:R-:W-:Y:S01]  /*2fb70*/  ULDC UR10, c[0x0][0x22c] ;  /* 0x00008b00000a7ab9 */ /* 0x000fe20000000800 */
[----:B-1----:R-:W-:Y:S01]  /*2fb80*/  IMAD.WIDE R28, R33, 0x4, R2 ;  /* 0x00000004211c7825 */ /* 0x002fe200078e0202 */
[----:B------:R-:W-:Y:S01]  /*2fb90*/  ISETP.GE.AND P1, PT, R0, UR4, PT ;  /* 0x0000000400007c0c */ /* 0x000fe2000bf26270 */
[----:B------:R-:W-:Y:S01]  /*2fba0*/  @P2 STG.E desc[UR8][R26.64], R92 ;  /* 0x0000005c1a002986 */ /* 0x000fe2000c101908 */
[----:B------:R-:W-:Y:S01]  /*2fbb0*/  ISETP.LT.AND P2, PT, R240, UR12, !P3 ;  /* 0x0000000cf0007c0c */ /* 0x000fe2000df41270 */
[----:B------:R-:W-:Y:S01]  /*2fbc0*/  ULDC UR4, c[0x0][0x248] ;  /* 0x0000920000047ab9 */ /* 0x000fe20000000800 */
[----:B------:R-:W-:Y:S01]  /*2fbd0*/  ISETP.LT.AND P3, PT, R231, UR14, !P3 ;  /* 0x0000000ee7007c0c */ /* 0x000fe2000df61270 */
[C---:B--2---:R-:W-:Y:S01]  /*2fbe0*/  IMAD.WIDE R30, R33.reuse, 0x4, R212 ;  /* 0x00000004211e7825 */ /* 0x044fe200078e02d4 */
[----:B------:R1:W-:Y:S01]  /*2fbf0*/  @P6 STG.E desc[UR8][R28.64], R5 ;  /* 0x000000051c006986 */ /* 0x0003e2000c101908 */
[----:B------:R-:W-:Y:S01]  /*2fc00*/  ULDC UR18, c[0x0][0x228] ;  /* 0x00008a0000127ab9 */ /* 0x000fe20000000800 */
[----:B------:R-:W-:Y:S01]  /*2fc10*/  ULDC UR12, c[0x0][0x228] ;  /* 0x00008a00000c7ab9 */ /* 0x000fe20000000800 */
[----:B---3--:R-:W-:-:S02]  /*2fc20*/  VIADD R25, R33, UR4 ;  /* 0x0000000421197c36 */ /* 0x008fc40008000000 */
[----:B------:R-:W-:Y:S01]  /*2fc30*/  VIADD R0, R242, 0x2e ;  /* 0x0000002ef2007836 */ /* 0x000fe20000000000 */
[----:B------:R-:W-:Y:S01]  /*2fc40*/  ISETP.LT.AND P6, PT, R240, UR16, !P5 ;  /* 0x00000010f0007c0c */ /* 0x000fe2000efc1270 */
[----:B------:R2:W-:Y:S01]  /*2fc50*/  @P4 STG.E desc[UR8][R30.64], R37 ;  /* 0x000000251e004986 */ /* 0x0005e2000c101908 */
[----:B------:R-:W-:Y:S01]  /*2fc60*/  ISETP.LT.AND P5, PT, R231, UR18, !P5 ;  /* 0x00000012e7007c0c */ /* 0x000fe2000efa1270 */
[----:B------:R-:W-:Y:S01]  /*2fc70*/  ULDC UR4, c[0x0][0x22c] ;  /* 0x00008b0000047ab9 */ /* 0x000fe20000000800 */
[----:B------:R-:W-:Y:S01]  /*2fc80*/  ISETP.GE.AND P4, PT, R0, UR10, PT ;  /* 0x0000000a00007c0c */ /* 0x000fe2000bf86270 */
[----:B------:R-:W-:Y:S01]  /*2fc90*/  ULDC UR14, c[0x0][0x228] ;  /* 0x00008a00000e7ab9 */ /* 0x000fe20000000800 */
[C---:B-1----:R-:W-:Y:S01]  /*2fca0*/  IMAD.WIDE R4, R25.reuse, 0x4, R2 ;  /* 0x0000000419047825 */ /* 0x042fe200078e0202 */
[----:B------:R-:W-:Y:S01]  /*2fcb0*/  ULDC UR16, c[0x0][0x228] ;  /* 0x00008a0000107ab9 */ /* 0x000fe20000000800 */
[----:B------:R-:W-:Y:S01]  /*2fcc0*/  ULDC UR18, c[0x0][0x228] ;  /* 0x00008a0000127ab9 */ /* 0x000fe20000000800 */
[----:B------:R-:W-:Y:S01]  /*2fcd0*/  ULDC UR10, c[0x0][0x22c] ;  /* 0x00008b00000a7ab9 */ /* 0x000fe20000000800 */
[----:B------:R-:W-:Y:S01]  /*2fce0*/  VIADD R0, R242, 0x2f ;  /* 0x0000002ff2007836 */ /* 0x000fe20000000000 */
[C---:B--2---:R-:W-:Y:S01]  /*2fcf0*/  IADD3 R31, R25.reuse, UR6, RZ ;  /* 0x00000006191f7c10 */ /* 0x044fe2000fffe0ff */
[----:B------:R-:W-:Y:S01]  /*2fd00*/  IMAD.WIDE R24, R25, 0x4, R212 ;  /* 0x0000000419187825 */ /* 0x000fe200078e02d4 */
[----:B------:R-:W-:Y:S02]  /*2fd10*/  @P2 STG.E desc[UR8][R4.64], R113 ;  /* 0x0000007104002986 */ /* 0x000fe4000c101908 */
[----:B------:R-:W-:Y:S01]  /*2fd20*/  ISETP.GE.AND P2, PT, R0, UR4, PT ;  /* 0x0000000400007c0c */ /* 0x000fe2000bf46270 */
[----:B------:R-:W-:Y:S01]  /*2fd30*/  ULDC UR4, c[0x0][0x248] ;  /* 0x0000920000047ab9 */ /* 0x000fe20000000800 */
[----:B------:R-:W-:Y:S01]  /*2fd40*/  IMAD.WIDE R26, R31, 0x4, R2 ;  /* 0x000000041f1a7825 */ /* 0x000fe200078e0202 */
[----:B------:R1:W-:Y:S01]  /*2fd50*/  @P3 STG.E desc[UR8][R24.64], R93 ;  /* 0x0000005d18003986 */ /* 0x0003e2000c101908 */
[C---:B------:R-:W-:Y:S01]  /*2fd60*/  ISETP.LT.AND P3, PT, R240.reuse, UR12, !P1 ;  /* 0x0000000cf0007c0c */ /* 0x040fe2000cf61270 */
[----:B------:R-:W-:Y:S01]  /*2fd70*/  ULDC UR6, c[0x0][0x248] ;  /* 0x0000920000067ab9 */ /* 0x000fe20000000800 */
[----:B------:R-:W-:Y:S01]  /*2fd80*/  ISETP.LT.AND P1, PT, R231, UR14, !P1 ;  /* 0x0000000ee7007c0c */ /* 0x000fe2000cf21270 */
[C---:B------:R-:W-:Y:S01]  /*2fd90*/  IMAD.WIDE R28, R31.reuse, 0x4, R212 ;  /* 0x000000041f1c7825 */ /* 0x040fe200078e02d4 */
[----:B------:R2:W-:Y:S01]  /*2fda0*/  @P6 STG.E desc[UR8][R26.64], R6 ;  /* 0x000000061a006986 */ /* 0x0005e2000c101908 */
[----:B------:R-:W-:Y:S01]  /*2fdb0*/  ISETP.LT.AND P6, PT, R240, UR16, !P4 ;  /* 0x00000010f0007c0c */ /* 0x000fe2000e7c1270 */
[----:B------:R-:W-:Y:S01]  /*2fdc0*/  ULDC UR12, c[0x0][0x228] ;  /* 0x00008a00000c7ab9 */ /* 0x000fe20000000800 */
        /* <DEDUP_REMOVED lines=14> */
[----:B------:R-:W-:-:S02]  /*2feb0*/  ULDC UR10, c[0x0][0x22c] ;  /* 0x00008b00000a7ab9 */ /* 0x000fc40000000800 */
[----:B------:R-:W-:Y:S01]  /*2fec0*/  VIADD R0, R242, 0x31 ;  /* 0x00000031f2007836 */ /* 0x000fe20000000000 */
[----:B------:R-:W-:Y:S01]  /*2fed0*/  @P1 STG.E desc[UR8][R24.64], R94 ;  /* 0x0000005e18001986 */ /* 0x000fe2000c101908 */
[C---:B--2---:R-:W-:Y:S01]  /*2fee0*/  IMAD.WIDE R26, R31.reuse, 0x4, R2 ;  /* 0x000000041f1a7825 */ /* 0x044fe200078e0202 */
[----:B------:R-:W-:Y:S01]  /*2fef0*/  ISETP.LT.AND P1, PT, R240, UR12, !P2 ;  /* 0x0000000cf0007c0c */ /* 0x000fe2000d721270 */
[----:B------:R-:W-:Y:S01]  /*2ff00*/  ULDC UR12, c[0x0][0x228] ;  /* 0x00008a00000c7ab9 */ /* 0x000fe20000000800 */
[----:B------:R-:W-:Y:S01]  /*2ff10*/  ISETP.GE.AND P3, PT, R0, UR4, PT ;  /* 0x0000000400007c0c */ /* 0x000fe2000bf66270 */
[----:B-1----:R-:W-:Y:S01]  /*2ff20*/  IMAD.WIDE R28, R31, 0x4, R212 ;  /* 0x000000041f1c7825 */ /* 0x002fe200078e02d4 */
[----:B------:R-:W-:Y:S01]  /*2ff30*/  ISETP.LT.AND P2, PT, R231, UR14, !P2 ;  /* 0x0000000ee7007c0c */ /* 0x000fe2000d741270 */
[----:B------:R-:W-:Y:S01]  /*2ff40*/  ULDC UR4, c[0x0][0x248] ;  /* 0x0000920000047ab9 */ /* 0x000fe20000000800 */
[----:B------:R1:W-:Y:S01]  /*2ff50*/  @P6 STG.E desc[UR8][R26.64], R7 ;  /* 0x000000071a006986 */ /* 0x0003e2000c101908 */
[----:B------:R-:W-:Y:S01]  /*2ff60*/  IADD3 R0, R242, 0x32, RZ ;  /* 0x00000032f2007810 */ /* 0x000fe20007ffe0ff */
[----:B------:R-:W-:-:S02]  /*2ff70*/  ULDC UR14, c[0x0][0x228] ;  /* 0x00008a00000e7ab9 */ /* 0x000fc40000000800 */
[----:B------:R2:W-:Y:S01]  /*2ff80*/  @P4 STG.E desc[UR8][R28.64], R39 ;  /* 0x000000271c004986 */ /* 0x0005e2000c101908 */
[----:B------:R-:W-:Y:S01]  /*2ff90*/  ISETP.LT.AND P6, PT, R240, UR16, !P5 ;  /* 0x00000010f0007c0c */ /* 0x000fe2000efc1270 */
[----:B------:R-:W-:Y:S01]  /*2ffa0*/  ULDC UR16, c[0x0][0x228] ;  /* 0x00008a0000107ab9 */ /* 0x000fe20000000800 */
[----:B-1----:R-:W-:Y:S01]  /*2ffb0*/  VIADD R7, R31, UR4 ;  /* 0x000000041f077c36 */ /* 0x002fe20008000000 */
[----:B------:R-:W-:Y:S01]  /*2ffc0*/  ISETP.LT.AND P5, PT, R231, UR18, !P5 ;  /* 0x00000012e7007c0c */ /* 0x000fe2000efa1270 */
[----:B------:R-:W-:Y:S01]  /*2ffd0*/  ULDC UR4, c[0x0][0x22c] ;  /* 0x00008b0000047ab9 */ /* 0x000fe20000000800 */
[----:B------:R-:W-:Y:S01]  /*2ffe0*/  ISETP.GE.AND P4, PT, R0, UR10, PT ;  /* 0x0000000a00007c0c */ /* 0x000fe2000bf86270 */
[C---:B--2---:R-:W-:Y:S02]  /*2fff0*/  VIADD R29, R7.reuse, UR6 ;  /* 0x00000006071d7c36 */ /* 0x044fe40008000000 */
[C---:B------:R-:W-:Y:S01]  /*30000*/  IMAD.WIDE R4, R7.reuse, 0x4, R2 ;  /* 0x0000000407047825 */ /* 0x040fe200078e0202 */
[----:B------:R-:W-:Y:S01]  /*30010*/  IADD3 R0, R242, 0x33, RZ ;  /* 0x00000033f2007810 */ /* 0x000fe20007ffe0ff */
[----:B------:R-:W-:Y:S01]  /*30020*/  ULDC UR6, c[0x0][0x248] ;  /* 0x0000920000067ab9 */ /* 0x000fe20000000800 */
[----:B------:R-:W-:Y:S01]  /*30030*/  ULDC UR10, c[0x0][0x22c] ;  /* 0x00008b00000a7ab9 */ /* 0x000fe20000000800 */
[----:B------:R-:W-:Y:S01]  /*30040*/  IMAD.WIDE R6, R7, 0x4, R212 ;  /* 0x0000000407067825 */ /* 0x000fe200078e02d4 */
[----:B------:R-:W-:Y:S01]  /*30050*/  @P1 STG.E desc[UR8][R4.64], R115 ;  /* 0x0000007304001986 */ /* 0x000fe2000c101908 */
        /* <DEDUP_REMOVED lines=60> */
[----:B------:R-:W-:Y:S01]  /*30420*/  IADD3 R0, R242, 0x38, RZ ;  /* 0x00000038f2007810 */ /* 0x000fe20007ffe0ff */
[----:B------:R1:W-:Y:S01]  /*30430*/  @P6 STG.E desc[UR8][R24.64], R70 ;  /* 0x0000004618006986 */ /* 0x0003e2000c101908 */
[----:B------:R-:W-:Y:S01]  /*30440*/  ULDC UR12, c[0x0][0x228] ;  /* 0x00008a00000c7ab9 */ /* 0x000fe20000000800 */
[----:B------:R-:W-:Y:S01]  /*30450*/  ULDC UR14, c[0x0][0x228] ;  /* 0x00008a00000e7ab9 */ /* 0x000fe20000000800 */
[----:B---3--:R-:W-:Y:S01]  /*30460*/  VIADD R7, R29, UR4 ;  /* 0x000000041d077c36 */ /* 0x008fe20008000000 */
[----:B------:R-:W-:Y:S01]  /*30470*/  ISETP.LT.AND P6, PT, R240, UR16, !P4 ;  /* 0x00000010f0007c0c */ /* 0x000fe2000e7c1270 */
[----:B------:R2:W-:Y:S01]  /*30480*/  @P5 STG.E desc[UR8][R26.64], R74 ;  /* 0x0000004a1a005986 */ /* 0x0005e2000c101908 */
        /* <DEDUP_REMOVED lines=23> */
[----:B------:R-:W-:Y:S01]  /*30600*/  ISETP.LT.AND P6, PT, R240, UR16, !P5 ;  /* 0x00000010f0007c0c */ /* 0x000fe2000efc1270 */
[----:B------:R1:W-:Y:S01]  /*30610*/  @P4 STG.E desc[UR8][R26.64], R75 ;  /* 0x0000004b1a004986 */ /* 0x0003e2000c101908 */
[----:B------:R-:W-:Y:S01]  /*30620*/  ISETP.GE.AND P4, PT, R0, UR10, PT ;  /* 0x0000000a00007c0c */ /* 0x000fe2000bf86270 */
[C---:B------:R-:W-:Y:S01]  /*30630*/  IMAD.WIDE R4, R7.reuse, 0x4, R2 ;  /* 0x0000000407047825 */ /* 0x040fe200078e0202 */
[----:B------:R-:W-:Y:S01]  /*30640*/  IADD3 R29, R7, UR6, RZ ;  /* 0x00000006071d7c10 */ /* 0x000fe2000fffe0ff */
        /* <DEDUP_REMOVED lines=8> */
[----:B--2---:R-:W-:Y:S01]  /*306d0*/  IMAD.WIDE R24, R29, 0x4, R2 ;  /* 0x000000041d187825 */ /* 0x004fe200078e0202 */
[----:B------:R-:W-:Y:S01]  /*306e0*/  ISETP.LT.AND P3, PT, R240, UR12, !P1 ;  /* 0x0000000cf0007c0c */ /* 0x000fe2000cf61270 */
[----:B------:R-:W-:Y:S01]  /*306f0*/  ULDC UR6, c[0x0][0x248] ;  /* 0x0000920000067ab9 */ /* 0x000fe20000000800 */
[----:B------:R-:W-:Y:S01]  /*30700*/  ISETP.GE.AND P2, PT, R0, UR4, PT ;  /* 0x0000000400007c0c */ /* 0x000fe2000bf46270 */
[----:B------:R-:W-:Y:S01]  /*30710*/  ULDC UR4, c[0x0][0x248] ;  /* 0x0000920000047ab9 */ /* 0x000fe20000000800 */
[----:B------:R-:W-:Y:S01]  /*30720*/  ISETP.LT.AND P1, PT, R231, UR14, !P1 ;  /* 0x0000000ee7007c0c */ /* 0x000fe2000cf21270 */
[C---:B-1----:R-:W-:Y:S01]  /*30730*/  IMAD.WIDE R26, R29.reuse, 0x4, R212 ;  /* 0x000000041d1a7825 */ /* 0x042fe200078e02d4 */
[----:B------:R1:W-:Y:S01]  /*30740*/  @P6 STG.E desc[UR8][R24.64], R60 ;  /* 0x0000003c18006986 */ /* 0x0003e2000c101908 */
[----:B------:R-:W-:Y:S01]  /*30750*/  ISETP.LT.AND P6, PT, R240, UR16, !P4 ;  /* 0x00000010f0007c0c */ /* 0x000fe2000e7c1270 */
[----:B------:R-:W-:Y:S01]  /*30760*/  ULDC UR18, c[0x0][0x228] ;  /* 0x00008a0000127ab9 */ /* 0x000fe20000000800 */
[----:B------:R-:W-:Y:S01]  /*30770*/  VIADD R0, R242, 0x3c ;  /* 0x0000003cf2007836 */ /* 0x000fe20000000000 */
[----:B---3--:R-:W-:Y:S01]  /*30780*/  IADD3 R7, R29, UR4, RZ ;  /* 0x000000041d077c10 */ /* 0x008fe2000fffe0ff */
[----:B------:R-:W-:Y:S01]  /*30790*/  ULDC UR10, c[0x0][0x22c] ;  /* 0x00008b00000a7ab9 */ /* 0x000fe20000000800 */
[----:B------:R2:W-:Y:S01]  /*307a0*/  @P5 STG.E desc[UR8][R26.64], R8 ;  /* 0x000000081a005986 */ /* 0x0005e2000c101908 */
[----:B------:R-:W-:Y:S01]  /*307b0*/  ISETP.LT.AND P4, PT, R231, UR18, !P4 ;  /* 0x00000012e7007c0c */ /* 0x000fe2000e781270 */
        /* <DEDUP_REMOVED lines=13> */
[C---:B-1----:R-:W-:Y:S01]  /*30890*/  IMAD.WIDE R24, R29.reuse, 0x4, R2 ;  /* 0x000000041d187825 */ /* 0x042fe200078e0202 */
[----:B------:R-:W-:Y:S01]  /*308a0*/  ISETP.LT.AND P1, PT, R240, UR12, !P2 ;  /* 0x0000000cf0007c0c */ /* 0x000fe2000d721270 */
[----:B------:R-:W-:Y:S01]  /*308b0*/  ULDC UR10, c[0x0][0x22c] ;  /* 0x00008b00000a7ab9 */ /* 0x000fe20000000800 */
[----:B------:R-:W-:Y:S01]  /*308c0*/  ISETP.GE.AND P3, PT, R0, UR4, PT ;  /* 0x0000000400007c0c */ /* 0x000fe2000bf66270 */
[----:B--2---:R-:W-:Y:S01]  /*308d0*/  IMAD.WIDE R26, R29, 0x4, R212 ;  /* 0x000000041d1a7825 */ /* 0x004fe200078e02d4 */
[----:B------:R-:W-:Y:S01]  /*308e0*/  ISETP.LT.AND P2, PT, R231, UR14, !P2 ;  /* 0x0000000ee7007c0c */ /* 0x000fe2000d741270 */
[----:B------:R-:W-:Y:S01]  /*308f0*/  ULDC UR4, c[0x0][0x248] ;  /* 0x0000920000047ab9 */ /* 0x000fe20000000800 */
[----:B------:R-:W-:Y:S01]  /*30900*/  @P6 STG.E desc[UR8][R24.64], R61 ;  /* 0x0000003d18006986 */ /* 0x000fe2000c101908 */
[----:B------:R-:W-:Y:S01]  /*30910*/  IADD3 R0, R242, 0x3e, RZ ;  /* 0x0000003ef2007810 */ /* 0x000fe20007ffe0ff */
[----:B------:R-:W-:Y:S01]  /*30920*/  ULDC UR12, c[0x0][0x228] ;  /* 0x00008a00000c7ab9 */ /* 0x000fe20000000800 */
[----:B------:R-:W-:Y:S01]  /*30930*/  ISETP.LT.AND P6, PT, R240, UR16, !P5 ;  /* 0x00000010f0007c0c */ /* 0x000fe2000efc1270 */
[----:B---3--:R-:W-:Y:S01]  /*30940*/  VIADD R7, R29, UR4 ;  /* 0x000000041d077c36 */ /* 0x008fe20008000000 */
[----:B------:R1:W-:Y:S01]  /*30950*/  @P4 STG.E desc[UR8][R26.64], R9 ;  /* 0x000000091a004986 */ /* 0x0003e2000c101908 */
[----:B------:R-:W-:Y:S01]  /*30960*/  ISETP.LT.AND P5, PT, R231, UR18, !P5 ;  /* 0x00000012e7007c0c */ /* 0x000fe2000efa1270 */
[----:B------:R-:W-:Y:S01]  /*30970*/  ULDC UR4, c[0x0][0x22c] ;  /* 0x00008b0000047ab9 */ /* 0x000fe20000000800 */
[C---:B------:R-:W-:Y:S01]  /*30980*/  IMAD.WIDE R4, R7.reuse, 0x4, R2 ;  /* 0x0000000407047825 */ /* 0x040fe200078e0202 */
[----:B------:R-:W-:Y:S01]  /*30990*/  ISETP.GE.AND P4, PT, R0, UR10, PT ;  /* 0x0000000a00007c0c */ /* 0x000fe2000bf86270 */
[----:B------:R-:W-:Y:S01]  /*309a0*/  ULDC UR14, c[0x0][0x228] ;  /* 0x00008a00000e7ab9 */ /* 0x000fe20000000800 */
[----:B------:R-:W-:Y:S01]  /*309b0*/  IADD3 R0, R242, 0x3f, RZ ;  /* 0x0000003ff2007810 */ /* 0x000fe20007ffe0ff */
[----:B------:R-:W-:Y:S01]  /*309c0*/  ULDC UR16, c[0x0][0x228] ;  /* 0x00008a0000107ab9 */ /* 0x000fe20000000800 */
[C---:B-1----:R-:W-:Y:S01]  /*309d0*/  VIADD R27, R7.reuse, UR6 ;  /* 0x00000006071b7c36 */ /* 0x042fe20008000000 */
[----:B------:R-:W-:Y:S01]  /*309e0*/  @P1 STG.E desc[UR8][R4.64], R133 ;  /* 0x0000008504001986 */ /* 0x000fe2000c101908 */
[----:B------:R-:W-:Y:S01]  /*309f0*/  IMAD.WIDE R6, R7, 0x4, R212 ;  /* 0x0000000407067825 */ /* 0x000fe200078e02d4 */
[----:B------:R-:W-:Y:S01]  /*30a00*/  ISETP.GE.AND P1, PT, R0, UR4, PT ;  /* 0x0000000400007c0c */ /* 0x000fe2000bf26270 */
[----:B------:R-:W-:Y:S01]  /*30a10*/  ULDC UR4, c[0x0][0x248] ;  /* 0x0000920000047ab9 */ /* 0x000fe20000000800 */
[----:B------:R-:W-:Y:S01]  /*30a20*/  ULDC UR6, c[0x0][0x248] ;  /* 0x0000920000067ab9 */ /* 0x000fe20000000800 */
[----:B------:R-:W-:Y:S01]  /*30a30*/  IMAD.WIDE R8, R27, 0x4, R2 ;  /* 0x000000041b087825 */ /* 0x000fe200078e0202 */
[----:B------:R1:W-:Y:S01]  /*30a40*/  @P2 STG.E desc[UR8][R6.64], R129 ;  /* 0x0000008106002986 */ /* 0x0003e2000c101908 */
[C---:B------:R-:W-:Y:S01]  /*30a50*/  ISETP.LT.AND P2, PT, R240.reuse, UR12, !P3 ;  /* 0x0000000cf0007c0c */ /* 0x040fe2000df41270 */
[----:B------:R-:W-:Y:S01]  /*30a60*/  ULDC UR18, c[0x0][0x228] ;  /* 0x00008a0000127ab9 */ /* 0x000fe20000000800 */
[----:B------:R-:W-:Y:S01]  /*30a70*/  ISETP.LT.AND P3, PT, R231, UR14, !P3 ;  /* 0x0000000ee7007c0c */ /* 0x000fe2000df61270 */
[----:B------:R-:W-:Y:S01]  /*30a80*/  IMAD.WIDE R24, R27, 0x4, R212 ;  /* 0x000000041b187825 */ /* 0x000fe200078e02d4 */
[----:B------:R2:W-:Y:S01]  /*30a90*/  @P6 STG.E desc[UR8][R8.64], R62 ;  /* 0x0000003e08006986 */ /* 0x0005e2000c101908 */
[----:B------:R-:W-:Y:S01]  /*30aa0*/  ISETP.LT.AND P6, PT, R240, UR16, !P4 ;  /* 0x00000010f0007c0c */ /* 0x000fe2000e7c1270 */
[----:B------:R-:W-:Y:S01]  /*30ab0*/  ULDC UR10, c[0x0][0x22c] ;  /* 0x00008b00000a7ab9 */ /* 0x000fe20000000800 */
[----:B------:R-:W-:-:S02]  /*30ac0*/  VIADD R0, R242, 0x40 ;  /* 0x00000040f2007836 */ /* 0x000fc40000000000 */
[----:B-1----:R-:W-:Y:S01]  /*30ad0*/  VIADD R7, R27, UR4 ;  /* 0x000000041b077c36 */ /* 0x002fe20008000000 */
[----:B------:R1:W-:Y:S01]  /*30ae0*/  @P5 STG.E desc[UR8][R24.64], R10 ;  /* 0x0000000a18005986 */ /* 0x0003e2000c101908 */
[----:B------:R-:W-:Y:S01]  /*30af0*/  ISETP.LT.AND P4, PT, R231, UR18, !P4 ;  /* 0x00000012e7007c0c */ /* 0x000fe2000e781270 */
[----:B------:R-:W-:Y:S01]  /*30b00*/  ULDC UR4, c[0x0][0x22c] ;  /* 0x00008b0000047ab9 */ /* 0x000fe20000000800 */
[----:B------:R-:W-:Y:S01]  /*30b10*/  ISETP.GE.AND P5, PT, R0, UR10, PT ;  /* 0x0000000a00007c0c */ /* 0x000fe2000bfa6270 */
[C---:B------:R-:W-:Y:S01]  /*30b20*/  IMAD.WIDE R4, R7.reuse, 0x4, R2 ;  /* 0x0000000407047825 */ /* 0x040fe200078e0202 */
[C---:B------:R-:W-:Y:S01]  /*30b30*/  IADD3 R27, R7.reuse, UR6, RZ ;  /* 0x00000006071b7c10 */ /* 0x040fe2000fffe0ff */
[----:B------:R-:W-:Y:S01]  /*30b40*/  ULDC UR12, c[0x0][0x228] ;  /* 0x00008a00000c7ab9 */ /* 0x000fe20000000800 */
[----:B------:R-:W-:Y:S01]  /*30b50*/  ULDC UR14, c[0x0][0x228] ;  /* 0x00008a00000e7ab9 */ /* 0x000fe20000000800 */
[----:B------:R-:W-:Y:S01]  /*30b60*/  VIADD R0, R242, 0x41 ;  /* 0x00000041f2007836 */ /* 0x000fe20000000000 */
[----:B------:R-:W-:Y:S01]  /*30b70*/  @P2 STG.E desc[UR8][R4.64], R134 ;  /* 0x0000008604002986 */ /* 0x000fe2000c101908 */
[----:B------:R-:W-:Y:S01]  /*30b80*/  IMAD.WIDE R6, R7, 0x4, R212 ;  /* 0x0000000407067825 */ /* 0x000fe200078e02d4 */
[----:B------:R-:W-:Y:S01]  /*30b90*/  ULDC UR16, c[0x0][0x228] ;  /* 0x00008a0000107ab9 */ /* 0x000fe20000000800 */
[----:B------:R-:W-:Y:S01]  /*30ba0*/  ULDC UR6, c[0x0][0x248] ;  /* 0x0000920000067ab9 */ /* 0x000fe20000000800 */
[----:B------:R-:W-:Y:S01]  /*30bb0*/  ULDC UR10, c[0x0][0x22c] ;  /* 0x00008b00000a7ab9 */ /* 0x000fe20000000800 */
[C---:B--2---:R-:W-:Y:S01]  /*30bc0*/  IMAD.WIDE R8, R27.reuse, 0x4, R2 ;  /* 0x000000041b087825 */ /* 0x044fe200078e0202 */
[----:B------:R-:W-:Y:S01]  /*30bd0*/  ISETP.GE.AND P2, PT, R0, UR4, PT ;  /* 0x0000000400007c0c */ /* 0x000fe2000bf46270 */
[----:B------:R2:W-:Y:S01]  /*30be0*/  @P3 STG.E desc[UR8][R6.64], R130 ;  /* 0x0000008206003986 */ /* 0x0005e2000c101908 */
[----:B------:R-:W-:Y:S01]  /*30bf0*/  ULDC UR4, c[0x0][0x248] ;  /* 0x0000920000047ab9 */ /* 0x000fe20000000800 */
[C---:B------:R-:W-:Y:S01]  /*30c00*/  ISETP.LT.AND P3, PT, R240.reuse, UR12, !P1 ;  /* 0x0000000cf0007c0c */ /* 0x040fe2000cf61270 */
[----:B-1----:R-:W-:Y:S01]  /*30c10*/  IMAD.WIDE R24, R27, 0x4, R212 ;  /* 0x000000041b187825 */ /* 0x002fe200078e02d4 */
[----:B------:R-:W-:Y:S01]  /*30c20*/  ISETP.LT.AND P1, PT, R231, UR14, !P1 ;  /* 0x0000000ee7007c0c */ /* 0x000fe2000cf21270 */
[----:B------:R-:W-:Y:S01]  /*30c30*/  @P6 STG.E desc[UR8][R8.64], R63 ;  /* 0x0000003f08006986 */ /* 0x000fe2000c101908 */
[----:B------:R-:W-:Y:S01]  /*30c40*/  ISETP.LT.AND P6, PT, R240, UR16, !P5 ;  /* 0x00000010f0007c0c */ /* 0x000fe2000efc1270 */
[----:B------:R-:W-:Y:S01]  /*30c50*/  VIADD R0, R242, 0x42 ;  /* 0x00000042f2007836 */ /* 0x000fe20000000000 */
[----:B------:R-:W-:Y:S01]  /*30c60*/  ULDC UR18, c[0x0][0x228] ;  /* 0x00008a0000127ab9 */ /* 0x000fe20000000800 */
[----:B--2---:R-:W-:Y:S01]  /*30c70*/  IADD3 R7, R27, UR4, RZ ;  /* 0x000000041b077c10 */ /* 0x004fe2000fffe0ff */
[----:B------:R1:W-:Y:S02]  /*30c80*/  @P4 STG.E desc[UR8][R24.64], R11 ;  /* 0x0000000b18004986 */ /* 0x0003e4000c101908 */
[----:B------:R-:W-:Y:S01]  /*30c90*/  ISETP.GE.AND P4, PT, R0, UR10, PT ;  /* 0x0000000a00007c0c */ /* 0x000fe2000bf86270 */
[----:B------:R-:W-:Y:S01]  /*30ca0*/  VIADD R0, R242, 0x43 ;  /* 0x00000043f2007836 */ /* 0x000fe20000000000 */
[----:B------:R-:W-:Y:S01]  /*30cb0*/  ISETP.LT.AND P5, PT, R231, UR18, !P5 ;  /* 0x00000012e7007c0c */ /* 0x000fe2000efa1270 */
[C---:B------:R-:W-:Y:S01]  /*30cc0*/  IMAD.WIDE R4, R7.reuse, 0x4, R2 ;  /* 0x0000000407047825 */ /* 0x040fe200078e0202 */
[----:B------:R-:W-:Y:S01]  /*30cd0*/  ULDC UR4, c[0x0][0x22c] ;  /* 0x00008b0000047ab9 */ /* 0x000fe20000000800 */
[----:B------:R-:W-:Y:S01]  /*30ce0*/  ULDC UR12, c[0x0][0x228] ;  /* 0x00008a00000c7ab9 */ /* 0x000fe20000000800 */
[----:B------:R-:W-:Y:S01]  /*30cf0*/  ULDC UR14, c[0x0][0x228] ;  /* 0x00008a00000e7ab9 */ /* 0x000fe20000000800 */
        /* <DEDUP_REMOVED lines=12> */
[----:B------:R2:W-:Y:S01]  /*30dc0*/  @P6 STG.E desc[UR8][R8.64], R124 ;  /* 0x0000007c08006986 */ /* 0x0005e2000c101908 */
[----:B------:R-:W-:Y:S01]  /*30dd0*/  ISETP.LT.AND P6, PT, R240, UR16, !P4 ;  /* 0x00000010f0007c0c */ /* 0x000fe2000e7c1270 */
[----:B------:R-:W-:Y:S01]  /*30de0*/  IMAD.WIDE R10, R25, 0x4, R212 ;  /* 0x00000004190a7825 */ /* 0x000fe200078e02d4 */
[----:B------:R-:W-:Y:S01]  /*30df0*/  ISETP.LT.AND P4, PT, R231, UR18, !P4 ;  /* 0x00000012e7007c0c */ /* 0x000fe2000e781270 */
[----:B------:R-:W-:Y:S01]  /*30e00*/  ULDC UR10, c[0x0][0x22c] ;  /* 0x00008b00000a7ab9 */ /* 0x000fe20000000800 */
[----:B------:R-:W-:Y:S01]  /*30e10*/  IADD3 R0, R242, 0x44, RZ ;  /* 0x00000044f2007810 */ /* 0x000fe20007ffe0ff */
[----:B------:R-:W-:Y:S01]  /*30e20*/  ULDC UR12, c[0x0][0x228] ;  /* 0x00008a00000c7ab9 */ /* 0x000fe20000000800 */
[----:B-1----:R-:W-:Y:S01]  /*30e30*/  VIADD R7, R25, UR4 ;  /* 0x0000000419077c36 */ /* 0x002fe20008000000 */
[----:B------:R1:W-:Y:S01]  /*30e40*/  @P5 STG.E desc[UR8][R10.64], R76 ;  /* 0x0000004c0a005986 */ /* 0x0003e2000c101908 */
        /* <DEDUP_REMOVED lines=9> */
[----:B------:R-:W-:-:S03]  /*30ee0*/  IADD3 R0, R242, 0x45, RZ ;  /* 0x00000045f2007810 */ /* 0x000fc60007ffe0ff */
[C---:B--2---:R-:W-:Y:S01]  /*30ef0*/  IMAD.WIDE R8, R25.reuse, 0x4, R2 ;  /* 0x0000000419087825 */ /* 0x044fe200078e0202 */
[----:B------:R-:W-:Y:S03]  /*30f00*/  @P1 STG.E desc[UR8][R4.64], R160 ;  /* 0x000000a004001986 */ /* 0x000fe6000c101908 */
[----:B-1----:R-:W-:Y:S01]  /*30f10*/  IMAD.WIDE R10, R25, 0x4, R212 ;  /* 0x00000004190a7825 */ /* 0x002fe200078e02d4 */
[----:B------:R1:W-:Y:S01]  /*30f20*/  @P2 STG.E desc[UR8][R6.64], R156 ;  /* 0x0000009c06002986 */ /* 0x0003e2000c101908 */
[----:B------:R-:W-:Y:S01]  /*30f30*/  ISETP.GE.AND P1, PT, R0, UR4, PT ;  /* 0x0000000400007c0c */ /* 0x000fe2000bf26270 */
[----:B------:R-:W-:Y:S01]  /*30f40*/  ULDC UR4, c[0x0][0x248] ;  /* 0x0000920000047ab9 */ /* 0x000fe20000000800 */
[----:B------:R-:W-:Y:S01]  /*30f50*/  ULDC UR10, c[0x0][0x22c] ;  /* 0x00008b00000a7ab9 */ /* 0x000fe20000000800 */
[----:B------:R2:W-:Y:S04]  /*30f60*/  @P6 STG.E desc[UR8][R8.64], R125 ;  /* 0x0000007d08006986 */ /* 0x0005e8000c101908 */
[----:B------:R3:W-:Y:S01]  /*30f70*/  @P4 STG.E desc[UR8][R10.64], R77 ;  /* 0x0000004d0a004986 */ /* 0x0007e2000c101908 */
[----:B------:R-:W-:Y:S01]  /*30f80*/  ISETP.LT.AND P4, PT, R240, UR12, !P3 ;  /* 0x0000000cf0007c0c */ /* 0x000fe2000df81270 */
[----:B------:R-:W-:Y:S01]  /*30f90*/  VIADD R0, R242, 0x46 ;  /* 0x00000046f2007836 */ /* 0x000fe20000000000 */
[----:B------:R-:W-:Y:S01]  /*30fa0*/  ISETP.LT.AND P3, PT, R231, UR14, !P3 ;  /* 0x0000000ee7007c0c */ /* 0x000fe2000df61270 */
[----:B-1----:R-:W-:Y:S01]  /*30fb0*/  VIADD R7, R25, UR4 ;  /* 0x0000000419077c36 */ /* 0x002fe20008000000 */
[----:B------:R-:W-:Y:S01]  /*30fc0*/  ISETP.LT.AND P6, PT, R240, UR16, !P5 ;  /* 0x00000010f0007c0c */ /* 0x000fe2000efc1270 */
[----:B------:R-:W-:Y:S01]  /*30fd0*/  ULDC UR4, c[0x0][0x22c] ;  /* 0x00008b0000047ab9 */ /* 0x000fe20000000800 */
[----:B------:R-:W-:Y:S01]  /*30fe0*/  ISETP.GE.AND P2, PT, R0, UR10, PT ;  /* 0x0000000a00007c0c */ /* 0x000fe2000bf46270 */
[C---:B------:R-:W-:Y:S01]  /*30ff0*/  IMAD.WIDE R4, R7.reuse, 0x4, R2 ;  /* 0x0000000407047825 */ /* 0x040fe200078e0202 */
[----:B------:R-:W-:Y:S01]  /*31000*/  IADD3 R25, R7, UR6, RZ ;  /* 0x0000000607197c10 */ /* 0x000fe2000fffe0ff */
[----:B------:R-:W-:Y:S01]  /*31010*/  ULDC UR12, c[0x0][0x228] ;  /* 0x00008a00000c7ab9 */ /* 0x000fe20000000800 */
[----:B------:R-:W-:Y:S01]  /*31020*/  ISETP.LT.AND P5, PT, R231, UR18, !P5 ;  /* 0x00000012e7007c0c */ /* 0x000fe2000efa1270 */
[----:B------:R-:W-:Y:S01]  /*31030*/  IMAD.WIDE R6, R7, 0x4, R212 ;  /* 0x0000000407067825 */ /* 0x000fe200078e02d4 */
[----:B------:R-:W-:Y:S01]  /*31040*/  ULDC UR14, c[0x0][0x228] ;  /* 0x00008a00000e7ab9 */ /* 0x000fe20000000800 */
[----:B------:R-:W-:-:S02]  /*31050*/  ULDC UR16, c[0x0][0x228] ;  /* 0x00008a0000107ab9 */ /* 0x000fc40000000800 */
[----:B------:R-:W-:Y:S01]  /*31060*/  VIADD R0, R242, 0x47 ;  /* 0x00000047f2007836 */ /* 0x000fe20000000000 */
[----:B------:R-:W-:Y:S01]  /*31070*/  @P4 STG.E desc[UR8][R4.64], R161 ;  /* 0x000000a104004986 */ /* 0x000fe2000c101908 */
[C---:B--2---:R-:W-:Y:S01]  /*31080*/  IMAD.WIDE R8, R25.reuse, 0x4, R2 ;  /* 0x0000000419087825 */ /* 0x044fe200078e0202 */
[----:B------:R-:W-:Y:S01]  /*31090*/  ULDC UR6, c[0x0][0x248] ;  /* 0x0000920000067ab9 */ /* 0x000fe20000000800 */
[----:B------:R-:W-:Y:S01]  /*310a0*/  ULDC UR18, c[0x0][0x228] ;  /* 0x00008a0000127ab9 */ /* 0x000fe20000000800 */
[----:B------:R1:W-:Y:S01]  /*310b0*/  @P3 STG.E desc[UR8][R6.64], R157 ;  /* 0x0000009d06003986 */ /* 0x0003e2000c101908 */
[----:B------:R-:W-:Y:S01]  /*310c0*/  ISETP.GE.AND P4, PT, R0, UR4, PT ;  /* 0x0000000400007c0c */ /* 0x000fe2000bf86270 */
[----:B------:R-:W-:Y:S01]  /*310d0*/  ULDC UR4, c[0x0][0x248] ;  /* 0x0000920000047ab9 */ /* 0x000fe20000000800 */
[C---:B------:R-:W-:Y:S01]  /*310e0*/  ISETP.LT.AND P3, PT, R240.reuse, UR12, !P1 ;  /* 0x0000000cf0007c0c */ /* 0x040fe2000cf61270 */
[----:B---3--:R-:W-:Y:S01]  /*310f0*/  IMAD.WIDE R10, R25, 0x4, R212 ;  /* 0x00000004190a7825 */ /* 0x008fe200078e02d4 */
[----:B------:R-:W-:Y:S01]  /*31100*/  ISETP.LT.AND P1, PT, R231, UR14, !P1 ;  /* 0x0000000ee7007c0c */ /* 0x000fe2000cf21270 */
[----:B------:R2:W-:Y:S01]  /*31110*/  @P6 STG.E desc[UR8][R8.64], R126 ;  /* 0x0000007e08006986 */ /* 0x0005e2000c101908 */
[----:B------:R-:W-:Y:S01]  /*31120*/  ISETP.LT.AND P6, PT, R240, UR16, !P2 ;  /* 0x00000010f0007c0c */ /* 0x000fe2000d7c1270 */
[----:B------:R-:W-:Y:S01]  /*31130*/  VIADD R0, R242, 0x48 ;  /* 0x00000048f2007836 */ /* 0x000fe20000000000 */
[----:B------:R-:W-:Y:S01]  /*31140*/  ULDC UR10, c[0x0][0x22c] ;  /* 0x00008b00000a7ab9 */ /* 0x000fe20000000800 */
        /* <DEDUP_REMOVED lines=27> */
[----:B------:R-:W-:Y:S01]  /*31300*/  IADD3 R0, R242, 0x4a, RZ ;  /* 0x0000004af2007810 */ /* 0x000fe20007ffe0ff */
[----:B---3--:R-:W-:Y:S01]  /*31310*/  VIADD R7, R25, UR4 ;  /* 0x0000000419077c36 */ /* 0x008fe20008000000 */
[----:B------:R-:W-:Y:S01]  /*31320*/  ISETP.LT.AND P5, PT, R231, UR18, !P5 ;  /* 0x00000012e7007c0c */ /* 0x000fe2000efa1270 */
[----:B------:R2:W-:Y:S01]  /*31330*/  @P2 STG.E desc[UR8][R10.64], R79 ;  /* 0x0000004f0a002986 */ /* 0x0005e2000c101908 */
[----:B------:R-:W-:Y:S01]  /*31340*/  ISETP.GE.AND P2, PT, R0, UR10, PT ;  /* 0x0000000a00007c0c */ /* 0x000fe2000bf46270 */
[C---:B------:R-:W-:Y:S01]  /*31350*/  VIADD R25, R7.reuse, UR6 ;  /* 0x0000000607197c36 */ /* 0x040fe20008000000 */
[----:B------:R-:W-:Y:S01]  /*31360*/  ULDC UR4, c[0x0][0x22c] ;  /* 0x00008b0000047ab9 */ /* 0x000fe20000000800 */
        /* <DEDUP_REMOVED lines=8> */
[C---:B-1----:R-:W-:Y:S01]  /*313f0*/  IMAD.WIDE R8, R25.reuse, 0x4, R2 ;  /* 0x0000000419087825 */ /* 0x042fe200078e0202 */
[----:B------:R1:W-:Y:S01]  /*31400*/  @P4 STG.E desc[UR8][R6.64], R159 ;  /* 0x0000009f06004986 */ /* 0x0003e2000c101908 */
[----:B------:R-:W-:Y:S01]  /*31410*/  ISETP.LT.AND P4, PT, R240, UR12, !P3 ;  /* 0x0000000cf0007c0c */ /* 0x000fe2000df81270 */
[----:B------:R-:W-:Y:S01]  /*31420*/  ULDC UR6, c[0x0][0x248] ;  /* 0x0000920000067ab9 */ /* 0x000fe20000000800 */
[----:B--2---:R-:W-:Y:S01]  /*31430*/  IMAD.WIDE R10, R25, 0x4, R212 ;  /* 0x00000004190a7825 */ /* 0x004fe200078e02d4 */
[----:B------:R2:W-:Y:S01]  /*31440*/  @P6 STG.E desc[UR8][R8.64], R108 ;  /* 0x0000006c08006986 */ /* 0x0005e2000c101908 */
[----:B------:R-:W-:Y:S01]  /*31450*/  ISETP.LT.AND P3, PT, R231, UR14, !P3 ;  /* 0x0000000ee7007c0c */ /* 0x000fe2000df61270 */
[----:B------:R-:W-:Y:S01]  /*31460*/  ULDC UR10, c[0x0][0x22c] ;  /* 0x00008b00000a7ab9 */ /* 0x000fe20000000800 */
[----:B------:R-:W-:Y:S01]  /*31470*/  VIADD R0, R242, 0x4c ;  /* 0x0000004cf2007836 */ /* 0x000fe20000000000 */
[----:B------:R3:W-:Y:S01]  /*31480*/  @P5 STG.E desc[UR8][R10.64], R12 ;  /* 0x0000000c0a005986 */ /* 0x0007e2000c101908 */
[----:B------:R-:W-:Y:S01]  /*31490*/  ISETP.LT.AND P5, PT, R240, UR16, !P2 ;  /* 0x00000010f0007c0c */ /* 0x000fe2000d7a1270 */
[----:B------:R-:W-:Y:S01]  /*314a0*/  ULDC UR12, c[0x0][0x228] ;  /* 0x00008a00000c7ab9 */ /* 0x000fe20000000800 */
[----:B-1----:R-:W-:Y:S01]  /*314b0*/  VIADD R7, R25, UR4 ;  /* 0x0000000419077c36 */ /* 0x002fe20008000000 */
        /* <DEDUP_REMOVED lines=17> */
[----:B---3--:R-:W-:Y:S01]  /*315d0*/  IMAD.WIDE R10, R25, 0x4, R212 ;  /* 0x00000004190a7825 */ /* 0x008fe200078e02d4 */
[----:B------:R-:W-:Y:S01]  /*315e0*/  ISETP.LT.AND P3, PT, R240, UR12, !P1 ;  /* 0x0000000cf0007c0c */ /* 0x000fe2000cf61270 */
[----:B------:R-:W-:Y:S01]  /*315f0*/  @P5 STG.E desc[UR8][R8.64], R109 ;  /* 0x0000006d08005986 */ /* 0x000fe2000c101908 */
[C---:B------:R-:W-:Y:S01]  /*31600*/  ISETP.LT.AND P1, PT, R231.reuse, UR14, !P1 ;  /* 0x0000000ee7007c0c */ /* 0x040fe2000cf21270 */
[----:B------:R-:W-:Y:S01]  /*31610*/  VIADD R0, R242, 0x4e ;  /* 0x0000004ef2007836 */ /* 0x000fe20000000000 */
[----:B------:R-:W-:Y:S01]  /*31620*/  ISETP.LT.AND P5, PT, R240, UR16, !P2 ;  /* 0x00000010f0007c0c */ /* 0x000fe2000d7a1270 */
[----:B------:R2:W-:Y:S01]  /*31630*/  @P6 STG.E desc[UR8][R10.64], R13 ;  /* 0x0000000d0a006986 */ /* 0x0005e2000c101908 */
[----:B------:R-:W-:Y:S01]  /*31640*/  ISETP.LT.AND P6, PT, R231, UR18, !P2 ;  /* 0x00000012e7007c0c */ /* 0x000fe2000d7c1270 */
[----:B------:R-:W-:Y:S01]  /*31650*/  ULDC UR12, c[0x0][0x228] ;  /* 0x00008a00000c7ab9 */ /* 0x000fe20000000800 */
[----:B-1----:R-:W-:Y:S01]  /*31660*/  IADD3 R7, R25, UR4, RZ ;  /* 0x0000000419077c10 */ /* 0x002fe2000fffe0ff */
[----:B------:R-:W-:Y:S01]  /*31670*/  ULDC UR4, c[0x0][0x22c] ;  /* 0x00008b0000047ab9 */ /* 0x000fe20000000800 */
[----:B------:R-:W-:Y:S01]  /*31680*/  ISETP.GE.AND P2, PT, R0, UR10, PT ;  /* 0x0000000a00007c0c */ /* 0x000fe2000bf46270 */
[----:B------:R-:W-:Y:S01]  /*31690*/  VIADD R0, R242, 0x4f ;  /* 0x0000004ff2007836 */ /* 0x000fe20000000000 */
[----:B------:R-:W-:Y:S01]  /*316a0*/  ULDC UR14, c[0x0][0x228] ;  /* 0x00008a00000e7ab9 */ /* 0x000fe20000000800 */
[C---:B------:R-:W-:Y:S01]  /*316b0*/  IMAD.WIDE R4, R7.reuse, 0x4, R2 ;  /* 0x0000000407047825 */ /* 0x040fe200078e0202 */
[----:B------:R-:W-:Y:S01]  /*316c0*/  ULDC UR16, c[0x0][0x228] ;  /* 0x00008a0000107ab9 */ /* 0x000fe20000000800 */
[----:B------:R-:W-:Y:S01]  /*316d0*/  ULDC UR18, c[0x0][0x228] ;  /* 0x00008a0000127ab9 */ /* 0x000fe20000000800 */
[----:B------:R-:W-:Y:S01]  /*316e0*/  ULDC UR10, c[0x0][0x22c] ;  /* 0x00008b00000a7ab9 */ /* 0x000fe20000000800 */
[C---:B--2---:R-:W-:Y:S01]  /*316f0*/  VIADD R13, R7.reuse, UR6 ;  /* 0x00000006070d7c36 */ /* 0x044fe20008000000 */
[----:B------:R-:W-:Y:S01]  /*31700*/  @P3 STG.E desc[UR8][R4.64], R153 ;  /* 0x0000009904003986 */ /* 0x000fe2000c101908 */
[----:B------:R-:W-:Y:S01]  /*31710*/  IMAD.WIDE R6, R7, 0x4, R212 ;  /* 0x0000000407067825 */ /* 0x000fe200078e02d4 */
[----:B------:R-:W-:-:S03]  /*31720*/  ULDC UR6, c[0x0][0x248] ;  /* 0x0000920000067ab9 */ /* 0x000fc60000000800 */
[C---:B------:R-:W-:Y:S01]  /*31730*/  IMAD.WIDE R8, R13.reuse, 0x4, R2 ;  /* 0x000000040d087825 */ /* 0x040fe200078e0202 */
[----:B------:R1:W-:Y:S03]  /*31740*/  @P1 STG.E desc[UR8][R6.64], R149 ;  /* 0x0000009506001986 */ /* 0x0003e6000c101908 */
[----:B------:R-:W-:Y:S01]  /*31750*/  IMAD.WIDE R10, R13, 0x4, R212 ;  /* 0x000000040d0a7825 */ /* 0x000fe200078e02d4 */
[----:B------:R-:W-:Y:S01]  /*31760*/  ISETP.GE.AND P3, PT, R0, UR4, PT ;  /* 0x0000000400007c0c */ /* 0x000fe2000bf66270 */
[----:B------:R2:W-:Y:S01]  /*31770*/  @P5 STG.E desc[UR8][R8.64], R110 ;  /* 0x0000006e08005986 */ /* 0x0005e2000c101908 */
[----:B------:R-:W-:Y:S01]  /*31780*/  ULDC UR4, c[0x0][0x248] ;  /* 0x0000920000047ab9 */ /* 0x000fe20000000800 */
[C---:B------:R-:W-:Y:S01]  /*31790*/  ISETP.LT.AND P5, PT, R240.reuse, UR12, !P4 ;  /* 0x0000000cf0007c0c */ /* 0x040fe2000e7a1270 */
[----:B------:R-:W-:Y:S01]  /*317a0*/  ULDC UR12, c[0x0][0x228] ;  /* 0x00008a00000c7ab9 */ /* 0x000fe20000000800 */
[----:B------:R3:W-:Y:S01]  /*317b0*/  @P6 STG.E desc[UR8][R10.64], R14 ;  /* 0x0000000e0a006986 */ /* 0x0007e2000c101908 */
[----:B------:R-:W-:Y:S01]  /*317c0*/  ISETP.LT.AND P4, PT, R231, UR14, !P4 ;  /* 0x0000000ee7007c0c */ /* 0x000fe2000e781270 */
[----:B------:R-:W-:Y:S01]  /*317d0*/  ULDC UR14, c[0x0][0x228] ;  /* 0x00008a00000e7ab9 */ /* 0x000fe20000000800 */
[----:B-1----:R-:W-:Y:S01]  /*317e0*/  VIADD R7, R13, UR4 ;  /* 0x000000040d077c36 */ /* 0x002fe20008000000 */
[----:B------:R-:W-:Y:S01]  /*317f0*/  ISETP.LT.AND P6, PT, R240, UR16, !P2 ;  /* 0x00000010f0007c0c */ /* 0x000fe2000d7c1270 */
[----:B------:R-:W-:Y:S01]  /*31800*/  ULDC UR4, c[0x0][0x22c] ;  /* 0x00008b0000047ab9 */ /* 0x000fe20000000800 */
[----:B------:R-:W-:Y:S01]  /*31810*/  ISETP.LT.AND P2, PT, R231, UR18, !P2 ;  /* 0x00000012e7007c0c */ /* 0x000fe2000d741270 */
[C---:B------:R-:W-:Y:S01]  /*31820*/  VIADD R13, R7.reuse, UR6 ;  /* 0x00000006070d7c36 */ /* 0x040fe20008000000 */
[----:B------:R-:W-:Y:S01]  /*31830*/  IADD3 R0, R242, 0x50, RZ ;  /* 0x00000050f2007810 */ /* 0x000fe20007ffe0ff */
[C---:B------:R-:W-:Y:S01]  /*31840*/  IMAD.WIDE R4, R7.reuse, 0x4, R2 ;  /* 0x0000000407047825 */ /* 0x040fe200078e0202 */
[----:B------:R-:W-:Y:S01]  /*31850*/  ULDC UR16, c[0x0][0x228] ;  /* 0x00008a0000107ab9 */ /* 0x000fe20000000800 */
[----:B------:R-:W-:Y:S01]  /*31860*/  ULDC UR6, c[0x0][0x248] ;  /* 0x0000920000067ab9 */ /* 0x000fe20000000800 */
[----:B------:R-:W-:Y:S01]  /*31870*/  ULDC UR18, c[0x0][0x228] ;  /* 0x00008a0000127ab9 */ /* 0x000fe20000000800 */
[----:B------:R-:W-:Y:S01]  /*31880*/  IMAD.WIDE R6, R7, 0x4, R212 ;  /* 0x0000000407067825 */ /* 0x000fe200078e02d4 */
[----:B------:R-:W-:-:S03]  /*31890*/  ISETP.GE.AND P1, PT, R0, UR10, PT ;  /* 0x0000000a00007c0c */ /* 0x000fc6000bf26270 */
[C---:B--2---:R-:W-:Y:S01]  /*318a0*/  IMAD.WIDE R8, R13.reuse, 0x4, R2 ;  /* 0x000000040d087825 */ /* 0x044fe200078e0202 */
[----:B------:R-:W-:Y:S01]  /*318b0*/  IADD3 R0, R242, 0x51, RZ ;  /* 0x00000051f2007810 */ /* 0x000fe20007ffe0ff */
[----:B------:R-:W-:Y:S01]  /*318c0*/  @P5 STG.E desc[UR8][R4.64], R154 ;  /* 0x0000009a04005986 */ /* 0x000fe2000c101908 */
[----:B------:R-:W-:Y:S01]  /*318d0*/  ULDC UR10, c[0x0][0x22c] ;  /* 0x00008b00000a7ab9 */ /* 0x000fe20000000800 */
[----:B---3--:R-:W-:Y:S02]  /*318e0*/  IMAD.WIDE R10, R13, 0x4, R212 ;  /* 0x000000040d0a7825 */ /* 0x008fe400078e02d4 */
[----:B------:R1:W-:Y:S01]  /*318f0*/  @P4 STG.E desc[UR8][R6.64], R150 ;  /* 0x0000009606004986 */ /* 0x0003e2000c101908 */
[----:B------:R-:W-:Y:S01]  /*31900*/  ISETP.GE.AND P5, PT, R0, UR4, PT ;  /* 0x0000000400007c0c */ /* 0x000fe2000bfa6270 */
[----:B------:R-:W-:Y:S02]  /*31910*/  ULDC UR4, c[0x0][0x248] ;  /* 0x0000920000047ab9 */ /* 0x000fe40000000800 */
        /* <DEDUP_REMOVED lines=8> */
[----:B------:R-:W-:Y:S01]  /*319a0*/  ISETP.LT.AND P6, PT, R231, UR18, !P1 ;  /* 0x00000012e7007c0c */ /* 0x000fe2000cfc1270 */
[C---:B------:R-:W-:Y:S01]  /*319b0*/  IMAD.WIDE R4, R7.reuse, 0x4, R2 ;  /* 0x0000000407047825 */ /* 0x040fe200078e0202 */
[C---:B------:R-:W-:Y:S01]  /*319c0*/  IADD3 R13, R7.reuse, UR6, RZ ;  /* 0x00000006070d7c10 */ /* 0x040fe2000fffe0ff */
[----:B------:R-:W-:Y:S01]  /*319d0*/  ULDC UR12, c[0x0][0x228] ;  /* 0x00008a00000c7ab9 */ /* 0x000fe20000000800 */
[----:B------:R-:W-:Y:S01]  /*319e0*/  ISETP.GE.AND P1, PT, R0, UR10, PT ;  /* 0x0000000a00007c0c */ /* 0x000fe2000bf26270 */
[----:B------:R-:W-:Y:S01]  /*319f0*/  VIADD R0, R242, 0x53 ;  /* 0x00000053f2007836 */ /* 0x000fe20000000000 */
[----:B------:R-:W-:Y:S01]  /*31a00*/  ULDC UR14, c[0x0][0x228] ;  /* 0x00008a00000e7ab9 */ /* 0x000fe20000000800 */
[----:B------:R-:W-:Y:S01]  /*31a10*/  IMAD.WIDE R6, R7, 0x4, R212 ;  /* 0x0000000407067825 */ /* 0x000fe200078e02d4 */
[----:B------:R-:W-:Y:S01]  /*31a20*/  @P2 STG.E desc[UR8][R4.64], R155 ;  /* 0x0000009b04002986 */ /* 0x000fe2000c101908 */
[----:B------:R-:W-:Y:S01]  /*31a30*/  ULDC UR16, c[0x0][0x228] ;  /* 0x00008a0000107ab9 */ /* 0x000fe20000000800 */
[----:B------:R-:W-:Y:S01]  /*31a40*/  ULDC UR6, c[0x0][0x248] ;  /* 0x0000920000067ab9 */ /* 0x000fe20000000800 */
[C---:B--2---:R-:W-:Y:S01]  /*31a50*/  IMAD.WIDE R8, R13.reuse, 0x4, R2 ;  /* 0x000000040d087825 */ /* 0x044fe200078e0202 */
[----:B------:R-:W-:Y:S01]  /*31a60*/  ISETP.GE.AND P2, PT, R0, UR4, PT ;  /* 0x0000000400007c0c */ /* 0x000fe2000bf46270 */
[----:B------:R1:W-:Y:S01]  /*31a70*/  @P3 STG.E desc[UR8][R6.64], R151 ;  /* 0x0000009706003986 */ /* 0x0003e2000c101908 */
[----:B------:R-:W-:Y:S01]  /*31a80*/  ULDC UR4, c[0x0][0x248] ;  /* 0x0000920000047ab9 */ /* 0x000fe20000000800 */
[C---:B------:R-:W-:Y:S01]  /*31a90*/  ISETP.LT.AND P3, PT, R240.reuse, UR12, !P5 ;  /* 0x0000000cf0007c0c */ /* 0x040fe2000ef61270 */
[----:B---3--:R-:W-:Y:S01]  /*31aa0*/  IMAD.WIDE R10, R13, 0x4, R212 ;  /* 0x000000040d0a7825 */ /* 0x008fe200078e02d4 */
[----:B------:R2:W-:Y:S01]  /*31ab0*/  @P4 STG.E desc[UR8][R8.64], R144 ;  /* 0x0000009008004986 */ /* 0x0005e2000c101908 */
[----:B------:R-:W-:Y:S01]  /*31ac0*/  ISETP.LT.AND P5, PT, R231, UR14, !P5 ;  /* 0x0000000ee7007c0c */ /* 0x000fe2000efa1270 */
[----:B------:R-:W-:Y:S01]  /*31ad0*/  ULDC UR18, c[0x0][0x228] ;  /* 0x00008a0000127ab9 */ /* 0x000fe20000000800 */
[----:B------:R-:W-:Y:S01]  /*31ae0*/  ISETP.LT.AND P4, PT, R240, UR16, !P1 ;  /* 0x00000010f0007c0c */ /* 0x000fe2000cf81270 */
[----:B------:R-:W-:Y:S01]  /*31af0*/  ULDC UR10, c[0x0][0x22c] ;  /* 0x00008b00000a7ab9 */ /* 0x000fe20000000800 */
[----:B-1----:R-:W-:Y:S01]  /*31b00*/  IADD3 R7, R13, UR4, RZ ;  /* 0x000000040d077c10 */ /* 0x002fe2000fffe0ff */
[----:B------:R-:W-:Y:S01]  /*31b10*/  VIADD R0, R242, 0x54 ;  /* 0x00000054f2007836 */ /* 0x000fe20000000000 */
[----:B------:R1:W-:Y:S01]  /*31b20*/  @P6 STG.E desc[UR8][R10.64], R80 ;  /* 0x000000500a006986 */ /* 0x0003e2000c101908 */
[----:B------:R-:W-:Y:S01]  /*31b30*/  ULDC UR12, c[0x0][0x228] ;  /* 0x00008a00000c7ab9 */ /* 0x000fe20000000800 */
[----:B------:R-:W-:Y:S01]  /*31b40*/  ULDC UR4, c[0x0][0x22c] ;  /* 0x00008b0000047ab9 */ /* 0x000fe20000000800 */
[C---:B------:R-:W-:Y:S01]  /*31b50*/  VIADD R13, R7.reuse, UR6 ;  /* 0x00000006070d7c36 */ /* 0x040fe20008000000 */
[----:B------:R-:W-:Y:S01]  /*31b60*/  ULDC UR14, c[0x0][0x228] ;  /* 0x00008a00000e7ab9 */ /* 0x000fe20000000800 */
[----:B------:R-:W-:Y:S01]  /*31b70*/  IMAD.WIDE R4, R7, 0x4, R2 ;  /* 0x0000000407047825 */ /* 0x000fe200078e0202 */
[----:B------:R-:W-:Y:S01]  /*31b80*/  ISETP.LT.AND P6, PT, R231, UR18, !P1 ;  /* 0x00000012e7007c0c */ /* 0x000fe2000cfc1270 */
[----:B------:R-:W-:Y:S01]  /*31b90*/  ULDC UR6, c[0x0][0x248] ;  /* 0x0000920000067ab9 */ /* 0x000fe20000000800 */
[----:B------:R-:W-:Y:S01]  /*31ba0*/  ULDC UR16, c[0x0][0x228] ;  /* 0x00008a0000107ab9 */ /* 0x000fe20000000800 */
[----:B------:R-:W-:Y:S01]  /*31bb0*/  IMAD.WIDE R6, R7, 0x4, R212 ;  /* 0x0000000407067825 */ /* 0x000fe200078e02d4 */
[----:B------:R-:W-:-:S03]  /*31bc0*/  ISETP.GE.AND P1, PT, R0, UR10, PT ;  /* 0x0000000a00007c0c */ /* 0x000fc6000bf26270 */
[C---:B--2---:R-:W-:Y:S01]  /*31bd0*/  IMAD.WIDE R8, R13.reuse, 0x4, R2 ;  /* 0x000000040d087825 */ /* 0x044fe200078e0202 */
[----:B------:R-:W-:Y:S01]  /*31be0*/  @P3 STG.E desc[UR8][R4.64], R180 ;  /* 0x000000b404003986 */ /* 0x000fe2000c101908 */
[----:B------:R-:W-:Y:S01]  /*31bf0*/  ULDC UR18, c[0x0][0x228] ;  /* 0x00008a0000127ab9 */ /* 0x000fe20000000800 */
[----:B------:R-:W-:Y:S01]  /*31c00*/  ULDC UR10, c[0x0][0x22c] ;  /* 0x00008b00000a7ab9 */ /* 0x000fe20000000800 */
[----:B------:R-:W-:Y:S01]  /*31c10*/  VIADD R0, R242, 0x55 ;  /* 0x00000055f2007836 */ /* 0x000fe20000000000 */
[----:B------:R2:W-:Y:S04]  /*31c20*/  @P5 STG.E desc[UR8][R6.64], R176 ;  /* 0x000000b006005986 */ /* 0x0005e8000c101908 */
[----:B------:R3:W-:Y:S01]  /*31c30*/  @P4 STG.E desc[UR8][R8.64], R145 ;  /* 0x0000009108004986 */ /* 0x0007e2000c101908 */
[----:B------:R-:W-:Y:S01]  /*31c40*/  ISETP.LT.AND P4, PT, R240, UR12, !P2 ;  /* 0x0000000cf0007c0c */ /* 0x000fe2000d781270 */
[----:B-1----:R-:W-:Y:S01]  /*31c50*/  IMAD.WIDE R10, R13, 0x4, R212 ;  /* 0x000000040d0a7825 */ /* 0x002fe200078e02d4 */
[----:B------:R-:W-:Y:S01]  /*31c60*/  ISETP.GE.AND P3, PT, R0, UR4, PT ;  /* 0x0000000400007c0c */ /* 0x000fe2000bf66270 */
[----:B------:R-:W-:Y:S01]  /*31c70*/  ULDC UR4, c[0x0][0x248] ;  /* 0x0000920000047ab9 */ /* 0x000fe20000000800 */
[----:B------:R-:W-:Y:S01]  /*31c80*/  ISETP.LT.AND P2, PT, R231, UR14, !P2 ;  /* 0x0000000ee7007c0c */ /* 0x000fe2000d741270 */
[----:B------:R-:W-:Y:S01]  /*31c90*/  ULDC UR12, c[0x0][0x228] ;  /* 0x00008a00000c7ab9 */ /* 0x000fe20000000800 */
[----:B------:R-:W-:Y:S01]  /*31ca0*/  IADD3 R0, R242, 0x56, RZ ;  /* 0x00000056f2007810 */ /* 0x000fe20007ffe0ff */
[----:B--2---:R-:W-:Y:S01]  /*31cb0*/  VIADD R7, R13, UR4 ;  /* 0x000000040d077c36 */ /* 0x004fe20008000000 */
[----:B------:R1:W-:Y:S01]  /*31cc0*/  @P6 STG.E desc[UR8][R10.64], R81 ;  /* 0x000000510a006986 */ /* 0x0003e2000c101908 */
[----:B------:R-:W-:Y:S01]  /*31cd0*/  ISETP.LT.AND P5, PT, R240, UR16, !P1 ;  /* 0x00000010f0007c0c */ /* 0x000fe2000cfa1270 */
[----:B------:R-:W-:Y:S01]  /*31ce0*/  ULDC UR4, c[0x0][0x22c] ;  /* 0x00008b0000047ab9 */ /* 0x000fe20000000800 */
[----:B------:R-:W-:Y:S01]  /*31cf0*/  VIADD R13, R7, UR6 ;  /* 0x00000006070d7c36 */ /* 0x000fe20008000000 */
[----:B------:R-:W-:Y:S01]  /*31d00*/  ISETP.LT.AND P6, PT, R231, UR18, !P1 ;  /* 0x00000012e7007c0c */ /* 0x000fe2000cfc1270 */
        /* <DEDUP_REMOVED lines=8> */
[----:B---3--:R-:W-:Y:S01]  /*31d90*/  IMAD.WIDE R8, R13, 0x4, R2 ;  /* 0x000000040d087825 */ /* 0x008fe200078e0202 */
[----:B------:R-:W-:Y:S01]  /*31da0*/  ISETP.GE.AND P4, PT, R0, UR4, PT ;  /* 0x0000000400007c0c */ /* 0x000fe2000bf86270 */
[----:B------:R2:W-:Y:S01]  /*31db0*/  @P2 STG.E desc[UR8][R6.64], R177 ;  /* 0x000000b106002986 */ /* 0x0005e2000c101908 */
[----:B------:R-:W-:Y:S01]  /*31dc0*/  ISETP.LT.AND P2, PT, R240, UR12, !P3 ;  /* 0x0000000cf0007c0c */ /* 0x000fe2000df41270 */
        /* <DEDUP_REMOVED lines=8> */
[----:B--2---:R-:W-:Y:S01]  /*31e50*/  VIADD R7, R13, UR4 ;  /* 0x000000040d077c36 */ /* 0x004fe20008000000 */
[----:B------:R2:W-:Y:S01]  /*31e60*/  @P6 STG.E desc[UR8][R10.64], R82 ;  /* 0x000000520a006986 */ /* 0x0005e2000c101908 */
[----:B------:R-:W-:Y:S01]  /*31e70*/  ISETP.LT.AND P5, PT, R240, UR16, !P1 ;  /* 0x00000010f0007c0c */ /* 0x000fe2000cfa1270 */
[----:B------:R-:W-:Y:S01]  /*31e80*/  ULDC UR4, c[0x0][0x22c] ;  /* 0x00008b0000047ab9 */ /* 0x000fe20000000800 */
[----:B------:R-:W-:Y:S01]  /*31e90*/  ISETP.LT.AND P6, PT, R231, UR18, !P1 ;  /* 0x00000012e7007c0c */ /* 0x000fe2000cfc1270 */
[C---:B------:R-:W-:Y:S01]  /*31ea0*/  IMAD.WIDE R4, R7.reuse, 0x4, R2 ;  /* 0x0000000407047825 */ /* 0x040fe200078e0202 */
[C---:B------:R-:W-:Y:S01]  /*31eb0*/  IADD3 R13, R7.reuse, UR6, RZ ;  /* 0x00000006070d7c10 */ /* 0x040fe2000fffe0ff */
[----:B------:R-:W-:Y:S01]  /*31ec0*/  ULDC UR14, c[0x0][0x228] ;  /* 0x00008a00000e7ab9 */ /* 0x000fe20000000800 */
[----:B------:R-:W-:Y:S01]  /*31ed0*/  ISETP.GE.AND P1, PT, R0, UR10, PT ;  /* 0x0000000a00007c0c */ /* 0x000fe2000bf26270 */
        /* <DEDUP_REMOVED lines=14> */
[----:B------:R-:W-:Y:S01]  /*31fc0*/  ULDC UR10, c[0x0][0x22c] ;  /* 0x00008b00000a7ab9 */ /* 0x000fe20000000800 */
[----:B------:R-:W-:Y:S01]  /*31fd0*/  ULDC UR12, c[0x0][0x228] ;  /* 0x00008a00000c7ab9 */ /* 0x000fe20000000800 */
[----:B------:R-:W-:Y:S01]  /*31fe0*/  ULDC UR14, c[0x0][0x228] ;  /* 0x00008a00000e7ab9 */ /* 0x000fe20000000800 */
[----:B---3--:R-:W-:Y:S01]  /*31ff0*/  IADD3 R7, R13, UR4, RZ ;  /* 0x000000040d077c10 */ /* 0x008fe2000fffe0ff */
[----:B------:R-:W-:Y:S01]  /*32000*/  VIADD R0, R242, 0x5a ;  /* 0x0000005af2007836 */ /* 0x000fe20000000000 */
        /* <DEDUP_REMOVED lines=25> */
[----:B---3--:R-:W-:-:S02]  /*321a0*/  VIADD R7, R13, UR4 ;  /* 0x000000040d077c36 */ /* 0x008fc40008000000 */
        /* <DEDUP_REMOVED lines=20> */
[----:B------:R2:W-:Y:S01]  /*322f0*/  @P5 STG.E desc[UR8][R8.64], R105 ;  /* 0x0000006908005986 */ /* 0x0005e2000c101908 */
[----:B------:R-:W-:-:S02]  /*32300*/  ULDC UR10, c[0x0][0x22c] ;  /* 0x00008b00000a7ab9 */ /* 0x000fc40000000800 */
[----:B------:R-:W-:Y:S01]  /*32310*/  VIADD R0, R242, 0x5e ;  /* 0x0000005ef2007836 */ /* 0x000fe20000000000 */
[----:B------:R-:W-:Y:S01]  /*32320*/  ULDC UR12, c[0x0][0x228] ;  /* 0x00008a00000c7ab9 */ /* 0x000fe20000000800 */
[----:B-1----:R-:W-:Y:S01]  /*32330*/  VIADD R7, R13, UR4 ;  /* 0x000000040d077c36 */ /* 0x002fe20008000000 */
        /* <DEDUP_REMOVED lines=77> */
[----:B------:R-:W3:Y:S01]  /*32810*/  LDS.128 R16, [R252] ;  /* 0x00000000fc107984 */ /* 0x000ee20000000c00 */
[----:B-1----:R-:W-:-:S03]  /*32820*/  IADD3 R7, R13, UR4, RZ ;  /* 0x000000040d077c10 */ /* 0x002fc6000fffe0ff */
[----:B------:R1:W-:Y:S01]  /*32830*/  @P6 STG.E desc[UR8][R10.64], R84 ;  /* 0x000000540a006986 */ /* 0x0003e2000c101908 */
        /* <DEDUP_REMOVED lines=19> */
[----:B-1----:R-:W-:Y:S01]  /*32970*/  IMAD.WIDE R10, R13, 0x4, R212 ;  /* 0x000000040d0a7825 */ /* 0x002fe200078e02d4 */
[----:B------:R1:W-:Y:S01]  /*32980*/  @P5 STG.E desc[UR8][R8.64], R165 ;  /* 0x000000a508005986 */ /* 0x0003e2000c101908 */
[----:B------:R-:W-:-:S02]  /*32990*/  ULDC UR10, c[0x0][0x22c] ;  /* 0x00008b00000a7ab9 */ /* 0x000fc40000000800 */
[----:B------:R-:W-:Y:S01]  /*329a0*/  VIADD R0, R242, 0x66 ;  /* 0x00000066f2007836 */ /* 0x000fe20000000000 */
[----:B------:R-:W-:Y:S01]  /*329b0*/  ULDC UR12, c[0x0][0x228] ;  /* 0x00008a00000c7ab9 */ /* 0x000fe20000000800 */
[----:B--2---:R-:W-:Y:S01]  /*329c0*/  IADD3 R7, R13, UR4, RZ ;  /* 0x000000040d077c10 */ /* 0x004fe2000fffe0ff */
        /* <DEDUP_REMOVED lines=17> */
[C---:B------:R-:W-:Y:S01]  /*32ae0*/  ISETP.LT.AND P4, PT, R240.reuse, UR12, !P2 ;  /* 0x0000000cf0007c0c */ /* 0x040fe2000d781270 */
[----:B------:R-:W-:Y:S01]  /*32af0*/  ULDC UR4, c[0x0][0x248] ;  /* 0x0000920000047ab9 */ /* 0x000fe20000000800 */
[----:B------:R-:W-:Y:S01]  /*32b00*/  ISETP.LT.AND P2, PT, R231, UR14, !P2 ;  /* 0x0000000ee7007c0c */ /* 0x000fe2000d741270 */
[C---:B--2---:R-:W-:Y:S01]  /*32b10*/  IMAD.WIDE R10, R13.reuse, 0x4, R212 ;  /* 0x000000040d0a7825 */ /* 0x044fe200078e02d4 */
[----:B------:R2:W-:Y:S01]  /*32b20*/  @P5 STG.E desc[UR8][R8.64], R166 ;  /* 0x000000a608005986 */ /* 0x0005e2000c101908 */
[----:B------:R-:W-:Y:S01]  /*32b30*/  ISETP.LT.AND P5, PT, R240, UR16, !P1 ;  /* 0x00000010f0007c0c */ /* 0x000fe2000cfa1270 */
[----:B------:R-:W-:Y:S01]  /*32b40*/  ULDC UR10, c[0x0][0x22c] ;  /* 0x00008b00000a7ab9 */ /* 0x000fe20000000800 */
        /* <DEDUP_REMOVED lines=20> */
[C---:B------:R-:W-:Y:S01]  /*32c90*/  ISETP.LT.AND P2, PT, R240.reuse, UR12, !P3 ;  /* 0x0000000cf0007c0c */ /* 0x040fe2000df41270 */
[----:B------:R-:W-:Y:S01]  /*32ca0*/  ULDC UR4, c[0x0][0x248] ;  /* 0x0000920000047ab9 */ /* 0x000fe20000000800 */
[----:B------:R-:W-:Y:S01]  /*32cb0*/  ISETP.LT.AND P3, PT, R231, UR14, !P3 ;  /* 0x0000000ee7007c0c */ /* 0x000fe2000df61270 */
[C---:B-1----:R-:W-:Y:S01]  /*32cc0*/  IMAD.WIDE R10, R13.reuse, 0x4, R212 ;  /* 0x000000040d0a7825 */ /* 0x042fe200078e02d4 */
[----:B------:R1:W-:Y:S01]  /*32cd0*/  @P5 STG.E desc[UR8][R8.64], R167 ;  /* 0x000000a708005986 */ /* 0x0003e2000c101908 */
[----:B------:R-:W-:Y:S01]  /*32ce0*/  ISETP.LT.AND P5, PT, R240, UR16, !P1 ;  /* 0x00000010f0007c0c */ /* 0x000fe2000cfa1270 */
[----:B------:R-:W-:Y:S01]  /*32cf0*/  ULDC UR12, c[0x0][0x228] ;  /* 0x00008a00000c7ab9 */ /* 0x000fe20000000800 */
[----:B------:R-:W-:Y:S01]  /*32d00*/  VIADD R0, R242, 0x6a ;  /* 0x0000006af2007836 */ /* 0x000fe20000000000 */
[----:B--2---:R-:W-:Y:S01]  /*32d10*/  IADD3 R7, R13, UR4, RZ ;  /* 0x000000040d077c10 */ /* 0x004fe2000fffe0ff */
        /* <DEDUP_REMOVED lines=40> */
[C---:B--2---:R-:W-:Y:S01]  /*32fa0*/  IMAD.WIDE R8, R13.reuse, 0x4, R2 ;  /* 0x000000040d087825 */ /* 0x044fe200078e0202 */
[----:B------:R-:W-:Y:S01]  /*32fb0*/  ISETP.GE.AND P3, PT, R0, UR4, PT ;  /* 0x0000000400007c0c */ /* 0x000fe2000bf66270 */
[----:B------:R2:W-:Y:S01]  /*32fc0*/  @P4 STG.E desc[UR8][R6.64], R192 ;  /* 0x000000c006004986 */ /* 0x0005e2000c101908 */
[C---:B------:R-:W-:Y:S01]  /*32fd0*/  ISETP.LT.AND P4, PT, R240.reuse, UR12, !P2 ;  /* 0x0000000cf0007c0c */ /* 0x040fe2000d781270 */
[----:B------:R-:W-:Y:S01]  /*32fe0*/  ULDC UR4, c[0x0][0x248] ;  /* 0x0000920000047ab9 */ /* 0x000fe20000000800 */
[----:B-1----:R-:W-:Y:S01]  /*32ff0*/  IMAD.WIDE R10, R13, 0x4, R212 ;  /* 0x000000040d0a7825 */ /* 0x002fe200078e02d4 */
[----:B------:R-:W-:Y:S01]  /*33000*/  ISETP.LT.AND P2, PT, R231, UR14, !P2 ;  /* 0x0000000ee7007c0c */ /* 0x000fe2000d741270 */
[----:B------:R1:W-:Y:S01]  /*33010*/  @P5 STG.E desc[UR8][R8.64], R101 ;  /* 0x0000006508005986 */ /* 0x0003e2000c101908 */
[----:B------:R-:W-:Y:S01]  /*33020*/  ISETP.LT.AND P5, PT, R240, UR16, !P1 ;  /* 0x00000010f0007c0c */ /* 0x000fe2000cfa1270 */
[----:B------:R-:W-:Y:S01]  /*33030*/  VIADD R0, R242, 0x6e ;  /* 0x0000006ef2007836 */ /* 0x000fe20000000000 */
[----:B------:R-:W-:Y:S01]  /*33040*/  ULDC UR12, c[0x0][0x228] ;  /* 0x00008a00000c7ab9 */ /* 0x000fe20000000800 */
[----:B--2---:R-:W-:Y:S01]  /*33050*/  IADD3 R7, R13, UR4, RZ ;  /* 0x000000040d077c10 */ /* 0x004fe2000fffe0ff */
[----:B------:R2:W-:Y:S01]  /*33060*/  @P6 STG.E desc[UR8][R10.64], R21 ;  /* 0x000000150a006986 */ /* 0x0005e2000c101908 */
[----:B------:R-:W-:Y:S01]  /*33070*/  ISETP.LT.AND P6, PT, R231, UR18, !P1 ;  /* 0x00000012e7007c0c */ /* 0x000fe2000cfc1270 */
[----:B------:R-:W-:Y:S01]  /*33080*/  ULDC UR4, c[0x0][0x22c] ;  /* 0x00008b0000047ab9 */ /* 0x000fe20000000800 */
        /* <DEDUP_REMOVED lines=13> */
[C---:B------:R-:W-:Y:S01]  /*33160*/  ISETP.LT.AND P2, PT, R240.reuse, UR12, !P3 ;  /* 0x0000000cf0007c0c */ /* 0x040fe2000df41270 */
[----:B------:R-:W-:Y:S01]  /*33170*/  ULDC UR18, c[0x0][0x228] ;  /* 0x00008a0000127ab9 */ /* 0x000fe20000000800 */
[----:B--2---:R-:W-:Y:S01]  /*33180*/  IMAD.WIDE R10, R13, 0x4, R212 ;  /* 0x000000040d0a7825 */ /* 0x004fe200078e02d4 */
[----:B------:R2:W-:Y:S01]  /*33190*/  @P5 STG.E desc[UR8][R8.64], R102 ;  /* 0x0000006608005986 */ /* 0x0005e2000c101908 */
[----:B------:R-:W-:Y:S01]  /*331a0*/  ISETP.LT.AND P3, PT, R231, UR14, !P3 ;  /* 0x0000000ee7007c0c */ /* 0x000fe2000df61270 */
[----:B------:R-:W-:Y:S01]  /*331b0*/  ULDC UR10, c[0x0][0x22c] ;  /* 0x00008b00000a7ab9 */ /* 0x000fe20000000800 */
[----:B------:R-:W-:-:S02]  /*331c0*/  ISETP.LT.AND P5, PT, R240, UR16, !P1 ;  /* 0x00000010f0007c0c */ /* 0x000fc4000cfa1270 */
[----:B-1----:R-:W-:Y:S01]  /*331d0*/  IADD3 R7, R13, UR4, RZ ;  /* 0x000000040d077c10 */ /* 0x002fe2000fffe0ff */
[----:B------:R1:W-:Y:S01]  /*331e0*/  @P6 STG.E desc[UR8][R10.64], R22 ;  /* 0x000000160a006986 */ /* 0x0003e2000c101908 */
[----:B------:R-:W-:Y:S01]  /*331f0*/  VIADD R0, R242, 0x70 ;  /* 0x00000070f2007836 */ /* 0x000fe20000000000 */
        /* <DEDUP_REMOVED lines=10> */
[----:B------:R-:W-:-:S02]  /*332a0*/  ULDC UR14, c[0x0][0x228] ;  /* 0x00008a00000e7ab9 */ /* 0x000fc40000000800 */
[C---:B--2---:R-:W-:Y:S01]  /*332b0*/  IMAD.WIDE R8, R13.reuse, 0x4, R2 ;  /* 0x000000040d087825 */ /* 0x044fe200078e0202 */
[----:B------:R-:W-:Y:S01]  /*332c0*/  @P2 STG.E desc[UR8][R4.64], R186 ;  /* 0x000000ba04002986 */ /* 0x000fe2000c101908 */
[----:B------:R-:W-:Y:S01]  /*332d0*/  ISETP.GE.AND P2, PT, R0, UR4, PT ;  /* 0x0000000400007c0c */ /* 0x000fe2000bf46270 */
[----:B------:R-:W-:Y:S01]  /*332e0*/  ULDC UR4, c[0x0][0x248] ;  /* 0x0000920000047ab9 */ /* 0x000fe20000000800 */
[----:B-1----:R-:W-:Y:S01]  /*332f0*/  IMAD.WIDE R10, R13, 0x4, R212 ;  /* 0x000000040d0a7825 */ /* 0x002fe200078e02d4 */
[----:B------:R1:W-:Y:S04]  /*33300*/  @P3 STG.E desc[UR8][R6.64], R194 ;  /* 0x000000c206003986 */ /* 0x0003e8000c101908 */
[----:B------:R-:W-:Y:S01]  /*33310*/  @P5 STG.E desc[UR8][R8.64], R103 ;  /* 0x0000006708005986 */ /* 0x000fe2000c101908 */
[----:B------:R-:W-:Y:S01]  /*33320*/  ISETP.LT.AND P5, PT, R240, UR6, !P4 ;  /* 0x00000006f0007c0c */ /* 0x000fe2000e7a1270 */
[----:B------:R-:W-:Y:S01]  /*33330*/  VIADD R0, R242, 0x72 ;  /* 0x00000072f2007836 */ /* 0x000fe20000000000 */
[----:B------:R-:W-:Y:S01]  /*33340*/  ISETP.LT.AND P4, PT, R231, UR10, !P4 ;  /* 0x0000000ae7007c0c */ /* 0x000fe2000e781270 */
[----:B------:R2:W-:Y:S01]  /*33350*/  @P6 STG.E desc[UR8][R10.64], R23 ;  /* 0x000000170a006986 */ /* 0x0005e2000c101908 */
[----:B------:R-:W-:Y:S01]  /*33360*/  ISETP.LT.AND P6, PT, R240, UR12, !P1 ;  /* 0x0000000cf0007c0c */ /* 0x000fe2000cfc1270 */
[----:B------:R-:W-:Y:S01]  /*33370*/  ULDC UR6, c[0x0][0x22c] ;  /* 0x00008b0000067ab9 */ /* 0x000fe20000000800 */
[----:B------:R-:W-:Y:S01]  /*33380*/  ULDC UR10, c[0x0][0x228] ;  /* 0x00008a00000a7ab9 */ /* 0x000fe20000000800 */
[----:B-1----:R-:W-:Y:S01]  /*33390*/  IADD3 R7, R13, UR4, RZ ;  /* 0x000000040d077c10 */ /* 0x002fe2000fffe0ff */
[----:B------:R-:W-:Y:S01]  /*333a0*/  ULDC UR4, c[0x0][0x248] ;  /* 0x0000920000047ab9 */ /* 0x000fe20000000800 */
[----:B------:R-:W-:Y:S01]  /*333b0*/  ISETP.GE.AND P3, PT, R0, UR6, PT ;  /* 0x0000000600007c0c */ /* 0x000fe2000bf66270 */
[----:B------:R-:W-:Y:S01]  /*333c0*/  ULDC UR6, c[0x0][0x228] ;  /* 0x00008a0000067ab9 */ /* 0x000fe20000000800 */
[----:B------:R-:W-:Y:S01]  /*333d0*/  ULDC UR12, c[0x0][0x228] ;  /* 0x00008a00000c7ab9 */ /* 0x000fe20000000800 */
[C---:B------:R-:W-:Y:S01]  /*333e0*/  IMAD.WIDE R4, R7.reuse, 0x4, R2 ;  /* 0x0000000407047825 */ /* 0x040fe200078e0202 */
[----:B------:R-:W1:Y:S03]  /*333f0*/  LDS.128 R20, [R252+0x400] ;  /* 0x00040000fc147984 */ /* 0x000e660000000c00 */
[C---:B--2---:R-:W-:Y:S01]  /*33400*/  VIADD R11, R7.reuse, UR4 ;  /* 0x00000004070b7c36 */ /* 0x044fe20008000000 */
[----:B------:R-:W-:Y:S01]  /*33410*/  IADD3 R0, R242, 0x73, RZ ;  /* 0x00000073f2007810 */ /* 0x000fe20007ffe0ff */
[----:B------:R-:W-:Y:S01]  /*33420*/  IMAD.WIDE R6, R7, 0x4, R212 ;  /* 0x0000000407067825 */ /* 0x000fe200078e02d4 */
[----:B------:R2:W-:Y:S01]  /*33430*/  @P5 STG.E desc[UR8][R4.64], R187 ;  /* 0x000000bb04005986 */ /* 0x0005e2000c101908 */
[----:B------:R-:W-:Y:S01]  /*33440*/  ULDC UR4, c[0x0][0x22c] ;  /* 0x00008b0000047ab9 */ /* 0x000fe20000000800 */
[----:B------:R-:W-:Y:S01]  /*33450*/  ISETP.LT.AND P1, PT, R231, UR6, !P1 ;  /* 0x00000006e7007c0c */ /* 0x000fe2000cf21270 */
[----:B------:R-:W-:Y:S01]  /*33460*/  IMAD.WIDE R8, R11, 0x4, R2 ;  /* 0x000000040b087825 */ /* 0x000fe200078e0202 */
[----:B------:R4:W-:Y:S01]  /*33470*/  @P4 STG.E desc[UR8][R6.64], R195 ;  /* 0x000000c306004986 */ /* 0x0009e2000c101908 */
[----:B------:R-:W-:Y:S01]  /*33480*/  ISETP.LT.AND P4, PT, R240, UR10, !P2 ;  /* 0x0000000af0007c0c */ /* 0x000fe2000d781270 */
[----:B------:R-:W-:Y:S01]  /*33490*/  ULDC UR6, c[0x0][0x228] ;  /* 0x00008a0000067ab9 */ /* 0x000fe20000000800 */
[----:B------:R-:W-:Y:S01]  /*334a0*/  ISETP.GE.AND P5, PT, R0, UR4, PT ;  /* 0x0000000400007c0c */ /* 0x000fe2000bfa6270 */
[----:B------:R-:W-:Y:S01]  /*334b0*/  ULDC UR4, c[0x0][0x248] ;  /* 0x0000920000047ab9 */ /* 0x000fe20000000800 */
[----:B------:R-:W-:Y:S01]  /*334c0*/  ISETP.LT.AND P2, PT, R231, UR12, !P2 ;  /* 0x0000000ce7007c0c */ /* 0x000fe2000d741270 */
[----:B------:R3:W-:Y:S01]  /*334d0*/  @P6 STG.E desc[UR8][R8.64], R204 ;  /* 0x000000cc08006986 */ /* 0x0007e2000c101908 */
[C---:B------:R-:W-:Y:S01]  /*334e0*/  VIADD R13, R11.reuse, UR4 ;  /* 0x000000040b0d7c36 */ /* 0x040fe20008000000 */
[----:B------:R-:W-:Y:S01]  /*334f0*/  ISETP.LT.AND P6, PT, R240, UR14, !P3 ;  /* 0x0000000ef0007c0c */ /* 0x000fe2000dfc1270 */
[----:B------:R-:W-:Y:S01]  /*33500*/  ULDC UR4, c[0x0][0x248] ;  /* 0x0000920000047ab9 */ /* 0x000fe20000000800 */
[----:B--2---:R-:W-:Y:S01]  /*33510*/  IMAD.WIDE R4, R11, 0x4, R212 ;  /* 0x000000040b047825 */ /* 0x004fe200078e02d4 */
[----:B------:R-:W-:Y:S01]  /*33520*/  IADD3 R0, R242, 0x74, RZ ;  /* 0x00000074f2007810 */ /* 0x000fe20007ffe0ff */
[----:B------:R-:W-:Y:S01]  /*33530*/  ULDC UR10, c[0x0][0x228] ;  /* 0x00008a00000a7ab9 */ /* 0x000fe20000000800 */
[----:B------:R-:W-:Y:S01]  /*33540*/  ULDC UR12, c[0x0][0x228] ;  /* 0x00008a00000c7ab9 */ /* 0x000fe20000000800 */
[C---:B------:R-:W-:Y:S01]  /*33550*/  VIADD R15, R13.reuse, UR4 ;  /* 0x000000040d0f7c36 */ /* 0x040fe20008000000 */
[----:B------:R-:W-:Y:S01]  /*33560*/  ULDC UR4, c[0x0][0x22c] ;  /* 0x00008b0000047ab9 */ /* 0x000fe20000000800 */
[C---:B----4-:R-:W-:Y:S01]  /*33570*/  IMAD.WIDE R6, R13.reuse, 0x4, R2 ;  /* 0x000000040d067825 */ /* 0x050fe200078e0202 */
[----:B------:R2:W-:Y:S03]  /*33580*/  @P1 STG.E desc[UR8][R4.64], R88 ;  /* 0x0000005804001986 */ /* 0x0005e6000c101908 */
[----:B---3--:R-:W-:Y:S01]  /*33590*/  IMAD.WIDE R8, R13, 0x4, R212 ;  /* 0x000000040d087825 */ /* 0x008fe200078e02d4 */
[----:B------:R-:W-:Y:S01]  /*335a0*/  ISETP.GE.AND P1, PT, R0, UR4, PT ;  /* 0x0000000400007c0c */ /* 0x000fe2000bf26270 */
[----:B------:R-:W-:Y:S01]  /*335b0*/  @P4 STG.E desc[UR8][R6.64], R220 ;  /* 0x000000dc06004986 */ /* 0x000fe2000c101908 */
[----:B------:R-:W-:Y:S01]  /*335c0*/  ISETP.LT.AND P3, PT, R231, UR6, !P3 ;  /* 0x00000006e7007c0c */ /* 0x000fe2000df61270 */
[----:B------:R-:W-:Y:S01]  /*335d0*/  IMAD.WIDE R10, R15, 0x4, R2 ;  /* 0x000000040f0a7825 */ /* 0x000fe200078e0202 */
[----:B------:R-:W-:Y:S01]  /*335e0*/  ULDC UR4, c[0x0][0x248] ;  /* 0x0000920000047ab9 */ /* 0x000fe20000000800 */
[----:B------:R-:W-:Y:S01]  /*335f0*/  ISETP.LT.AND P4, PT, R240, UR10, !P5 ;  /* 0x0000000af0007c0c */ /* 0x000fe2000ef81270 */
[----:B------:R3:W-:Y:S01]  /*33600*/  @P2 STG.E desc[UR8][R8.64], R16 ;  /* 0x0000001008002986 */ /* 0x0007e2000c101908 */
[----:B------:R-:W-:Y:S01]  /*33610*/  ISETP.LT.AND P5, PT, R231, UR12, !P5 ;  /* 0x0000000ce7007c0c */ /* 0x000fe2000efa1270 */
[----:B------:R-:W-:Y:S01]  /*33620*/  ULDC UR14, c[0x0][0x228] ;  /* 0x00008a00000e7ab9 */ /* 0x000fe20000000800 */
[----:B------:R-:W-:Y:S01]  /*33630*/  IADD3 R0, R242, 0x75, RZ ;  /* 0x00000075f2007810 */ /* 0x000fe20007ffe0ff */
[----:B------:R4:W-:Y:S01]  /*33640*/  @P6 STG.E desc[UR8][R10.64], R205 ;  /* 0x000000cd0a006986 */ /* 0x0009e2000c101908 */
[----:B------:R-:W-:Y:S01]  /*33650*/  ISETP.LT.AND P6, PT, R240, UR14, !P1 ;  /* 0x0000000ef0007c0c */ /* 0x000fe2000cfc1270 */
[----:B--2---:R-:W-:Y:S01]  /*33660*/  IMAD.WIDE R4, R15, 0x4, R212 ;  /* 0x000000040f047825 */ /* 0x004fe200078e02d4 */
[----:B------:R-:W-:Y:S01]  /*33670*/  ULDC UR6, c[0x0][0x228] ;  /* 0x00008a0000067ab9 */ /* 0x000fe20000000800 */
[----:B------:R-:W-:-:S02]  /*33680*/  ULDC UR10, c[0x0][0x228] ;  /* 0x00008a00000a7ab9 */ /* 0x000fc40000000800 */
[----:B---3--:R-:W-:Y:S01]  /*33690*/  VIADD R9, R15, UR4 ;  /* 0x000000040f097c36 */ /* 0x008fe20008000000 */
[----:B------:R-:W-:Y:S01]  /*336a0*/  ULDC UR4, c[0x0][0x248] ;  /* 0x0000920000047ab9 */ /* 0x000fe20000000800 */
[----:B------:R-:W-:Y:S01]  /*336b0*/  ISETP.GE.AND P2, PT, R0, UR25, PT ;  /* 0x0000001900007c0c */ /* 0x000fe2000bf46270 */
[----:B------:R-:W-:Y:S01]  /*336c0*/  VIADD R0, R242, 0x76 ;  /* 0x00000076f2007836 */ /* 0x000fe20000000000 */
[----:B------:R-:W-:Y:S01]  /*336d0*/  ULDC UR12, c[0x0][0x228] ;  /* 0x00008a00000c7ab9 */ /* 0x000fe20000000800 */
[C---:B------:R-:W-:Y:S01]  /*336e0*/  IADD3 R13, R9.reuse, UR4, RZ ;  /* 0x00000004090d7c10 */ /* 0x040fe2000fffe0ff */
[C---:B------:R-:W-:Y:S01]  /*336f0*/  IMAD.WIDE R6, R9.reuse, 0x4, R2 ;  /* 0x0000000409067825 */ /* 0x040fe200078e0202 */
[----:B------:R2:W-:Y:S01]  /*33700*/  @P3 STG.E desc[UR8][R4.64], R89 ;  /* 0x0000005904003986 */ /* 0x0005e2000c101908 */
[----:B------:R-:W-:Y:S01]  /*33710*/  ULDC UR4, c[0x0][0x248] ;  /* 0x0000920000047ab9 */ /* 0x000fe20000000800 */
[----:B------:R-:W-:Y:S01]  /*33720*/  ULDC UR14, c[0x0][0x228] ;  /* 0x00008a00000e7ab9 */ /* 0x000fe20000000800 */
[----:B------:R-:W-:Y:S01]  /*33730*/  IMAD.WIDE R8, R9, 0x4, R212 ;  /* 0x0000000409087825 */ /* 0x000fe200078e02d4 */
[----:B------:R-:W-:Y:S01]  /*33740*/  @P4 STG.E desc[UR8][R6.64], R221 ;  /* 0x000000dd06004986 */ /* 0x000fe2000c101908 */
[----:B------:R-:W-:-:S02]  /*33750*/  ISETP.GE.AND P3, PT, R0, UR23, PT ;  /* 0x0000001700007c0c */ /* 0x000fc4000bf66270 */
[----:B----4-:R-:W-:Y:S01]  /*33760*/  IMAD.WIDE R10, R13, 0x4, R2 ;  /* 0x000000040d0a7825 */ /* 0x010fe200078e0202 */
[----:B------:R3:W-:Y:S01]  /*33770*/  @P5 STG.E desc[UR8][R8.64], R17 ;  /* 0x0000001108005986 */ /* 0x0007e2000c101908 */
[C---:B------:R-:W-:Y:S01]  /*33780*/  ISETP.LT.AND P1, PT, R231.reuse, UR6, !P1 ;  /* 0x00000006e7007c0c */ /* 0x040fe2000cf21270 */
[----:B------:R-:W-:Y:S01]  /*33790*/  ULDC UR6, c[0x0][0x228] ;  /* 0x00008a0000067ab9 */ /* 0x000fe20000000800 */
[----:B------:R-:W-:Y:S01]  /*337a0*/  ISETP.LT.AND P5, PT, R240, UR10, !P2 ;  /* 0x0000000af0007c0c */ /* 0x000fe2000d7a1270 */
[----:B------:R4:W-:Y:S01]  /*337b0*/  @P6 STG.E desc[UR8][R10.64], R206 ;  /* 0x000000ce0a006986 */ /* 0x0009e2000c101908 */
[----:B------:R-:W-:Y:S01]  /*337c0*/  ISETP.LT.AND P4, PT, R231, UR12, !P2 ;  /* 0x0000000ce7007c0c */ /* 0x000fe2000d781270 */
[C---:B--2---:R-:W-:Y:S01]  /*337d0*/  IMAD.WIDE R4, R13.reuse, 0x4, R212 ;  /* 0x000000040d047825 */ /* 0x044fe200078e02d4 */
[----:B------:R-:W-:Y:S01]  /*337e0*/  IADD3 R0, R242, 0x77, RZ ;  /* 0x00000077f2007810 */ /* 0x000fe20007ffe0ff */
[----:B------:R-:W-:Y:S01]  /*337f0*/  ULDC UR10, c[0x0][0x228] ;  /* 0x00008a00000a7ab9 */ /* 0x000fe20000000800 */
[----:B------:R-:W-:Y:S01]  /*33800*/  ISETP.LT.AND P6, PT, R240, UR14, !P3 ;  /* 0x0000000ef0007c0c */ /* 0x000fe2000dfc1270 */
[----:B------:R-:W-:Y:S01]  /*33810*/  ULDC UR12, c[0x0][0x228] ;  /* 0x00008a00000c7ab9 */ /* 0x000fe20000000800 */
[----:B---3--:R-:W-:Y:S01]  /*33820*/  VIADD R9, R13, UR4 ;  /* 0x000000040d097c36 */ /* 0x008fe20008000000 */
[----:B------:R-:W-:Y:S01]  /*33830*/  ULDC UR4, c[0x0][0x248] ;  /* 0x0000920000047ab9 */ /* 0x000fe20000000800 */
[----:B------:R-:W-:Y:S01]  /*33840*/  ISETP.GE.AND P2, PT, R0, UR21, PT ;  /* 0x0000001500007c0c */ /* 0x000fe2000bf46270 */
[----:B------:R-:W-:Y:S01]  /*33850*/  VIADD R0, R242, 0x78 ;  /* 0x00000078f2007836 */ /* 0x000fe20000000000 */
[----:B------:R2:W-:Y:S01]  /*33860*/  @P1 STG.E desc[UR8][R4.64], R90 ;  /* 0x0000005a04001986 */ /* 0x0005e2000c101908 */
[C---:B------:R-:W-:Y:S01]  /*33870*/  IADD3 R15, R9.reuse, UR4, RZ ;  /* 0x00000004090f7c10 */ /* 0x040fe2000fffe0ff */
[----:B------:R-:W-:Y:S01]  /*33880*/  IMAD.WIDE R6, R9, 0x4, R2 ;  /* 0x0000000409067825 */ /* 0x000fe200078e0202 */
[----:B------:R-:W-:Y:S01]  /*33890*/  ULDC UR4, c[0x0][0x248] ;  /* 0x0000920000047ab9 */ /* 0x000fe20000000800 */
[----:B------:R-:W-:-:S02]  /*338a0*/  ULDC UR14, c[0x0][0x228] ;  /* 0x00008a00000e7ab9 */ /* 0x000fc40000000800 */
[----:B------:R-:W-:Y:S01]  /*338b0*/  IMAD.WIDE R8, R9, 0x4, R212 ;  /* 0x0000000409087825 */ /* 0x000fe200078e02d4 */
[----:B------:R-:W-:Y:S01]  /*338c0*/  ISETP.GE.AND P1, PT, R0, UR19, PT ;  /* 0x0000001300007c0c */ /* 0x000fe2000bf26270 */
[----:B------:R-:W-:Y:S02]  /*338d0*/  @P5 STG.E desc[UR8][R6.64], R222 ;  /* 0x000000de06005986 */ /* 0x000fe4000c101908 */
[----:B----4-:R-:W-:Y:S01]  /*338e0*/  IMAD.WIDE R10, R15, 0x4, R2 ;  /* 0x000000040f0a7825 */ /* 0x010fe200078e0202 */
[----:B------:R-:W-:Y:S01]  /*338f0*/  ISETP.LT.AND P3, PT, R231, UR6, !P3 ;  /* 0x00000006e7007c0c */ /* 0x000fe2000df61270 */
[----:B------:R3:W-:Y:S01]  /*33900*/  @P4 STG.E desc[UR8][R8.64], R18 ;  /* 0x0000001208004986 */ /* 0x0007e2000c101908 */
[----:B------:R-:W-:Y:S01]  /*33910*/  ISETP.LT.AND P5, PT, R240, UR10, !P2 ;  /* 0x0000000af0007c0c */ /* 0x000fe2000d7a1270 */
[----:B--2---:R-:W-:Y:S01]  /*33920*/  IMAD.WIDE R4, R15, 0x4, R212 ;  /* 0x000000040f047825 */ /* 0x004fe200078e02d4 */
[----:B------:R-:W-:Y:S01]  /*33930*/  ISETP.LT.AND P4, PT, R231, UR12, !P2 ;  /* 0x0000000ce7007c0c */ /* 0x000fe2000d781270 */
[----:B------:R2:W-:Y:S01]  /*33940*/  @P6 STG.E desc[UR8][R10.64], R207 ;  /* 0x000000cf0a006986 */ /* 0x0005e2000c101908 */
        /* <DEDUP_REMOVED lines=10> */
[C---:B------:R-:W-:Y:S01]  /*339f0*/  IMAD.WIDE R6, R9.reuse, 0x4, R2 ;  /* 0x0000000409067825 */ /* 0x040fe200078e0202 */
[----:B------:R-:W-:Y:S01]  /*33a00*/  ULDC UR4, c[0x0][0x248] ;  /* 0x0000920000047ab9 */ /* 0x000fe20000000800 */
[----:B------:R-:W-:Y:S01]  /*33a10*/  ULDC UR12, c[0x0][0x228] ;  /* 0x00008a00000c7ab9 */ /* 0x000fe20000000800 */
[----:B------:R-:W-:Y:S01]  /*33a20*/  ULDC UR14, c[0x0][0x228] ;  /* 0x00008a00000e7ab9 */ /* 0x000fe20000000800 */
[----:B------:R-:W-:Y:S01]  /*33a30*/  IMAD.WIDE R8, R9, 0x4, R212 ;  /* 0x0000000409087825 */ /* 0x000fe200078e02d4 */
[----:B------:R-:W-:Y:S01]  /*33a40*/  ISETP.GE.AND P3, PT, R0, UR15, PT ;  /* 0x0000000f00007c0c */ /* 0x000fe2000bf66270 */
[----:B------:R-:W-:Y:S02]  /*33a50*/  @P5 STG.E desc[UR8][R6.64], R223 ;  /* 0x000000df06005986 */ /* 0x000fe4000c101908 */
[----:B--2---:R-:W-:Y:S01]  /*33a60*/  IMAD.WIDE R10, R13, 0x4, R2 ;  /* 0x000000040d0a7825 */ /* 0x004fe200078e0202 */
[----:B------:R-:W-:Y:S01]  /*33a70*/  ISETP.LT.AND P1, PT, R231, UR6, !P1 ;  /* 0x00000006e7007c0c */ /* 0x000fe2000cf21270 */
[----:B------:R2:W-:Y:S01]  /*33a80*/  @P4 STG.E desc[UR8][R8.64], R19 ;  /* 0x0000001308004986 */ /* 0x0005e2000c101908 */
[----:B------:R-:W-:Y:S01]  /*33a90*/  ISETP.LT.AND P5, PT, R240, UR10, !P2 ;  /* 0x0000000af0007c0c */ /* 0x000fe2000d7a1270 */
[----:B---3--:R-:W-:Y:S01]  /*33aa0*/  IMAD.WIDE R4, R13, 0x4, R212 ;  /* 0x000000040d047825 */ /* 0x008fe200078e02d4 */
[----:B------:R-:W-:Y:S01]  /*33ab0*/  ISETP.LT.AND P4, PT, R231, UR12, !P2 ;  /* 0x0000000ce7007c0c */ /* 0x000fe2000d781270 */
[----:B------:R3:W-:Y:S01]  /*33ac0*/  @P6 STG.E desc[UR8][R10.64], R208 ;  /* 0x000000d00a006986 */ /* 0x0007e2000c101908 */
[----:B------:R-:W-:Y:S01]  /*33ad0*/  IADD3 R0, R242, 0x7b, RZ ;  /* 0x0000007bf2007810 */ /* 0x000fe20007ffe0ff */
[----:B------:R-:W-:Y:S01]  /*33ae0*/  ULDC UR6, c[0x0][0x228] ;  /* 0x00008a0000067ab9 */ /* 0x000fe20000000800 */
[----:B------:R-:W-:Y:S01]  /*33af0*/  ISETP.LT.AND P6, PT, R240, UR14, !P3 ;  /* 0x0000000ef0007c0c */ /* 0x000fe2000dfc1270 */
[----:B------:R-:W-:Y:S01]  /*33b00*/  ULDC UR10, c[0x0][0x228] ;  /* 0x00008a00000a7ab9 */ /* 0x000fe20000000800 */
[----:B--2---:R-:W-:Y:S01]  /*33b10*/  VIADD R9, R13, UR4 ;  /* 0x000000040d097c36 */ /* 0x004fe20008000000 */
[----:B------:R-:W-:Y:S01]  /*33b20*/  ULDC UR4, c[0x0][0x248] ;  /* 0x0000920000047ab9 */ /* 0x000fe20000000800 */
[----:B------:R-:W-:Y:S01]  /*33b30*/  ISETP.GE.AND P2, PT, R0, UR13, PT ;  /* 0x0000000d00007c0c */ /* 0x000fe2000bf46270 */
[----:B------:R-:W-:Y:S01]  /*33b40*/  VIADD R0, R242, 0x7c ;  /* 0x0000007cf2007836 */ /* 0x000fe20000000000 */
[----:B------:R-:W-:Y:S01]  /*33b50*/  ULDC UR12, c[0x0][0x228] ;  /* 0x00008a00000c7ab9 */ /* 0x000fe20000000800 */
[C---:B------:R-:W-:Y:S01]  /*33b60*/  IADD3 R15, R9.reuse, UR4, RZ ;  /* 0x00000004090f7c10 */ /* 0x040fe2000fffe0ff */
[----:B------:R-:W-:Y:S01]  /*33b70*/  IMAD.WIDE R6, R9, 0x4, R2 ;  /* 0x0000000409067825 */ /* 0x000fe200078e0202 */
[----:B------:R2:W-:Y:S01]  /*33b80*/  @P1 STG.E desc[UR8][R4.64], R200 ;  /* 0x000000c804001986 */ /* 0x0005e2000c101908 */
[----:B------:R-:W-:-:S02]  /*33b90*/  ULDC UR4, c[0x0][0x248] ;  /* 0x0000920000047ab9 */ /* 0x000fc40000000800 */
[----:B------:R-:W-:Y:S01]  /*33ba0*/  IMAD.WIDE R8, R9, 0x4, R212 ;  /* 0x0000000409087825 */ /* 0x000fe200078e02d4 */
[----:B------:R-:W-:Y:S01]  /*33bb0*/  ISETP.GE.AND P1, PT, R0, UR11, PT ;  /* 0x0000000b00007c0c */ /* 0x000fe2000bf26270 */
[----:B------:R-:W-:Y:S01]  /*33bc0*/  @P5 STG.E desc[UR8][R6.64], R224 ;  /* 0x000000e006005986 */ /* 0x000fe2000c101908 */
[----:B------:R-:W-:Y:S01]  /*33bd0*/  ULDC UR11, c[0x0][0x228] ;  /* 0x00008a00000b7ab9 */ /* 0x000fe20000000800 */
[----:B---3--:R-:W-:Y:S01]  /*33be0*/  IMAD.WIDE R10, R15, 0x4, R2 ;  /* 0x000000040f0a7825 */ /* 0x008fe200078e0202 */
[C---:B------:R-:W-:Y:S01]  /*33bf0*/  ISETP.LT.AND P3, PT, R231.reuse, UR6, !P3 ;  /* 0x00000006e7007c0c */ /* 0x040fe2000df61270 */
[----:B-1----:R1:W-:Y:S01]  /*33c00*/  @P4 STG.E desc[UR8][R8.64], R20 ;  /* 0x0000001408004986 */ /* 0x0023e2000c101908 */
        /* <DEDUP_REMOVED lines=8> */
[----:B------:R-:W-:Y:S01]  /*33c90*/  ULDC UR11, c[0x0][0x228] ;  /* 0x00008a00000b7ab9 */ /* 0x000fe20000000800 */
[----:B-1----:R-:W-:Y:S01]  /*33ca0*/  VIADD R9, R15, UR4 ;  /* 0x000000040f097c36 */ /* 0x002fe20008000000 */
[----:B------:R-:W-:-:S04]  /*33cb0*/  ULDC UR4, c[0x0][0x248] ;  /* 0x0000920000047ab9 */ /* 0x000fc80000000800 */
[C---:B------:R-:W-:Y:S01]  /*33cc0*/  IADD3 R13, R9.reuse, UR4, RZ ;  /* 0x00000004090d7c10 */ /* 0x040fe2000fffe0ff */
[C---:B------:R-:W-:Y:S01]  /*33cd0*/  IMAD.WIDE R6, R9.reuse, 0x4, R2 ;  /* 0x0000000409067825 */ /* 0x040fe200078e0202 */
[----:B------:R-:W-:Y:S01]  /*33ce0*/  ISETP.GE.AND P2, PT, R0, UR7, PT ;  /* 0x0000000700007c0c */ /* 0x000fe2000bf46270 */
[----:B------:R-:W-:Y:S01]  /*33cf0*/  @P3 STG.E desc[UR8][R4.64], R201 ;  /* 0x000000c904003986 */ /* 0x000fe2000c101908 */
[----:B------:R-:W-:Y:S01]  /*33d00*/  ULDC UR4, c[0x0][0x228] ;  /* 0x00008a0000047ab9 */ /* 0x000fe20000000800 */
[----:B------:R-:W-:Y:S01]  /*33d10*/  IMAD.WIDE R8, R9, 0x4, R212 ;  /* 0x0000000409087825 */ /* 0x000fe200078e02d4 */
[----:B------:R-:W-:-:S03]  /*33d20*/  ULDC UR7, c[0x0][0x228] ;  /* 0x00008a0000077ab9 */ /* 0x000fc60000000800 */
[----:B---3--:R-:W-:Y:S01]  /*33d30*/  IMAD.WIDE R10, R13, 0x4, R2 ;  /* 0x000000040d0a7825 */ /* 0x008fe200078e0202 */
[----:B------:R-:W-:Y:S03]  /*33d40*/  @P5 STG.E desc[UR8][R6.64], R225 ;  /* 0x000000e106005986 */ /* 0x000fe6000c101908 */
[----:B------:R-:W-:Y:S01]  /*33d50*/  VIADD R0, R242, 0x7e ;  /* 0x0000007ef2007836 */ /* 0x000fe20000000000 */
[----:B------:R1:W-:Y:S01]  /*33d60*/  @P4 STG.E desc[UR8][R8.64], R21 ;  /* 0x0000001508004986 */ /* 0x0003e2000c101908 */
[C---:B------:R-:W-:Y:S01]  /*33d70*/  ISETP.LT.AND P4, PT, R240.reuse, UR6, !P0 ;  /* 0x00000006f0007c0c */ /* 0x040fe2000c781270 */
[----:B------:R-:W-:Y:S02]  /*33d80*/  ULDC UR6, c[0x0][0x228] ;  /* 0x00008a0000067ab9 */ /* 0x000fe40000000800 */
[----:B------:R2:W-:Y:S01]  /*33d90*/  @P6 STG.E desc[UR8][R10.64], R210 ;  /* 0x000000d20a006986 */ /* 0x0005e2000c101908 */
[----:B------:R-:W-:Y:S01]  /*33da0*/  ISETP.LT.AND P6, PT, R240, UR4, !P2 ;  /* 0x00000004f0007c0c */ /* 0x000fe2000d7c1270 */
[----:B------:R-:W-:Y:S01]  /*33db0*/  ULDC UR4, c[0x0][0x248] ;  /* 0x0000920000047ab9 */ /* 0x000fe20000000800 */
[----:B------:R-:W-:Y:S01]  /*33dc0*/  ISETP.GE.AND P3, PT, R0, UR5, PT ;  /* 0x0000000500007c0c */ /* 0x000fe2000bf66270 */
[----:B------:R-:W-:Y:S01]  /*33dd0*/  ULDC UR5, c[0x0][0x228] ;  /* 0x00008a0000057ab9 */ /* 0x000fe20000000800 */
[----:B------:R-:W-:-:S02]  /*33de0*/  ISETP.LT.AND P1, PT, R231, UR6, !P1 ;  /* 0x00000006e7007c0c */ /* 0x000fc4000cf21270 */
[----:B-1----:R-:W-:Y:S01]  /*33df0*/  IADD3 R9, R13, UR4, RZ ;  /* 0x000000040d097c10 */ /* 0x002fe2000fffe0ff */
[----:B------:R-:W-:Y:S01]  /*33e00*/  ULDC UR4, c[0x0][0x248] ;  /* 0x0000920000047ab9 */ /* 0x000fe20000000800 */
[----:B------:R-:W-:Y:S01]  /*33e10*/  ISETP.LT.AND P5, PT, R240, UR5, !P3 ;  /* 0x00000005f0007c0c */ /* 0x000fe2000dfa1270 */
[----:B------:R-:W-:Y:S01]  /*33e20*/  ULDC UR5, c[0x0][0x248] ;  /* 0x0000920000057ab9 */ /* 0x000fe20000000800 */
[----:B------:R-:W-:Y:S01]  /*33e30*/  ISETP.LT.AND P2, PT, R231, UR7, !P2 ;  /* 0x00000007e7007c0c */ /* 0x000fe2000d741270 */
[----:B------:R-:W-:Y:S01]  /*33e40*/  VIADD R15, R9, UR5 ;  /* 0x00000005090f7c36 */ /* 0x000fe20008000000 */
[C---:B------:R-:W-:Y:S02]  /*33e50*/  ISETP.LT.AND P3, PT, R231.reuse, UR10, !P3 ;  /* 0x0000000ae7007c0c */ /* 0x040fe4000df61270 */
[----:B------:R-:W-:Y:S01]  /*33e60*/  ISETP.LT.AND P0, PT, R231, UR11, !P0 ;  /* 0x0000000be7007c0c */ /* 0x000fe2000c701270 */
[----:B------:R-:W-:Y:S01]  /*33e70*/  IMAD.WIDE R4, R13, 0x4, R212 ;  /* 0x000000040d047825 */ /* 0x000fe200078e02d4 */
[----:B------:R-:W-:-:S03]  /*33e80*/  IADD3 R17, R15, UR4, RZ ;  /* 0x000000040f117c10 */ /* 0x000fc6000fffe0ff */
[C---:B------:R-:W-:Y:S01]  /*33e90*/  IMAD.WIDE R6, R9.reuse, 0x4, R2 ;  /* 0x0000000409067825 */ /* 0x040fe200078e0202 */
[----:B------:R1:W-:Y:S03]  /*33ea0*/  @P1 STG.E desc[UR8][R4.64], R202 ;  /* 0x000000ca04001986 */ /* 0x0003e6000c101908 */
[----:B------:R-:W-:Y:S01]  /*33eb0*/  IMAD.WIDE R8, R9, 0x4, R212 ;  /* 0x0000000409087825 */ /* 0x000fe200078e02d4 */
[----:B------:R1:W-:Y:S03]  /*33ec0*/  @P6 STG.E desc[UR8][R6.64], R226 ;  /* 0x000000e206006986 */ /* 0x0003e6000c101908 */
[C---:B--2---:R-:W-:Y:S01]  /*33ed0*/  IMAD.WIDE R10, R15.reuse, 0x4, R2 ;  /* 0x000000040f0a7825 */ /* 0x044fe200078e0202 */
[----:B------:R1:W-:Y:S03]  /*33ee0*/  @P2 STG.E desc[UR8][R8.64], R22 ;  /* 0x0000001608002986 */ /* 0x0003e6000c101908 */
[----:B------:R-:W-:Y:S01]  /*33ef0*/  IMAD.WIDE R12, R15, 0x4, R212 ;  /* 0x000000040f0c7825 */ /* 0x000fe200078e02d4 */
[----:B------:R1:W-:Y:S03]  /*33f00*/  @P5 STG.E desc[UR8][R10.64], R211 ;  /* 0x000000d30a005986 */ /* 0x0003e6000c101908 */
[C---:B------:R-:W-:Y:S01]  /*33f10*/  IMAD.WIDE R2, R17.reuse, 0x4, R2 ;  /* 0x0000000411027825 */ /* 0x040fe200078e0202 */
[----:B------:R1:W-:Y:S04]  /*33f20*/  @P3 STG.E desc[UR8][R12.64], R203 ;  /* 0x000000cb0c003986 */ /* 0x0003e8000c101908 */
[----:B------:R1:W-:Y:S01]  /*33f30*/  @P4 STG.E desc[UR8][R2.64], R227 ;  /* 0x000000e302004986 */ /* 0x0003e2000c101908 */
[----:B------:R-:W-:Y:S01]  /*33f40*/  IMAD.WIDE R212, R17, 0x4, R212 ;  /* 0x0000000411d47825 */ /* 0x000fe200078e02d4 */
[----:B------:R-:W-:Y:S06]  /*33f50*/  @!P0 EXIT ;  /* 0x000000000000894d */ /* 0x000fec0003800000 */
[----:B------:R-:W-:Y:S01]  /*33f60*/  STG.E desc[UR8][R212.64], R23 ;  /* 0x00000017d4007986 */ /* 0x000fe2000c101908 */
[----:B------:R-:W-:Y:S05]  /*33f70*/  EXIT ;  /* 0x000000000000794d */ /* 0x000fea0003800000 */
.L_x_2:
[----:B------:R-:W-:-:S00]  /*33f80*/  BRA `(.L_x_2) ;  /* 0xfffffffc00fc7947 */ /* 0x000fc0000383ffff */
[----:B------:R-:W-:-:S00]  /*33f90*/  NOP ;  /* 0x0000000000007918 */ /* 0x000fc00000000000 */
        /* <DEDUP_REMOVED lines=14> */
.L_x_3:


//--------------------- .nv.shared.matmul_kernel  --------------------------
	.section	.nv.shared.matmul_kernel,"aw",@nobits
	.sectionflags	@""
	.align	16
	.zero		1024


//--------------------- .nv.shared.reserved.0     --------------------------
	.section	.nv.shared.reserved.0,"aw",@nobits
	.weak		__nv_reservedSMEM_offset_0_alias
	.size		__nv_reservedSMEM_offset_0_alias, 0, 0
	.other		__nv_reservedSMEM_offset_0_alias,@"STO_CUDA_RESERVED_SHARED STV_DEFAULT"
__nv_reservedSMEM_offset_0_alias:
	.zero		0


//--------------------- .nv.constant0.matmul_kernel --------------------------
	.section	.nv.constant0.matmul_kernel,"a",@progbits
	.sectionflags	@""
	.align	4
.nv.constant0.matmul_kernel:
	.zero		608


//--------------------- SYMBOLS --------------------------

	.type		.nv.reservedSmem.offset0,@object
	.size		.nv.reservedSmem.offset0,0x4
